//
// Generated by NVIDIA NVVM Compiler
//
// Compiler Build ID: CL-36424714
// Cuda compilation tools, release 13.0, V13.0.88
// Based on NVVM 20.0.0
//

.version 9.0
.target sm_100
.address_size 64

	// .globl	_Z12_spmm_conv_0PKfPfiiPKiS3_S3_S0_

.visible .entry _Z12_spmm_conv_0PKfPfiiPKiS3_S3_S0_(
	.param .u64 .ptr .align 1 _Z12_spmm_conv_0PKfPfiiPKiS3_S3_S0__param_0,
	.param .u64 .ptr .align 1 _Z12_spmm_conv_0PKfPfiiPKiS3_S3_S0__param_1,
	.param .u32 _Z12_spmm_conv_0PKfPfiiPKiS3_S3_S0__param_2,
	.param .u32 _Z12_spmm_conv_0PKfPfiiPKiS3_S3_S0__param_3,
	.param .u64 .ptr .align 1 _Z12_spmm_conv_0PKfPfiiPKiS3_S3_S0__param_4,
	.param .u64 .ptr .align 1 _Z12_spmm_conv_0PKfPfiiPKiS3_S3_S0__param_5,
	.param .u64 .ptr .align 1 _Z12_spmm_conv_0PKfPfiiPKiS3_S3_S0__param_6,
	.param .u64 .ptr .align 1 _Z12_spmm_conv_0PKfPfiiPKiS3_S3_S0__param_7
)
{
	.reg .pred 	%p<570>;
	.reg .b32 	%r<1113>;
	.reg .b32 	%f<2430>;
	.reg .b64 	%rd<262>;

	ld.param.u32 	%r222, [_Z12_spmm_conv_0PKfPfiiPKiS3_S3_S0__param_2];
	ld.param.u64 	%rd8, [_Z12_spmm_conv_0PKfPfiiPKiS3_S3_S0__param_4];
	cvta.to.global.u64 	%rd9, %rd8;
	mov.u32 	%r225, %tid.y;
	shl.b32 	%r226, %r225, 5;
	mov.u32 	%r227, %ctaid.x;
	shl.b32 	%r228, %r227, 7;
	add.s32 	%r229, %r226, %r228;
	mov.u32 	%r1, %tid.x;
	cvt.s64.s32 	%rd10, %r222;
	shr.s32 	%r230, %r229, 31;
	shr.u32 	%r231, %r230, 26;
	add.s32 	%r232, %r229, %r231;
	and.b32  	%r233, %r232, -64;
	sub.s32 	%r2, %r229, %r233;
	cvt.s64.s32 	%rd11, %r2;
	add.s64 	%rd12, %rd10, %rd11;
	shl.b64 	%rd13, %rd12, 2;
	add.s64 	%rd14, %rd9, %rd13;
	ld.global.nc.u32 	%r3, [%rd14];
	ld.global.nc.u32 	%r4, [%rd14+4];
	sub.s32 	%r5, %r4, %r3;
	shr.u32 	%r234, %r230, 21;
	add.s32 	%r235, %r229, %r234;
	shr.s32 	%r6, %r235, 11;
	shr.s32 	%r236, %r232, 6;
	shr.u32 	%r237, %r236, 27;
	add.s32 	%r238, %r236, %r237;
	and.b32  	%r239, %r238, -32;
	sub.s32 	%r7, %r236, %r239;
	and.b32  	%r240, %r5, -2;
	add.s32 	%r8, %r240, %r3;
	setp.lt.s32 	%p1, %r5, 8;
	mov.b32 	%r1010, 0;
	mov.f32 	%f2110, 0f00000000;
	mov.f32 	%f2111, %f2110;
	mov.f32 	%f2112, %f2110;
	mov.f32 	%f2113, %f2110;
	mov.f32 	%f2114, %f2110;
	mov.f32 	%f2115, %f2110;
	mov.f32 	%f2116, %f2110;
	mov.f32 	%f2117, %f2110;
	mov.f32 	%f2118, %f2110;
	mov.f32 	%f2119, %f2110;
	mov.f32 	%f2120, %f2110;
	mov.f32 	%f2121, %f2110;
	mov.f32 	%f2122, %f2110;
	mov.f32 	%f2123, %f2110;
	mov.f32 	%f2124, %f2110;
	mov.f32 	%f2125, %f2110;
	mov.f32 	%f2126, %f2110;
	mov.f32 	%f2127, %f2110;
	mov.f32 	%f2128, %f2110;
	mov.f32 	%f2129, %f2110;
	mov.f32 	%f2130, %f2110;
	mov.f32 	%f2131, %f2110;
	mov.f32 	%f2132, %f2110;
	mov.f32 	%f2133, %f2110;
	mov.f32 	%f2134, %f2110;
	mov.f32 	%f2135, %f2110;
	mov.f32 	%f2136, %f2110;
	mov.f32 	%f2137, %f2110;
	mov.f32 	%f2138, %f2110;
	mov.f32 	%f2139, %f2110;
	mov.f32 	%f2140, %f2110;
	mov.f32 	%f2141, %f2110;
	mov.f32 	%f2142, %f2110;
	mov.f32 	%f2143, %f2110;
	mov.f32 	%f2144, %f2110;
	mov.f32 	%f2145, %f2110;
	mov.f32 	%f2146, %f2110;
	mov.f32 	%f2147, %f2110;
	mov.f32 	%f2148, %f2110;
	mov.f32 	%f2149, %f2110;
	mov.f32 	%f2150, %f2110;
	mov.f32 	%f2151, %f2110;
	mov.f32 	%f2152, %f2110;
	mov.f32 	%f2153, %f2110;
	mov.f32 	%f2154, %f2110;
	mov.f32 	%f2155, %f2110;
	mov.f32 	%f2156, %f2110;
	mov.f32 	%f2157, %f2110;
	mov.f32 	%f2158, %f2110;
	mov.f32 	%f2159, %f2110;
	mov.f32 	%f2160, %f2110;
	mov.f32 	%f2161, %f2110;
	mov.f32 	%f2162, %f2110;
	mov.f32 	%f2163, %f2110;
	mov.f32 	%f2164, %f2110;
	mov.f32 	%f2165, %f2110;
	mov.f32 	%f2166, %f2110;
	mov.f32 	%f2167, %f2110;
	mov.f32 	%f2168, %f2110;
	mov.f32 	%f2169, %f2110;
	mov.f32 	%f2170, %f2110;
	mov.f32 	%f2171, %f2110;
	mov.f32 	%f2172, %f2110;
	mov.f32 	%f2173, %f2110;
	@%p1 bra 	$L__BB0_6;
	mov.b32 	%r1010, 0;
	mov.f32 	%f2110, 0f00000000;
	mov.u32 	%r1008, %r3;
$L__BB0_2:
	sub.s32 	%r243, %r1008, %r3;
	and.b32  	%r244, %r243, 31;
	setp.ne.s32 	%p2, %r244, 0;
	@%p2 bra 	$L__BB0_5;
	sub.s32 	%r245, %r4, %r1008;
	setp.ge.u32 	%p3, %r1, %r245;
	mov.u32 	%r1010, %r1008;
	@%p3 bra 	$L__BB0_5;
	ld.param.u64 	%rd260, [_Z12_spmm_conv_0PKfPfiiPKiS3_S3_S0__param_7];
	ld.param.u64 	%rd258, [_Z12_spmm_conv_0PKfPfiiPKiS3_S3_S0__param_6];
	add.s32 	%r246, %r1008, %r1;
	cvta.to.global.u64 	%rd15, %rd258;
	mul.wide.u32 	%rd16, %r246, 4;
	add.s64 	%rd17, %rd15, %rd16;
	ld.global.nc.u32 	%r247, [%rd17];
	mul.hi.s32 	%r248, %r247, 954437177;
	shr.u32 	%r249, %r248, 31;
	shr.u32 	%r250, %r248, 1;
	add.s32 	%r251, %r250, %r249;
	mov.u32 	%r252, %ctaid.y;
	shl.b32 	%r253, %r252, 6;
	add.s32 	%r254, %r253, %r1;
	mad.lo.s32 	%r255, %r6, 6144, %r254;
	mad.lo.s32 	%r256, %r7, 192, %r255;
	mad.lo.s32 	%r257, %r251, 6144, %r256;
	mul.hi.s32 	%r258, %r247, 1431655766;
	shr.u32 	%r259, %r258, 31;
	add.s32 	%r260, %r258, %r259;
	mul.hi.s32 	%r261, %r260, 1431655766;
	shr.u32 	%r262, %r261, 31;
	add.s32 	%r263, %r261, %r262;
	mul.lo.s32 	%r264, %r263, 3;
	sub.s32 	%r265, %r260, %r264;
	mad.lo.s32 	%r266, %r265, 192, %r257;
	mul.lo.s32 	%r267, %r260, 3;
	sub.s32 	%r268, %r247, %r267;
	shl.b32 	%r269, %r268, 6;
	add.s32 	%r1009, %r266, %r269;
	cvta.to.global.u64 	%rd18, %rd260;
	add.s64 	%rd19, %rd18, %rd16;
	ld.global.nc.u32 	%r1007, [%rd19];
	add.s32 	%r270, %r5, %r246;
	mul.wide.u32 	%rd20, %r270, 4;
	add.s64 	%rd21, %rd18, %rd20;
	ld.global.nc.u32 	%r1006, [%rd21];
	add.s32 	%r271, %r270, %r5;
	mul.wide.u32 	%rd22, %r271, 4;
	add.s64 	%rd23, %rd18, %rd22;
	ld.global.nc.u32 	%r1005, [%rd23];
	add.s32 	%r272, %r271, %r5;
	mul.wide.u32 	%rd24, %r272, 4;
	add.s64 	%rd25, %rd18, %rd24;
	ld.global.nc.u32 	%r1004, [%rd25];
	add.s32 	%r273, %r272, %r5;
	mul.wide.u32 	%rd26, %r273, 4;
	add.s64 	%rd27, %rd18, %rd26;
	ld.global.nc.u32 	%r1003, [%rd27];
	add.s32 	%r274, %r273, %r5;
	mul.wide.u32 	%rd28, %r274, 4;
	add.s64 	%rd29, %rd18, %rd28;
	ld.global.nc.u32 	%r1002, [%rd29];
	add.s32 	%r275, %r274, %r5;
	mul.wide.u32 	%rd30, %r275, 4;
	add.s64 	%rd31, %rd18, %rd30;
	ld.global.nc.u32 	%r1001, [%rd31];
	add.s32 	%r276, %r275, %r5;
	mul.wide.u32 	%rd32, %r276, 4;
	add.s64 	%rd33, %rd18, %rd32;
	ld.global.nc.u32 	%r1000, [%rd33];
	add.s32 	%r277, %r276, %r5;
	mul.wide.u32 	%rd34, %r277, 4;
	add.s64 	%rd35, %rd18, %rd34;
	ld.global.nc.u32 	%r999, [%rd35];
	add.s32 	%r278, %r277, %r5;
	mul.wide.u32 	%rd36, %r278, 4;
	add.s64 	%rd37, %rd18, %rd36;
	ld.global.nc.u32 	%r998, [%rd37];
	add.s32 	%r279, %r278, %r5;
	mul.wide.u32 	%rd38, %r279, 4;
	add.s64 	%rd39, %rd18, %rd38;
	ld.global.nc.u32 	%r997, [%rd39];
	add.s32 	%r280, %r279, %r5;
	mul.wide.u32 	%rd40, %r280, 4;
	add.s64 	%rd41, %rd18, %rd40;
	ld.global.nc.u32 	%r996, [%rd41];
	add.s32 	%r281, %r280, %r5;
	mul.wide.u32 	%rd42, %r281, 4;
	add.s64 	%rd43, %rd18, %rd42;
	ld.global.nc.u32 	%r995, [%rd43];
	add.s32 	%r282, %r281, %r5;
	mul.wide.u32 	%rd44, %r282, 4;
	add.s64 	%rd45, %rd18, %rd44;
	ld.global.nc.u32 	%r994, [%rd45];
	add.s32 	%r283, %r282, %r5;
	mul.wide.u32 	%rd46, %r283, 4;
	add.s64 	%rd47, %rd18, %rd46;
	ld.global.nc.u32 	%r993, [%rd47];
	add.s32 	%r284, %r283, %r5;
	mul.wide.u32 	%rd48, %r284, 4;
	add.s64 	%rd49, %rd18, %rd48;
	ld.global.nc.u32 	%r992, [%rd49];
	add.s32 	%r285, %r284, %r5;
	mul.wide.u32 	%rd50, %r285, 4;
	add.s64 	%rd51, %rd18, %rd50;
	ld.global.nc.u32 	%r991, [%rd51];
	add.s32 	%r286, %r285, %r5;
	mul.wide.u32 	%rd52, %r286, 4;
	add.s64 	%rd53, %rd18, %rd52;
	ld.global.nc.u32 	%r990, [%rd53];
	add.s32 	%r287, %r286, %r5;
	mul.wide.u32 	%rd54, %r287, 4;
	add.s64 	%rd55, %rd18, %rd54;
	ld.global.nc.u32 	%r989, [%rd55];
	add.s32 	%r288, %r287, %r5;
	mul.wide.u32 	%rd56, %r288, 4;
	add.s64 	%rd57, %rd18, %rd56;
	ld.global.nc.u32 	%r988, [%rd57];
	add.s32 	%r289, %r288, %r5;
	mul.wide.u32 	%rd58, %r289, 4;
	add.s64 	%rd59, %rd18, %rd58;
	ld.global.nc.u32 	%r987, [%rd59];
	add.s32 	%r290, %r289, %r5;
	mul.wide.u32 	%rd60, %r290, 4;
	add.s64 	%rd61, %rd18, %rd60;
	ld.global.nc.u32 	%r986, [%rd61];
	add.s32 	%r291, %r290, %r5;
	mul.wide.u32 	%rd62, %r291, 4;
	add.s64 	%rd63, %rd18, %rd62;
	ld.global.nc.u32 	%r985, [%rd63];
	add.s32 	%r292, %r291, %r5;
	mul.wide.u32 	%rd64, %r292, 4;
	add.s64 	%rd65, %rd18, %rd64;
	ld.global.nc.u32 	%r984, [%rd65];
	add.s32 	%r293, %r292, %r5;
	mul.wide.u32 	%rd66, %r293, 4;
	add.s64 	%rd67, %rd18, %rd66;
	ld.global.nc.u32 	%r983, [%rd67];
	add.s32 	%r294, %r293, %r5;
	mul.wide.u32 	%rd68, %r294, 4;
	add.s64 	%rd69, %rd18, %rd68;
	ld.global.nc.u32 	%r982, [%rd69];
	add.s32 	%r295, %r294, %r5;
	mul.wide.u32 	%rd70, %r295, 4;
	add.s64 	%rd71, %rd18, %rd70;
	ld.global.nc.u32 	%r981, [%rd71];
	add.s32 	%r296, %r295, %r5;
	mul.wide.u32 	%rd72, %r296, 4;
	add.s64 	%rd73, %rd18, %rd72;
	ld.global.nc.u32 	%r980, [%rd73];
	add.s32 	%r297, %r296, %r5;
	mul.wide.u32 	%rd74, %r297, 4;
	add.s64 	%rd75, %rd18, %rd74;
	ld.global.nc.u32 	%r979, [%rd75];
	add.s32 	%r298, %r297, %r5;
	mul.wide.u32 	%rd76, %r298, 4;
	add.s64 	%rd77, %rd18, %rd76;
	ld.global.nc.u32 	%r978, [%rd77];
	add.s32 	%r299, %r298, %r5;
	mul.wide.u32 	%rd78, %r299, 4;
	add.s64 	%rd79, %rd18, %rd78;
	ld.global.nc.u32 	%r977, [%rd79];
	add.s32 	%r300, %r299, %r5;
	mul.wide.u32 	%rd80, %r300, 4;
	add.s64 	%rd81, %rd18, %rd80;
	ld.global.nc.u32 	%r976, [%rd81];
$L__BB0_5:
	ld.param.u64 	%rd252, [_Z12_spmm_conv_0PKfPfiiPKiS3_S3_S0__param_0];
	sub.s32 	%r301, %r1008, %r1010;
	shfl.sync.idx.b32	%r302|%p4, %r1009, %r301, 31, -1;
	add.s32 	%r303, %r301, 1;
	shfl.sync.idx.b32	%r304|%p5, %r1009, %r303, 31, -1;
	add.s32 	%r305, %r301, 2;
	shfl.sync.idx.b32	%r306|%p6, %r1009, %r305, 31, -1;
	add.s32 	%r307, %r301, 3;
	shfl.sync.idx.b32	%r308|%p7, %r1009, %r307, 31, -1;
	add.s32 	%r309, %r301, 4;
	shfl.sync.idx.b32	%r310|%p8, %r1009, %r309, 31, -1;
	add.s32 	%r311, %r301, 5;
	shfl.sync.idx.b32	%r312|%p9, %r1009, %r311, 31, -1;
	add.s32 	%r313, %r301, 6;
	shfl.sync.idx.b32	%r314|%p10, %r1009, %r313, 31, -1;
	add.s32 	%r315, %r301, 7;
	shfl.sync.idx.b32	%r316|%p11, %r1009, %r315, 31, -1;
	cvta.to.global.u64 	%rd82, %rd252;
	mul.wide.s32 	%rd83, %r302, 4;
	add.s64 	%rd84, %rd82, %rd83;
	shfl.sync.idx.b32	%r317|%p12, %r1007, %r301, 31, -1;
	mov.b32 	%f802, %r317;
	ld.global.nc.f32 	%f803, [%rd84];
	fma.rn.f32 	%f804, %f803, %f802, %f2173;
	ld.global.nc.f32 	%f805, [%rd84+128];
	fma.rn.f32 	%f806, %f805, %f802, %f2172;
	shfl.sync.idx.b32	%r318|%p13, %r1006, %r301, 31, -1;
	mov.b32 	%f807, %r318;
	fma.rn.f32 	%f808, %f803, %f807, %f2171;
	fma.rn.f32 	%f809, %f805, %f807, %f2170;
	shfl.sync.idx.b32	%r319|%p14, %r1005, %r301, 31, -1;
	mov.b32 	%f810, %r319;
	fma.rn.f32 	%f811, %f803, %f810, %f2169;
	fma.rn.f32 	%f812, %f805, %f810, %f2168;
	shfl.sync.idx.b32	%r320|%p15, %r1004, %r301, 31, -1;
	mov.b32 	%f813, %r320;
	fma.rn.f32 	%f814, %f803, %f813, %f2167;
	fma.rn.f32 	%f815, %f805, %f813, %f2166;
	shfl.sync.idx.b32	%r321|%p16, %r1003, %r301, 31, -1;
	mov.b32 	%f816, %r321;
	fma.rn.f32 	%f817, %f803, %f816, %f2165;
	fma.rn.f32 	%f818, %f805, %f816, %f2164;
	shfl.sync.idx.b32	%r322|%p17, %r1002, %r301, 31, -1;
	mov.b32 	%f819, %r322;
	fma.rn.f32 	%f820, %f803, %f819, %f2163;
	fma.rn.f32 	%f821, %f805, %f819, %f2162;
	shfl.sync.idx.b32	%r323|%p18, %r1001, %r301, 31, -1;
	mov.b32 	%f822, %r323;
	fma.rn.f32 	%f823, %f803, %f822, %f2161;
	fma.rn.f32 	%f824, %f805, %f822, %f2160;
	shfl.sync.idx.b32	%r324|%p19, %r1000, %r301, 31, -1;
	mov.b32 	%f825, %r324;
	fma.rn.f32 	%f826, %f803, %f825, %f2159;
	fma.rn.f32 	%f827, %f805, %f825, %f2158;
	shfl.sync.idx.b32	%r325|%p20, %r999, %r301, 31, -1;
	mov.b32 	%f828, %r325;
	fma.rn.f32 	%f829, %f803, %f828, %f2157;
	fma.rn.f32 	%f830, %f805, %f828, %f2156;
	shfl.sync.idx.b32	%r326|%p21, %r998, %r301, 31, -1;
	mov.b32 	%f831, %r326;
	fma.rn.f32 	%f832, %f803, %f831, %f2155;
	fma.rn.f32 	%f833, %f805, %f831, %f2154;
	shfl.sync.idx.b32	%r327|%p22, %r997, %r301, 31, -1;
	mov.b32 	%f834, %r327;
	fma.rn.f32 	%f835, %f803, %f834, %f2153;
	fma.rn.f32 	%f836, %f805, %f834, %f2152;
	shfl.sync.idx.b32	%r328|%p23, %r996, %r301, 31, -1;
	mov.b32 	%f837, %r328;
	fma.rn.f32 	%f838, %f803, %f837, %f2151;
	fma.rn.f32 	%f839, %f805, %f837, %f2150;
	shfl.sync.idx.b32	%r329|%p24, %r995, %r301, 31, -1;
	mov.b32 	%f840, %r329;
	fma.rn.f32 	%f841, %f803, %f840, %f2149;
	fma.rn.f32 	%f842, %f805, %f840, %f2148;
	shfl.sync.idx.b32	%r330|%p25, %r994, %r301, 31, -1;
	mov.b32 	%f843, %r330;
	fma.rn.f32 	%f844, %f803, %f843, %f2147;
	fma.rn.f32 	%f845, %f805, %f843, %f2146;
	shfl.sync.idx.b32	%r331|%p26, %r993, %r301, 31, -1;
	mov.b32 	%f846, %r331;
	fma.rn.f32 	%f847, %f803, %f846, %f2145;
	fma.rn.f32 	%f848, %f805, %f846, %f2144;
	shfl.sync.idx.b32	%r332|%p27, %r992, %r301, 31, -1;
	mov.b32 	%f849, %r332;
	fma.rn.f32 	%f850, %f803, %f849, %f2143;
	fma.rn.f32 	%f851, %f805, %f849, %f2142;
	shfl.sync.idx.b32	%r333|%p28, %r991, %r301, 31, -1;
	mov.b32 	%f852, %r333;
	fma.rn.f32 	%f853, %f803, %f852, %f2141;
	fma.rn.f32 	%f854, %f805, %f852, %f2140;
	shfl.sync.idx.b32	%r334|%p29, %r990, %r301, 31, -1;
	mov.b32 	%f855, %r334;
	fma.rn.f32 	%f856, %f803, %f855, %f2139;
	fma.rn.f32 	%f857, %f805, %f855, %f2138;
	shfl.sync.idx.b32	%r335|%p30, %r989, %r301, 31, -1;
	mov.b32 	%f858, %r335;
	fma.rn.f32 	%f859, %f803, %f858, %f2137;
	fma.rn.f32 	%f860, %f805, %f858, %f2136;
	shfl.sync.idx.b32	%r336|%p31, %r988, %r301, 31, -1;
	mov.b32 	%f861, %r336;
	fma.rn.f32 	%f862, %f803, %f861, %f2135;
	fma.rn.f32 	%f863, %f805, %f861, %f2134;
	shfl.sync.idx.b32	%r337|%p32, %r987, %r301, 31, -1;
	mov.b32 	%f864, %r337;
	fma.rn.f32 	%f865, %f803, %f864, %f2133;
	fma.rn.f32 	%f866, %f805, %f864, %f2132;
	shfl.sync.idx.b32	%r338|%p33, %r986, %r301, 31, -1;
	mov.b32 	%f867, %r338;
	fma.rn.f32 	%f868, %f803, %f867, %f2131;
	fma.rn.f32 	%f869, %f805, %f867, %f2130;
	shfl.sync.idx.b32	%r339|%p34, %r985, %r301, 31, -1;
	mov.b32 	%f870, %r339;
	fma.rn.f32 	%f871, %f803, %f870, %f2129;
	fma.rn.f32 	%f872, %f805, %f870, %f2128;
	shfl.sync.idx.b32	%r340|%p35, %r984, %r301, 31, -1;
	mov.b32 	%f873, %r340;
	fma.rn.f32 	%f874, %f803, %f873, %f2127;
	fma.rn.f32 	%f875, %f805, %f873, %f2126;
	shfl.sync.idx.b32	%r341|%p36, %r983, %r301, 31, -1;
	mov.b32 	%f876, %r341;
	fma.rn.f32 	%f877, %f803, %f876, %f2125;
	fma.rn.f32 	%f878, %f805, %f876, %f2124;
	shfl.sync.idx.b32	%r342|%p37, %r982, %r301, 31, -1;
	mov.b32 	%f879, %r342;
	fma.rn.f32 	%f880, %f803, %f879, %f2123;
	fma.rn.f32 	%f881, %f805, %f879, %f2122;
	shfl.sync.idx.b32	%r343|%p38, %r981, %r301, 31, -1;
	mov.b32 	%f882, %r343;
	fma.rn.f32 	%f883, %f803, %f882, %f2121;
	fma.rn.f32 	%f884, %f805, %f882, %f2120;
	shfl.sync.idx.b32	%r344|%p39, %r980, %r301, 31, -1;
	mov.b32 	%f885, %r344;
	fma.rn.f32 	%f886, %f803, %f885, %f2119;
	fma.rn.f32 	%f887, %f805, %f885, %f2118;
	shfl.sync.idx.b32	%r345|%p40, %r979, %r301, 31, -1;
	mov.b32 	%f888, %r345;
	fma.rn.f32 	%f889, %f803, %f888, %f2117;
	fma.rn.f32 	%f890, %f805, %f888, %f2116;
	shfl.sync.idx.b32	%r346|%p41, %r978, %r301, 31, -1;
	mov.b32 	%f891, %r346;
	fma.rn.f32 	%f892, %f803, %f891, %f2115;
	fma.rn.f32 	%f893, %f805, %f891, %f2114;
	shfl.sync.idx.b32	%r347|%p42, %r977, %r301, 31, -1;
	mov.b32 	%f894, %r347;
	fma.rn.f32 	%f895, %f803, %f894, %f2113;
	fma.rn.f32 	%f896, %f805, %f894, %f2112;
	shfl.sync.idx.b32	%r348|%p43, %r976, %r301, 31, -1;
	mov.b32 	%f897, %r348;
	fma.rn.f32 	%f898, %f803, %f897, %f2111;
	fma.rn.f32 	%f899, %f805, %f897, %f2110;
	mul.wide.s32 	%rd85, %r304, 4;
	add.s64 	%rd86, %rd82, %rd85;
	shfl.sync.idx.b32	%r349|%p44, %r1007, %r303, 31, -1;
	mov.b32 	%f900, %r349;
	ld.global.nc.f32 	%f901, [%rd86];
	fma.rn.f32 	%f902, %f901, %f900, %f804;
	ld.global.nc.f32 	%f903, [%rd86+128];
	fma.rn.f32 	%f904, %f903, %f900, %f806;
	shfl.sync.idx.b32	%r350|%p45, %r1006, %r303, 31, -1;
	mov.b32 	%f905, %r350;
	fma.rn.f32 	%f906, %f901, %f905, %f808;
	fma.rn.f32 	%f907, %f903, %f905, %f809;
	shfl.sync.idx.b32	%r351|%p46, %r1005, %r303, 31, -1;
	mov.b32 	%f908, %r351;
	fma.rn.f32 	%f909, %f901, %f908, %f811;
	fma.rn.f32 	%f910, %f903, %f908, %f812;
	shfl.sync.idx.b32	%r352|%p47, %r1004, %r303, 31, -1;
	mov.b32 	%f911, %r352;
	fma.rn.f32 	%f912, %f901, %f911, %f814;
	fma.rn.f32 	%f913, %f903, %f911, %f815;
	shfl.sync.idx.b32	%r353|%p48, %r1003, %r303, 31, -1;
	mov.b32 	%f914, %r353;
	fma.rn.f32 	%f915, %f901, %f914, %f817;
	fma.rn.f32 	%f916, %f903, %f914, %f818;
	shfl.sync.idx.b32	%r354|%p49, %r1002, %r303, 31, -1;
	mov.b32 	%f917, %r354;
	fma.rn.f32 	%f918, %f901, %f917, %f820;
	fma.rn.f32 	%f919, %f903, %f917, %f821;
	shfl.sync.idx.b32	%r355|%p50, %r1001, %r303, 31, -1;
	mov.b32 	%f920, %r355;
	fma.rn.f32 	%f921, %f901, %f920, %f823;
	fma.rn.f32 	%f922, %f903, %f920, %f824;
	shfl.sync.idx.b32	%r356|%p51, %r1000, %r303, 31, -1;
	mov.b32 	%f923, %r356;
	fma.rn.f32 	%f924, %f901, %f923, %f826;
	fma.rn.f32 	%f925, %f903, %f923, %f827;
	shfl.sync.idx.b32	%r357|%p52, %r999, %r303, 31, -1;
	mov.b32 	%f926, %r357;
	fma.rn.f32 	%f927, %f901, %f926, %f829;
	fma.rn.f32 	%f928, %f903, %f926, %f830;
	shfl.sync.idx.b32	%r358|%p53, %r998, %r303, 31, -1;
	mov.b32 	%f929, %r358;
	fma.rn.f32 	%f930, %f901, %f929, %f832;
	fma.rn.f32 	%f931, %f903, %f929, %f833;
	shfl.sync.idx.b32	%r359|%p54, %r997, %r303, 31, -1;
	mov.b32 	%f932, %r359;
	fma.rn.f32 	%f933, %f901, %f932, %f835;
	fma.rn.f32 	%f934, %f903, %f932, %f836;
	shfl.sync.idx.b32	%r360|%p55, %r996, %r303, 31, -1;
	mov.b32 	%f935, %r360;
	fma.rn.f32 	%f936, %f901, %f935, %f838;
	fma.rn.f32 	%f937, %f903, %f935, %f839;
	shfl.sync.idx.b32	%r361|%p56, %r995, %r303, 31, -1;
	mov.b32 	%f938, %r361;
	fma.rn.f32 	%f939, %f901, %f938, %f841;
	fma.rn.f32 	%f940, %f903, %f938, %f842;
	shfl.sync.idx.b32	%r362|%p57, %r994, %r303, 31, -1;
	mov.b32 	%f941, %r362;
	fma.rn.f32 	%f942, %f901, %f941, %f844;
	fma.rn.f32 	%f943, %f903, %f941, %f845;
	shfl.sync.idx.b32	%r363|%p58, %r993, %r303, 31, -1;
	mov.b32 	%f944, %r363;
	fma.rn.f32 	%f945, %f901, %f944, %f847;
	fma.rn.f32 	%f946, %f903, %f944, %f848;
	shfl.sync.idx.b32	%r364|%p59, %r992, %r303, 31, -1;
	mov.b32 	%f947, %r364;
	fma.rn.f32 	%f948, %f901, %f947, %f850;
	fma.rn.f32 	%f949, %f903, %f947, %f851;
	shfl.sync.idx.b32	%r365|%p60, %r991, %r303, 31, -1;
	mov.b32 	%f950, %r365;
	fma.rn.f32 	%f951, %f901, %f950, %f853;
	fma.rn.f32 	%f952, %f903, %f950, %f854;
	shfl.sync.idx.b32	%r366|%p61, %r990, %r303, 31, -1;
	mov.b32 	%f953, %r366;
	fma.rn.f32 	%f954, %f901, %f953, %f856;
	fma.rn.f32 	%f955, %f903, %f953, %f857;
	shfl.sync.idx.b32	%r367|%p62, %r989, %r303, 31, -1;
	mov.b32 	%f956, %r367;
	fma.rn.f32 	%f957, %f901, %f956, %f859;
	fma.rn.f32 	%f958, %f903, %f956, %f860;
	shfl.sync.idx.b32	%r368|%p63, %r988, %r303, 31, -1;
	mov.b32 	%f959, %r368;
	fma.rn.f32 	%f960, %f901, %f959, %f862;
	fma.rn.f32 	%f961, %f903, %f959, %f863;
	shfl.sync.idx.b32	%r369|%p64, %r987, %r303, 31, -1;
	mov.b32 	%f962, %r369;
	fma.rn.f32 	%f963, %f901, %f962, %f865;
	fma.rn.f32 	%f964, %f903, %f962, %f866;
	shfl.sync.idx.b32	%r370|%p65, %r986, %r303, 31, -1;
	mov.b32 	%f965, %r370;
	fma.rn.f32 	%f966, %f901, %f965, %f868;
	fma.rn.f32 	%f967, %f903, %f965, %f869;
	shfl.sync.idx.b32	%r371|%p66, %r985, %r303, 31, -1;
	mov.b32 	%f968, %r371;
	fma.rn.f32 	%f969, %f901, %f968, %f871;
	fma.rn.f32 	%f970, %f903, %f968, %f872;
	shfl.sync.idx.b32	%r372|%p67, %r984, %r303, 31, -1;
	mov.b32 	%f971, %r372;
	fma.rn.f32 	%f972, %f901, %f971, %f874;
	fma.rn.f32 	%f973, %f903, %f971, %f875;
	shfl.sync.idx.b32	%r373|%p68, %r983, %r303, 31, -1;
	mov.b32 	%f974, %r373;
	fma.rn.f32 	%f975, %f901, %f974, %f877;
	fma.rn.f32 	%f976, %f903, %f974, %f878;
	shfl.sync.idx.b32	%r374|%p69, %r982, %r303, 31, -1;
	mov.b32 	%f977, %r374;
	fma.rn.f32 	%f978, %f901, %f977, %f880;
	fma.rn.f32 	%f979, %f903, %f977, %f881;
	shfl.sync.idx.b32	%r375|%p70, %r981, %r303, 31, -1;
	mov.b32 	%f980, %r375;
	fma.rn.f32 	%f981, %f901, %f980, %f883;
	fma.rn.f32 	%f982, %f903, %f980, %f884;
	shfl.sync.idx.b32	%r376|%p71, %r980, %r303, 31, -1;
	mov.b32 	%f983, %r376;
	fma.rn.f32 	%f984, %f901, %f983, %f886;
	fma.rn.f32 	%f985, %f903, %f983, %f887;
	shfl.sync.idx.b32	%r377|%p72, %r979, %r303, 31, -1;
	mov.b32 	%f986, %r377;
	fma.rn.f32 	%f987, %f901, %f986, %f889;
	fma.rn.f32 	%f988, %f903, %f986, %f890;
	shfl.sync.idx.b32	%r378|%p73, %r978, %r303, 31, -1;
	mov.b32 	%f989, %r378;
	fma.rn.f32 	%f990, %f901, %f989, %f892;
	fma.rn.f32 	%f991, %f903, %f989, %f893;
	shfl.sync.idx.b32	%r379|%p74, %r977, %r303, 31, -1;
	mov.b32 	%f992, %r379;
	fma.rn.f32 	%f993, %f901, %f992, %f895;
	fma.rn.f32 	%f994, %f903, %f992, %f896;
	shfl.sync.idx.b32	%r380|%p75, %r976, %r303, 31, -1;
	mov.b32 	%f995, %r380;
	fma.rn.f32 	%f996, %f901, %f995, %f898;
	fma.rn.f32 	%f997, %f903, %f995, %f899;
	mul.wide.s32 	%rd87, %r306, 4;
	add.s64 	%rd88, %rd82, %rd87;
	shfl.sync.idx.b32	%r381|%p76, %r1007, %r305, 31, -1;
	mov.b32 	%f998, %r381;
	ld.global.nc.f32 	%f999, [%rd88];
	fma.rn.f32 	%f1000, %f999, %f998, %f902;
	ld.global.nc.f32 	%f1001, [%rd88+128];
	fma.rn.f32 	%f1002, %f1001, %f998, %f904;
	shfl.sync.idx.b32	%r382|%p77, %r1006, %r305, 31, -1;
	mov.b32 	%f1003, %r382;
	fma.rn.f32 	%f1004, %f999, %f1003, %f906;
	fma.rn.f32 	%f1005, %f1001, %f1003, %f907;
	shfl.sync.idx.b32	%r383|%p78, %r1005, %r305, 31, -1;
	mov.b32 	%f1006, %r383;
	fma.rn.f32 	%f1007, %f999, %f1006, %f909;
	fma.rn.f32 	%f1008, %f1001, %f1006, %f910;
	shfl.sync.idx.b32	%r384|%p79, %r1004, %r305, 31, -1;
	mov.b32 	%f1009, %r384;
	fma.rn.f32 	%f1010, %f999, %f1009, %f912;
	fma.rn.f32 	%f1011, %f1001, %f1009, %f913;
	shfl.sync.idx.b32	%r385|%p80, %r1003, %r305, 31, -1;
	mov.b32 	%f1012, %r385;
	fma.rn.f32 	%f1013, %f999, %f1012, %f915;
	fma.rn.f32 	%f1014, %f1001, %f1012, %f916;
	shfl.sync.idx.b32	%r386|%p81, %r1002, %r305, 31, -1;
	mov.b32 	%f1015, %r386;
	fma.rn.f32 	%f1016, %f999, %f1015, %f918;
	fma.rn.f32 	%f1017, %f1001, %f1015, %f919;
	shfl.sync.idx.b32	%r387|%p82, %r1001, %r305, 31, -1;
	mov.b32 	%f1018, %r387;
	fma.rn.f32 	%f1019, %f999, %f1018, %f921;
	fma.rn.f32 	%f1020, %f1001, %f1018, %f922;
	shfl.sync.idx.b32	%r388|%p83, %r1000, %r305, 31, -1;
	mov.b32 	%f1021, %r388;
	fma.rn.f32 	%f1022, %f999, %f1021, %f924;
	fma.rn.f32 	%f1023, %f1001, %f1021, %f925;
	shfl.sync.idx.b32	%r389|%p84, %r999, %r305, 31, -1;
	mov.b32 	%f1024, %r389;
	fma.rn.f32 	%f1025, %f999, %f1024, %f927;
	fma.rn.f32 	%f1026, %f1001, %f1024, %f928;
	shfl.sync.idx.b32	%r390|%p85, %r998, %r305, 31, -1;
	mov.b32 	%f1027, %r390;
	fma.rn.f32 	%f1028, %f999, %f1027, %f930;
	fma.rn.f32 	%f1029, %f1001, %f1027, %f931;
	shfl.sync.idx.b32	%r391|%p86, %r997, %r305, 31, -1;
	mov.b32 	%f1030, %r391;
	fma.rn.f32 	%f1031, %f999, %f1030, %f933;
	fma.rn.f32 	%f1032, %f1001, %f1030, %f934;
	shfl.sync.idx.b32	%r392|%p87, %r996, %r305, 31, -1;
	mov.b32 	%f1033, %r392;
	fma.rn.f32 	%f1034, %f999, %f1033, %f936;
	fma.rn.f32 	%f1035, %f1001, %f1033, %f937;
	shfl.sync.idx.b32	%r393|%p88, %r995, %r305, 31, -1;
	mov.b32 	%f1036, %r393;
	fma.rn.f32 	%f1037, %f999, %f1036, %f939;
	fma.rn.f32 	%f1038, %f1001, %f1036, %f940;
	shfl.sync.idx.b32	%r394|%p89, %r994, %r305, 31, -1;
	mov.b32 	%f1039, %r394;
	fma.rn.f32 	%f1040, %f999, %f1039, %f942;
	fma.rn.f32 	%f1041, %f1001, %f1039, %f943;
	shfl.sync.idx.b32	%r395|%p90, %r993, %r305, 31, -1;
	mov.b32 	%f1042, %r395;
	fma.rn.f32 	%f1043, %f999, %f1042, %f945;
	fma.rn.f32 	%f1044, %f1001, %f1042, %f946;
	shfl.sync.idx.b32	%r396|%p91, %r992, %r305, 31, -1;
	mov.b32 	%f1045, %r396;
	fma.rn.f32 	%f1046, %f999, %f1045, %f948;
	fma.rn.f32 	%f1047, %f1001, %f1045, %f949;
	shfl.sync.idx.b32	%r397|%p92, %r991, %r305, 31, -1;
	mov.b32 	%f1048, %r397;
	fma.rn.f32 	%f1049, %f999, %f1048, %f951;
	fma.rn.f32 	%f1050, %f1001, %f1048, %f952;
	shfl.sync.idx.b32	%r398|%p93, %r990, %r305, 31, -1;
	mov.b32 	%f1051, %r398;
	fma.rn.f32 	%f1052, %f999, %f1051, %f954;
	fma.rn.f32 	%f1053, %f1001, %f1051, %f955;
	shfl.sync.idx.b32	%r399|%p94, %r989, %r305, 31, -1;
	mov.b32 	%f1054, %r399;
	fma.rn.f32 	%f1055, %f999, %f1054, %f957;
	fma.rn.f32 	%f1056, %f1001, %f1054, %f958;
	shfl.sync.idx.b32	%r400|%p95, %r988, %r305, 31, -1;
	mov.b32 	%f1057, %r400;
	fma.rn.f32 	%f1058, %f999, %f1057, %f960;
	fma.rn.f32 	%f1059, %f1001, %f1057, %f961;
	shfl.sync.idx.b32	%r401|%p96, %r987, %r305, 31, -1;
	mov.b32 	%f1060, %r401;
	fma.rn.f32 	%f1061, %f999, %f1060, %f963;
	fma.rn.f32 	%f1062, %f1001, %f1060, %f964;
	shfl.sync.idx.b32	%r402|%p97, %r986, %r305, 31, -1;
	mov.b32 	%f1063, %r402;
	fma.rn.f32 	%f1064, %f999, %f1063, %f966;
	fma.rn.f32 	%f1065, %f1001, %f1063, %f967;
	shfl.sync.idx.b32	%r403|%p98, %r985, %r305, 31, -1;
	mov.b32 	%f1066, %r403;
	fma.rn.f32 	%f1067, %f999, %f1066, %f969;
	fma.rn.f32 	%f1068, %f1001, %f1066, %f970;
	shfl.sync.idx.b32	%r404|%p99, %r984, %r305, 31, -1;
	mov.b32 	%f1069, %r404;
	fma.rn.f32 	%f1070, %f999, %f1069, %f972;
	fma.rn.f32 	%f1071, %f1001, %f1069, %f973;
	shfl.sync.idx.b32	%r405|%p100, %r983, %r305, 31, -1;
	mov.b32 	%f1072, %r405;
	fma.rn.f32 	%f1073, %f999, %f1072, %f975;
	fma.rn.f32 	%f1074, %f1001, %f1072, %f976;
	shfl.sync.idx.b32	%r406|%p101, %r982, %r305, 31, -1;
	mov.b32 	%f1075, %r406;
	fma.rn.f32 	%f1076, %f999, %f1075, %f978;
	fma.rn.f32 	%f1077, %f1001, %f1075, %f979;
	shfl.sync.idx.b32	%r407|%p102, %r981, %r305, 31, -1;
	mov.b32 	%f1078, %r407;
	fma.rn.f32 	%f1079, %f999, %f1078, %f981;
	fma.rn.f32 	%f1080, %f1001, %f1078, %f982;
	shfl.sync.idx.b32	%r408|%p103, %r980, %r305, 31, -1;
	mov.b32 	%f1081, %r408;
	fma.rn.f32 	%f1082, %f999, %f1081, %f984;
	fma.rn.f32 	%f1083, %f1001, %f1081, %f985;
	shfl.sync.idx.b32	%r409|%p104, %r979, %r305, 31, -1;
	mov.b32 	%f1084, %r409;
	fma.rn.f32 	%f1085, %f999, %f1084, %f987;
	fma.rn.f32 	%f1086, %f1001, %f1084, %f988;
	shfl.sync.idx.b32	%r410|%p105, %r978, %r305, 31, -1;
	mov.b32 	%f1087, %r410;
	fma.rn.f32 	%f1088, %f999, %f1087, %f990;
	fma.rn.f32 	%f1089, %f1001, %f1087, %f991;
	shfl.sync.idx.b32	%r411|%p106, %r977, %r305, 31, -1;
	mov.b32 	%f1090, %r411;
	fma.rn.f32 	%f1091, %f999, %f1090, %f993;
	fma.rn.f32 	%f1092, %f1001, %f1090, %f994;
	shfl.sync.idx.b32	%r412|%p107, %r976, %r305, 31, -1;
	mov.b32 	%f1093, %r412;
	fma.rn.f32 	%f1094, %f999, %f1093, %f996;
	fma.rn.f32 	%f1095, %f1001, %f1093, %f997;
	mul.wide.s32 	%rd89, %r308, 4;
	add.s64 	%rd90, %rd82, %rd89;
	shfl.sync.idx.b32	%r413|%p108, %r1007, %r307, 31, -1;
	mov.b32 	%f1096, %r413;
	ld.global.nc.f32 	%f1097, [%rd90];
	fma.rn.f32 	%f1098, %f1097, %f1096, %f1000;
	ld.global.nc.f32 	%f1099, [%rd90+128];
	fma.rn.f32 	%f1100, %f1099, %f1096, %f1002;
	shfl.sync.idx.b32	%r414|%p109, %r1006, %r307, 31, -1;
	mov.b32 	%f1101, %r414;
	fma.rn.f32 	%f1102, %f1097, %f1101, %f1004;
	fma.rn.f32 	%f1103, %f1099, %f1101, %f1005;
	shfl.sync.idx.b32	%r415|%p110, %r1005, %r307, 31, -1;
	mov.b32 	%f1104, %r415;
	fma.rn.f32 	%f1105, %f1097, %f1104, %f1007;
	fma.rn.f32 	%f1106, %f1099, %f1104, %f1008;
	shfl.sync.idx.b32	%r416|%p111, %r1004, %r307, 31, -1;
	mov.b32 	%f1107, %r416;
	fma.rn.f32 	%f1108, %f1097, %f1107, %f1010;
	fma.rn.f32 	%f1109, %f1099, %f1107, %f1011;
	shfl.sync.idx.b32	%r417|%p112, %r1003, %r307, 31, -1;
	mov.b32 	%f1110, %r417;
	fma.rn.f32 	%f1111, %f1097, %f1110, %f1013;
	fma.rn.f32 	%f1112, %f1099, %f1110, %f1014;
	shfl.sync.idx.b32	%r418|%p113, %r1002, %r307, 31, -1;
	mov.b32 	%f1113, %r418;
	fma.rn.f32 	%f1114, %f1097, %f1113, %f1016;
	fma.rn.f32 	%f1115, %f1099, %f1113, %f1017;
	shfl.sync.idx.b32	%r419|%p114, %r1001, %r307, 31, -1;
	mov.b32 	%f1116, %r419;
	fma.rn.f32 	%f1117, %f1097, %f1116, %f1019;
	fma.rn.f32 	%f1118, %f1099, %f1116, %f1020;
	shfl.sync.idx.b32	%r420|%p115, %r1000, %r307, 31, -1;
	mov.b32 	%f1119, %r420;
	fma.rn.f32 	%f1120, %f1097, %f1119, %f1022;
	fma.rn.f32 	%f1121, %f1099, %f1119, %f1023;
	shfl.sync.idx.b32	%r421|%p116, %r999, %r307, 31, -1;
	mov.b32 	%f1122, %r421;
	fma.rn.f32 	%f1123, %f1097, %f1122, %f1025;
	fma.rn.f32 	%f1124, %f1099, %f1122, %f1026;
	shfl.sync.idx.b32	%r422|%p117, %r998, %r307, 31, -1;
	mov.b32 	%f1125, %r422;
	fma.rn.f32 	%f1126, %f1097, %f1125, %f1028;
	fma.rn.f32 	%f1127, %f1099, %f1125, %f1029;
	shfl.sync.idx.b32	%r423|%p118, %r997, %r307, 31, -1;
	mov.b32 	%f1128, %r423;
	fma.rn.f32 	%f1129, %f1097, %f1128, %f1031;
	fma.rn.f32 	%f1130, %f1099, %f1128, %f1032;
	shfl.sync.idx.b32	%r424|%p119, %r996, %r307, 31, -1;
	mov.b32 	%f1131, %r424;
	fma.rn.f32 	%f1132, %f1097, %f1131, %f1034;
	fma.rn.f32 	%f1133, %f1099, %f1131, %f1035;
	shfl.sync.idx.b32	%r425|%p120, %r995, %r307, 31, -1;
	mov.b32 	%f1134, %r425;
	fma.rn.f32 	%f1135, %f1097, %f1134, %f1037;
	fma.rn.f32 	%f1136, %f1099, %f1134, %f1038;
	shfl.sync.idx.b32	%r426|%p121, %r994, %r307, 31, -1;
	mov.b32 	%f1137, %r426;
	fma.rn.f32 	%f1138, %f1097, %f1137, %f1040;
	fma.rn.f32 	%f1139, %f1099, %f1137, %f1041;
	shfl.sync.idx.b32	%r427|%p122, %r993, %r307, 31, -1;
	mov.b32 	%f1140, %r427;
	fma.rn.f32 	%f1141, %f1097, %f1140, %f1043;
	fma.rn.f32 	%f1142, %f1099, %f1140, %f1044;
	shfl.sync.idx.b32	%r428|%p123, %r992, %r307, 31, -1;
	mov.b32 	%f1143, %r428;
	fma.rn.f32 	%f1144, %f1097, %f1143, %f1046;
	fma.rn.f32 	%f1145, %f1099, %f1143, %f1047;
	shfl.sync.idx.b32	%r429|%p124, %r991, %r307, 31, -1;
	mov.b32 	%f1146, %r429;
	fma.rn.f32 	%f1147, %f1097, %f1146, %f1049;
	fma.rn.f32 	%f1148, %f1099, %f1146, %f1050;
	shfl.sync.idx.b32	%r430|%p125, %r990, %r307, 31, -1;
	mov.b32 	%f1149, %r430;
	fma.rn.f32 	%f1150, %f1097, %f1149, %f1052;
	fma.rn.f32 	%f1151, %f1099, %f1149, %f1053;
	shfl.sync.idx.b32	%r431|%p126, %r989, %r307, 31, -1;
	mov.b32 	%f1152, %r431;
	fma.rn.f32 	%f1153, %f1097, %f1152, %f1055;
	fma.rn.f32 	%f1154, %f1099, %f1152, %f1056;
	shfl.sync.idx.b32	%r432|%p127, %r988, %r307, 31, -1;
	mov.b32 	%f1155, %r432;
	fma.rn.f32 	%f1156, %f1097, %f1155, %f1058;
	fma.rn.f32 	%f1157, %f1099, %f1155, %f1059;
	shfl.sync.idx.b32	%r433|%p128, %r987, %r307, 31, -1;
	mov.b32 	%f1158, %r433;
	fma.rn.f32 	%f1159, %f1097, %f1158, %f1061;
	fma.rn.f32 	%f1160, %f1099, %f1158, %f1062;
	shfl.sync.idx.b32	%r434|%p129, %r986, %r307, 31, -1;
	mov.b32 	%f1161, %r434;
	fma.rn.f32 	%f1162, %f1097, %f1161, %f1064;
	fma.rn.f32 	%f1163, %f1099, %f1161, %f1065;
	shfl.sync.idx.b32	%r435|%p130, %r985, %r307, 31, -1;
	mov.b32 	%f1164, %r435;
	fma.rn.f32 	%f1165, %f1097, %f1164, %f1067;
	fma.rn.f32 	%f1166, %f1099, %f1164, %f1068;
	shfl.sync.idx.b32	%r436|%p131, %r984, %r307, 31, -1;
	mov.b32 	%f1167, %r436;
	fma.rn.f32 	%f1168, %f1097, %f1167, %f1070;
	fma.rn.f32 	%f1169, %f1099, %f1167, %f1071;
	shfl.sync.idx.b32	%r437|%p132, %r983, %r307, 31, -1;
	mov.b32 	%f1170, %r437;
	fma.rn.f32 	%f1171, %f1097, %f1170, %f1073;
	fma.rn.f32 	%f1172, %f1099, %f1170, %f1074;
	shfl.sync.idx.b32	%r438|%p133, %r982, %r307, 31, -1;
	mov.b32 	%f1173, %r438;
	fma.rn.f32 	%f1174, %f1097, %f1173, %f1076;
	fma.rn.f32 	%f1175, %f1099, %f1173, %f1077;
	shfl.sync.idx.b32	%r439|%p134, %r981, %r307, 31, -1;
	mov.b32 	%f1176, %r439;
	fma.rn.f32 	%f1177, %f1097, %f1176, %f1079;
	fma.rn.f32 	%f1178, %f1099, %f1176, %f1080;
	shfl.sync.idx.b32	%r440|%p135, %r980, %r307, 31, -1;
	mov.b32 	%f1179, %r440;
	fma.rn.f32 	%f1180, %f1097, %f1179, %f1082;
	fma.rn.f32 	%f1181, %f1099, %f1179, %f1083;
	shfl.sync.idx.b32	%r441|%p136, %r979, %r307, 31, -1;
	mov.b32 	%f1182, %r441;
	fma.rn.f32 	%f1183, %f1097, %f1182, %f1085;
	fma.rn.f32 	%f1184, %f1099, %f1182, %f1086;
	shfl.sync.idx.b32	%r442|%p137, %r978, %r307, 31, -1;
	mov.b32 	%f1185, %r442;
	fma.rn.f32 	%f1186, %f1097, %f1185, %f1088;
	fma.rn.f32 	%f1187, %f1099, %f1185, %f1089;
	shfl.sync.idx.b32	%r443|%p138, %r977, %r307, 31, -1;
	mov.b32 	%f1188, %r443;
	fma.rn.f32 	%f1189, %f1097, %f1188, %f1091;
	fma.rn.f32 	%f1190, %f1099, %f1188, %f1092;
	shfl.sync.idx.b32	%r444|%p139, %r976, %r307, 31, -1;
	mov.b32 	%f1191, %r444;
	fma.rn.f32 	%f1192, %f1097, %f1191, %f1094;
	fma.rn.f32 	%f1193, %f1099, %f1191, %f1095;
	mul.wide.s32 	%rd91, %r310, 4;
	add.s64 	%rd92, %rd82, %rd91;
	shfl.sync.idx.b32	%r445|%p140, %r1007, %r309, 31, -1;
	mov.b32 	%f1194, %r445;
	ld.global.nc.f32 	%f1195, [%rd92];
	fma.rn.f32 	%f1196, %f1195, %f1194, %f1098;
	ld.global.nc.f32 	%f1197, [%rd92+128];
	fma.rn.f32 	%f1198, %f1197, %f1194, %f1100;
	shfl.sync.idx.b32	%r446|%p141, %r1006, %r309, 31, -1;
	mov.b32 	%f1199, %r446;
	fma.rn.f32 	%f1200, %f1195, %f1199, %f1102;
	fma.rn.f32 	%f1201, %f1197, %f1199, %f1103;
	shfl.sync.idx.b32	%r447|%p142, %r1005, %r309, 31, -1;
	mov.b32 	%f1202, %r447;
	fma.rn.f32 	%f1203, %f1195, %f1202, %f1105;
	fma.rn.f32 	%f1204, %f1197, %f1202, %f1106;
	shfl.sync.idx.b32	%r448|%p143, %r1004, %r309, 31, -1;
	mov.b32 	%f1205, %r448;
	fma.rn.f32 	%f1206, %f1195, %f1205, %f1108;
	fma.rn.f32 	%f1207, %f1197, %f1205, %f1109;
	shfl.sync.idx.b32	%r449|%p144, %r1003, %r309, 31, -1;
	mov.b32 	%f1208, %r449;
	fma.rn.f32 	%f1209, %f1195, %f1208, %f1111;
	fma.rn.f32 	%f1210, %f1197, %f1208, %f1112;
	shfl.sync.idx.b32	%r450|%p145, %r1002, %r309, 31, -1;
	mov.b32 	%f1211, %r450;
	fma.rn.f32 	%f1212, %f1195, %f1211, %f1114;
	fma.rn.f32 	%f1213, %f1197, %f1211, %f1115;
	shfl.sync.idx.b32	%r451|%p146, %r1001, %r309, 31, -1;
	mov.b32 	%f1214, %r451;
	fma.rn.f32 	%f1215, %f1195, %f1214, %f1117;
	fma.rn.f32 	%f1216, %f1197, %f1214, %f1118;
	shfl.sync.idx.b32	%r452|%p147, %r1000, %r309, 31, -1;
	mov.b32 	%f1217, %r452;
	fma.rn.f32 	%f1218, %f1195, %f1217, %f1120;
	fma.rn.f32 	%f1219, %f1197, %f1217, %f1121;
	shfl.sync.idx.b32	%r453|%p148, %r999, %r309, 31, -1;
	mov.b32 	%f1220, %r453;
	fma.rn.f32 	%f1221, %f1195, %f1220, %f1123;
	fma.rn.f32 	%f1222, %f1197, %f1220, %f1124;
	shfl.sync.idx.b32	%r454|%p149, %r998, %r309, 31, -1;
	mov.b32 	%f1223, %r454;
	fma.rn.f32 	%f1224, %f1195, %f1223, %f1126;
	fma.rn.f32 	%f1225, %f1197, %f1223, %f1127;
	shfl.sync.idx.b32	%r455|%p150, %r997, %r309, 31, -1;
	mov.b32 	%f1226, %r455;
	fma.rn.f32 	%f1227, %f1195, %f1226, %f1129;
	fma.rn.f32 	%f1228, %f1197, %f1226, %f1130;
	shfl.sync.idx.b32	%r456|%p151, %r996, %r309, 31, -1;
	mov.b32 	%f1229, %r456;
	fma.rn.f32 	%f1230, %f1195, %f1229, %f1132;
	fma.rn.f32 	%f1231, %f1197, %f1229, %f1133;
	shfl.sync.idx.b32	%r457|%p152, %r995, %r309, 31, -1;
	mov.b32 	%f1232, %r457;
	fma.rn.f32 	%f1233, %f1195, %f1232, %f1135;
	fma.rn.f32 	%f1234, %f1197, %f1232, %f1136;
	shfl.sync.idx.b32	%r458|%p153, %r994, %r309, 31, -1;
	mov.b32 	%f1235, %r458;
	fma.rn.f32 	%f1236, %f1195, %f1235, %f1138;
	fma.rn.f32 	%f1237, %f1197, %f1235, %f1139;
	shfl.sync.idx.b32	%r459|%p154, %r993, %r309, 31, -1;
	mov.b32 	%f1238, %r459;
	fma.rn.f32 	%f1239, %f1195, %f1238, %f1141;
	fma.rn.f32 	%f1240, %f1197, %f1238, %f1142;
	shfl.sync.idx.b32	%r460|%p155, %r992, %r309, 31, -1;
	mov.b32 	%f1241, %r460;
	fma.rn.f32 	%f1242, %f1195, %f1241, %f1144;
	fma.rn.f32 	%f1243, %f1197, %f1241, %f1145;
	shfl.sync.idx.b32	%r461|%p156, %r991, %r309, 31, -1;
	mov.b32 	%f1244, %r461;
	fma.rn.f32 	%f1245, %f1195, %f1244, %f1147;
	fma.rn.f32 	%f1246, %f1197, %f1244, %f1148;
	shfl.sync.idx.b32	%r462|%p157, %r990, %r309, 31, -1;
	mov.b32 	%f1247, %r462;
	fma.rn.f32 	%f1248, %f1195, %f1247, %f1150;
	fma.rn.f32 	%f1249, %f1197, %f1247, %f1151;
	shfl.sync.idx.b32	%r463|%p158, %r989, %r309, 31, -1;
	mov.b32 	%f1250, %r463;
	fma.rn.f32 	%f1251, %f1195, %f1250, %f1153;
	fma.rn.f32 	%f1252, %f1197, %f1250, %f1154;
	shfl.sync.idx.b32	%r464|%p159, %r988, %r309, 31, -1;
	mov.b32 	%f1253, %r464;
	fma.rn.f32 	%f1254, %f1195, %f1253, %f1156;
	fma.rn.f32 	%f1255, %f1197, %f1253, %f1157;
	shfl.sync.idx.b32	%r465|%p160, %r987, %r309, 31, -1;
	mov.b32 	%f1256, %r465;
	fma.rn.f32 	%f1257, %f1195, %f1256, %f1159;
	fma.rn.f32 	%f1258, %f1197, %f1256, %f1160;
	shfl.sync.idx.b32	%r466|%p161, %r986, %r309, 31, -1;
	mov.b32 	%f1259, %r466;
	fma.rn.f32 	%f1260, %f1195, %f1259, %f1162;
	fma.rn.f32 	%f1261, %f1197, %f1259, %f1163;
	shfl.sync.idx.b32	%r467|%p162, %r985, %r309, 31, -1;
	mov.b32 	%f1262, %r467;
	fma.rn.f32 	%f1263, %f1195, %f1262, %f1165;
	fma.rn.f32 	%f1264, %f1197, %f1262, %f1166;
	shfl.sync.idx.b32	%r468|%p163, %r984, %r309, 31, -1;
	mov.b32 	%f1265, %r468;
	fma.rn.f32 	%f1266, %f1195, %f1265, %f1168;
	fma.rn.f32 	%f1267, %f1197, %f1265, %f1169;
	shfl.sync.idx.b32	%r469|%p164, %r983, %r309, 31, -1;
	mov.b32 	%f1268, %r469;
	fma.rn.f32 	%f1269, %f1195, %f1268, %f1171;
	fma.rn.f32 	%f1270, %f1197, %f1268, %f1172;
	shfl.sync.idx.b32	%r470|%p165, %r982, %r309, 31, -1;
	mov.b32 	%f1271, %r470;
	fma.rn.f32 	%f1272, %f1195, %f1271, %f1174;
	fma.rn.f32 	%f1273, %f1197, %f1271, %f1175;
	shfl.sync.idx.b32	%r471|%p166, %r981, %r309, 31, -1;
	mov.b32 	%f1274, %r471;
	fma.rn.f32 	%f1275, %f1195, %f1274, %f1177;
	fma.rn.f32 	%f1276, %f1197, %f1274, %f1178;
	shfl.sync.idx.b32	%r472|%p167, %r980, %r309, 31, -1;
	mov.b32 	%f1277, %r472;
	fma.rn.f32 	%f1278, %f1195, %f1277, %f1180;
	fma.rn.f32 	%f1279, %f1197, %f1277, %f1181;
	shfl.sync.idx.b32	%r473|%p168, %r979, %r309, 31, -1;
	mov.b32 	%f1280, %r473;
	fma.rn.f32 	%f1281, %f1195, %f1280, %f1183;
	fma.rn.f32 	%f1282, %f1197, %f1280, %f1184;
	shfl.sync.idx.b32	%r474|%p169, %r978, %r309, 31, -1;
	mov.b32 	%f1283, %r474;
	fma.rn.f32 	%f1284, %f1195, %f1283, %f1186;
	fma.rn.f32 	%f1285, %f1197, %f1283, %f1187;
	shfl.sync.idx.b32	%r475|%p170, %r977, %r309, 31, -1;
	mov.b32 	%f1286, %r475;
	fma.rn.f32 	%f1287, %f1195, %f1286, %f1189;
	fma.rn.f32 	%f1288, %f1197, %f1286, %f1190;
	shfl.sync.idx.b32	%r476|%p171, %r976, %r309, 31, -1;
	mov.b32 	%f1289, %r476;
	fma.rn.f32 	%f1290, %f1195, %f1289, %f1192;
	fma.rn.f32 	%f1291, %f1197, %f1289, %f1193;
	mul.wide.s32 	%rd93, %r312, 4;
	add.s64 	%rd94, %rd82, %rd93;
	shfl.sync.idx.b32	%r477|%p172, %r1007, %r311, 31, -1;
	mov.b32 	%f1292, %r477;
	ld.global.nc.f32 	%f1293, [%rd94];
	fma.rn.f32 	%f1294, %f1293, %f1292, %f1196;
	ld.global.nc.f32 	%f1295, [%rd94+128];
	fma.rn.f32 	%f1296, %f1295, %f1292, %f1198;
	shfl.sync.idx.b32	%r478|%p173, %r1006, %r311, 31, -1;
	mov.b32 	%f1297, %r478;
	fma.rn.f32 	%f1298, %f1293, %f1297, %f1200;
	fma.rn.f32 	%f1299, %f1295, %f1297, %f1201;
	shfl.sync.idx.b32	%r479|%p174, %r1005, %r311, 31, -1;
	mov.b32 	%f1300, %r479;
	fma.rn.f32 	%f1301, %f1293, %f1300, %f1203;
	fma.rn.f32 	%f1302, %f1295, %f1300, %f1204;
	shfl.sync.idx.b32	%r480|%p175, %r1004, %r311, 31, -1;
	mov.b32 	%f1303, %r480;
	fma.rn.f32 	%f1304, %f1293, %f1303, %f1206;
	fma.rn.f32 	%f1305, %f1295, %f1303, %f1207;
	shfl.sync.idx.b32	%r481|%p176, %r1003, %r311, 31, -1;
	mov.b32 	%f1306, %r481;
	fma.rn.f32 	%f1307, %f1293, %f1306, %f1209;
	fma.rn.f32 	%f1308, %f1295, %f1306, %f1210;
	shfl.sync.idx.b32	%r482|%p177, %r1002, %r311, 31, -1;
	mov.b32 	%f1309, %r482;
	fma.rn.f32 	%f1310, %f1293, %f1309, %f1212;
	fma.rn.f32 	%f1311, %f1295, %f1309, %f1213;
	shfl.sync.idx.b32	%r483|%p178, %r1001, %r311, 31, -1;
	mov.b32 	%f1312, %r483;
	fma.rn.f32 	%f1313, %f1293, %f1312, %f1215;
	fma.rn.f32 	%f1314, %f1295, %f1312, %f1216;
	shfl.sync.idx.b32	%r484|%p179, %r1000, %r311, 31, -1;
	mov.b32 	%f1315, %r484;
	fma.rn.f32 	%f1316, %f1293, %f1315, %f1218;
	fma.rn.f32 	%f1317, %f1295, %f1315, %f1219;
	shfl.sync.idx.b32	%r485|%p180, %r999, %r311, 31, -1;
	mov.b32 	%f1318, %r485;
	fma.rn.f32 	%f1319, %f1293, %f1318, %f1221;
	fma.rn.f32 	%f1320, %f1295, %f1318, %f1222;
	shfl.sync.idx.b32	%r486|%p181, %r998, %r311, 31, -1;
	mov.b32 	%f1321, %r486;
	fma.rn.f32 	%f1322, %f1293, %f1321, %f1224;
	fma.rn.f32 	%f1323, %f1295, %f1321, %f1225;
	shfl.sync.idx.b32	%r487|%p182, %r997, %r311, 31, -1;
	mov.b32 	%f1324, %r487;
	fma.rn.f32 	%f1325, %f1293, %f1324, %f1227;
	fma.rn.f32 	%f1326, %f1295, %f1324, %f1228;
	shfl.sync.idx.b32	%r488|%p183, %r996, %r311, 31, -1;
	mov.b32 	%f1327, %r488;
	fma.rn.f32 	%f1328, %f1293, %f1327, %f1230;
	fma.rn.f32 	%f1329, %f1295, %f1327, %f1231;
	shfl.sync.idx.b32	%r489|%p184, %r995, %r311, 31, -1;
	mov.b32 	%f1330, %r489;
	fma.rn.f32 	%f1331, %f1293, %f1330, %f1233;
	fma.rn.f32 	%f1332, %f1295, %f1330, %f1234;
	shfl.sync.idx.b32	%r490|%p185, %r994, %r311, 31, -1;
	mov.b32 	%f1333, %r490;
	fma.rn.f32 	%f1334, %f1293, %f1333, %f1236;
	fma.rn.f32 	%f1335, %f1295, %f1333, %f1237;
	shfl.sync.idx.b32	%r491|%p186, %r993, %r311, 31, -1;
	mov.b32 	%f1336, %r491;
	fma.rn.f32 	%f1337, %f1293, %f1336, %f1239;
	fma.rn.f32 	%f1338, %f1295, %f1336, %f1240;
	shfl.sync.idx.b32	%r492|%p187, %r992, %r311, 31, -1;
	mov.b32 	%f1339, %r492;
	fma.rn.f32 	%f1340, %f1293, %f1339, %f1242;
	fma.rn.f32 	%f1341, %f1295, %f1339, %f1243;
	shfl.sync.idx.b32	%r493|%p188, %r991, %r311, 31, -1;
	mov.b32 	%f1342, %r493;
	fma.rn.f32 	%f1343, %f1293, %f1342, %f1245;
	fma.rn.f32 	%f1344, %f1295, %f1342, %f1246;
	shfl.sync.idx.b32	%r494|%p189, %r990, %r311, 31, -1;
	mov.b32 	%f1345, %r494;
	fma.rn.f32 	%f1346, %f1293, %f1345, %f1248;
	fma.rn.f32 	%f1347, %f1295, %f1345, %f1249;
	shfl.sync.idx.b32	%r495|%p190, %r989, %r311, 31, -1;
	mov.b32 	%f1348, %r495;
	fma.rn.f32 	%f1349, %f1293, %f1348, %f1251;
	fma.rn.f32 	%f1350, %f1295, %f1348, %f1252;
	shfl.sync.idx.b32	%r496|%p191, %r988, %r311, 31, -1;
	mov.b32 	%f1351, %r496;
	fma.rn.f32 	%f1352, %f1293, %f1351, %f1254;
	fma.rn.f32 	%f1353, %f1295, %f1351, %f1255;
	shfl.sync.idx.b32	%r497|%p192, %r987, %r311, 31, -1;
	mov.b32 	%f1354, %r497;
	fma.rn.f32 	%f1355, %f1293, %f1354, %f1257;
	fma.rn.f32 	%f1356, %f1295, %f1354, %f1258;
	shfl.sync.idx.b32	%r498|%p193, %r986, %r311, 31, -1;
	mov.b32 	%f1357, %r498;
	fma.rn.f32 	%f1358, %f1293, %f1357, %f1260;
	fma.rn.f32 	%f1359, %f1295, %f1357, %f1261;
	shfl.sync.idx.b32	%r499|%p194, %r985, %r311, 31, -1;
	mov.b32 	%f1360, %r499;
	fma.rn.f32 	%f1361, %f1293, %f1360, %f1263;
	fma.rn.f32 	%f1362, %f1295, %f1360, %f1264;
	shfl.sync.idx.b32	%r500|%p195, %r984, %r311, 31, -1;
	mov.b32 	%f1363, %r500;
	fma.rn.f32 	%f1364, %f1293, %f1363, %f1266;
	fma.rn.f32 	%f1365, %f1295, %f1363, %f1267;
	shfl.sync.idx.b32	%r501|%p196, %r983, %r311, 31, -1;
	mov.b32 	%f1366, %r501;
	fma.rn.f32 	%f1367, %f1293, %f1366, %f1269;
	fma.rn.f32 	%f1368, %f1295, %f1366, %f1270;
	shfl.sync.idx.b32	%r502|%p197, %r982, %r311, 31, -1;
	mov.b32 	%f1369, %r502;
	fma.rn.f32 	%f1370, %f1293, %f1369, %f1272;
	fma.rn.f32 	%f1371, %f1295, %f1369, %f1273;
	shfl.sync.idx.b32	%r503|%p198, %r981, %r311, 31, -1;
	mov.b32 	%f1372, %r503;
	fma.rn.f32 	%f1373, %f1293, %f1372, %f1275;
	fma.rn.f32 	%f1374, %f1295, %f1372, %f1276;
	shfl.sync.idx.b32	%r504|%p199, %r980, %r311, 31, -1;
	mov.b32 	%f1375, %r504;
	fma.rn.f32 	%f1376, %f1293, %f1375, %f1278;
	fma.rn.f32 	%f1377, %f1295, %f1375, %f1279;
	shfl.sync.idx.b32	%r505|%p200, %r979, %r311, 31, -1;
	mov.b32 	%f1378, %r505;
	fma.rn.f32 	%f1379, %f1293, %f1378, %f1281;
	fma.rn.f32 	%f1380, %f1295, %f1378, %f1282;
	shfl.sync.idx.b32	%r506|%p201, %r978, %r311, 31, -1;
	mov.b32 	%f1381, %r506;
	fma.rn.f32 	%f1382, %f1293, %f1381, %f1284;
	fma.rn.f32 	%f1383, %f1295, %f1381, %f1285;
	shfl.sync.idx.b32	%r507|%p202, %r977, %r311, 31, -1;
	mov.b32 	%f1384, %r507;
	fma.rn.f32 	%f1385, %f1293, %f1384, %f1287;
	fma.rn.f32 	%f1386, %f1295, %f1384, %f1288;
	shfl.sync.idx.b32	%r508|%p203, %r976, %r311, 31, -1;
	mov.b32 	%f1387, %r508;
	fma.rn.f32 	%f1388, %f1293, %f1387, %f1290;
	fma.rn.f32 	%f1389, %f1295, %f1387, %f1291;
	mul.wide.s32 	%rd95, %r314, 4;
	add.s64 	%rd96, %rd82, %rd95;
	shfl.sync.idx.b32	%r509|%p204, %r1007, %r313, 31, -1;
	mov.b32 	%f1390, %r509;
	ld.global.nc.f32 	%f1391, [%rd96];
	fma.rn.f32 	%f1392, %f1391, %f1390, %f1294;
	ld.global.nc.f32 	%f1393, [%rd96+128];
	fma.rn.f32 	%f1394, %f1393, %f1390, %f1296;
	shfl.sync.idx.b32	%r510|%p205, %r1006, %r313, 31, -1;
	mov.b32 	%f1395, %r510;
	fma.rn.f32 	%f1396, %f1391, %f1395, %f1298;
	fma.rn.f32 	%f1397, %f1393, %f1395, %f1299;
	shfl.sync.idx.b32	%r511|%p206, %r1005, %r313, 31, -1;
	mov.b32 	%f1398, %r511;
	fma.rn.f32 	%f1399, %f1391, %f1398, %f1301;
	fma.rn.f32 	%f1400, %f1393, %f1398, %f1302;
	shfl.sync.idx.b32	%r512|%p207, %r1004, %r313, 31, -1;
	mov.b32 	%f1401, %r512;
	fma.rn.f32 	%f1402, %f1391, %f1401, %f1304;
	fma.rn.f32 	%f1403, %f1393, %f1401, %f1305;
	shfl.sync.idx.b32	%r513|%p208, %r1003, %r313, 31, -1;
	mov.b32 	%f1404, %r513;
	fma.rn.f32 	%f1405, %f1391, %f1404, %f1307;
	fma.rn.f32 	%f1406, %f1393, %f1404, %f1308;
	shfl.sync.idx.b32	%r514|%p209, %r1002, %r313, 31, -1;
	mov.b32 	%f1407, %r514;
	fma.rn.f32 	%f1408, %f1391, %f1407, %f1310;
	fma.rn.f32 	%f1409, %f1393, %f1407, %f1311;
	shfl.sync.idx.b32	%r515|%p210, %r1001, %r313, 31, -1;
	mov.b32 	%f1410, %r515;
	fma.rn.f32 	%f1411, %f1391, %f1410, %f1313;
	fma.rn.f32 	%f1412, %f1393, %f1410, %f1314;
	shfl.sync.idx.b32	%r516|%p211, %r1000, %r313, 31, -1;
	mov.b32 	%f1413, %r516;
	fma.rn.f32 	%f1414, %f1391, %f1413, %f1316;
	fma.rn.f32 	%f1415, %f1393, %f1413, %f1317;
	shfl.sync.idx.b32	%r517|%p212, %r999, %r313, 31, -1;
	mov.b32 	%f1416, %r517;
	fma.rn.f32 	%f1417, %f1391, %f1416, %f1319;
	fma.rn.f32 	%f1418, %f1393, %f1416, %f1320;
	shfl.sync.idx.b32	%r518|%p213, %r998, %r313, 31, -1;
	mov.b32 	%f1419, %r518;
	fma.rn.f32 	%f1420, %f1391, %f1419, %f1322;
	fma.rn.f32 	%f1421, %f1393, %f1419, %f1323;
	shfl.sync.idx.b32	%r519|%p214, %r997, %r313, 31, -1;
	mov.b32 	%f1422, %r519;
	fma.rn.f32 	%f1423, %f1391, %f1422, %f1325;
	fma.rn.f32 	%f1424, %f1393, %f1422, %f1326;
	shfl.sync.idx.b32	%r520|%p215, %r996, %r313, 31, -1;
	mov.b32 	%f1425, %r520;
	fma.rn.f32 	%f1426, %f1391, %f1425, %f1328;
	fma.rn.f32 	%f1427, %f1393, %f1425, %f1329;
	shfl.sync.idx.b32	%r521|%p216, %r995, %r313, 31, -1;
	mov.b32 	%f1428, %r521;
	fma.rn.f32 	%f1429, %f1391, %f1428, %f1331;
	fma.rn.f32 	%f1430, %f1393, %f1428, %f1332;
	shfl.sync.idx.b32	%r522|%p217, %r994, %r313, 31, -1;
	mov.b32 	%f1431, %r522;
	fma.rn.f32 	%f1432, %f1391, %f1431, %f1334;
	fma.rn.f32 	%f1433, %f1393, %f1431, %f1335;
	shfl.sync.idx.b32	%r523|%p218, %r993, %r313, 31, -1;
	mov.b32 	%f1434, %r523;
	fma.rn.f32 	%f1435, %f1391, %f1434, %f1337;
	fma.rn.f32 	%f1436, %f1393, %f1434, %f1338;
	shfl.sync.idx.b32	%r524|%p219, %r992, %r313, 31, -1;
	mov.b32 	%f1437, %r524;
	fma.rn.f32 	%f1438, %f1391, %f1437, %f1340;
	fma.rn.f32 	%f1439, %f1393, %f1437, %f1341;
	shfl.sync.idx.b32	%r525|%p220, %r991, %r313, 31, -1;
	mov.b32 	%f1440, %r525;
	fma.rn.f32 	%f1441, %f1391, %f1440, %f1343;
	fma.rn.f32 	%f1442, %f1393, %f1440, %f1344;
	shfl.sync.idx.b32	%r526|%p221, %r990, %r313, 31, -1;
	mov.b32 	%f1443, %r526;
	fma.rn.f32 	%f1444, %f1391, %f1443, %f1346;
	fma.rn.f32 	%f1445, %f1393, %f1443, %f1347;
	shfl.sync.idx.b32	%r527|%p222, %r989, %r313, 31, -1;
	mov.b32 	%f1446, %r527;
	fma.rn.f32 	%f1447, %f1391, %f1446, %f1349;
	fma.rn.f32 	%f1448, %f1393, %f1446, %f1350;
	shfl.sync.idx.b32	%r528|%p223, %r988, %r313, 31, -1;
	mov.b32 	%f1449, %r528;
	fma.rn.f32 	%f1450, %f1391, %f1449, %f1352;
	fma.rn.f32 	%f1451, %f1393, %f1449, %f1353;
	shfl.sync.idx.b32	%r529|%p224, %r987, %r313, 31, -1;
	mov.b32 	%f1452, %r529;
	fma.rn.f32 	%f1453, %f1391, %f1452, %f1355;
	fma.rn.f32 	%f1454, %f1393, %f1452, %f1356;
	shfl.sync.idx.b32	%r530|%p225, %r986, %r313, 31, -1;
	mov.b32 	%f1455, %r530;
	fma.rn.f32 	%f1456, %f1391, %f1455, %f1358;
	fma.rn.f32 	%f1457, %f1393, %f1455, %f1359;
	shfl.sync.idx.b32	%r531|%p226, %r985, %r313, 31, -1;
	mov.b32 	%f1458, %r531;
	fma.rn.f32 	%f1459, %f1391, %f1458, %f1361;
	fma.rn.f32 	%f1460, %f1393, %f1458, %f1362;
	shfl.sync.idx.b32	%r532|%p227, %r984, %r313, 31, -1;
	mov.b32 	%f1461, %r532;
	fma.rn.f32 	%f1462, %f1391, %f1461, %f1364;
	fma.rn.f32 	%f1463, %f1393, %f1461, %f1365;
	shfl.sync.idx.b32	%r533|%p228, %r983, %r313, 31, -1;
	mov.b32 	%f1464, %r533;
	fma.rn.f32 	%f1465, %f1391, %f1464, %f1367;
	fma.rn.f32 	%f1466, %f1393, %f1464, %f1368;
	shfl.sync.idx.b32	%r534|%p229, %r982, %r313, 31, -1;
	mov.b32 	%f1467, %r534;
	fma.rn.f32 	%f1468, %f1391, %f1467, %f1370;
	fma.rn.f32 	%f1469, %f1393, %f1467, %f1371;
	shfl.sync.idx.b32	%r535|%p230, %r981, %r313, 31, -1;
	mov.b32 	%f1470, %r535;
	fma.rn.f32 	%f1471, %f1391, %f1470, %f1373;
	fma.rn.f32 	%f1472, %f1393, %f1470, %f1374;
	shfl.sync.idx.b32	%r536|%p231, %r980, %r313, 31, -1;
	mov.b32 	%f1473, %r536;
	fma.rn.f32 	%f1474, %f1391, %f1473, %f1376;
	fma.rn.f32 	%f1475, %f1393, %f1473, %f1377;
	shfl.sync.idx.b32	%r537|%p232, %r979, %r313, 31, -1;
	mov.b32 	%f1476, %r537;
	fma.rn.f32 	%f1477, %f1391, %f1476, %f1379;
	fma.rn.f32 	%f1478, %f1393, %f1476, %f1380;
	shfl.sync.idx.b32	%r538|%p233, %r978, %r313, 31, -1;
	mov.b32 	%f1479, %r538;
	fma.rn.f32 	%f1480, %f1391, %f1479, %f1382;
	fma.rn.f32 	%f1481, %f1393, %f1479, %f1383;
	shfl.sync.idx.b32	%r539|%p234, %r977, %r313, 31, -1;
	mov.b32 	%f1482, %r539;
	fma.rn.f32 	%f1483, %f1391, %f1482, %f1385;
	fma.rn.f32 	%f1484, %f1393, %f1482, %f1386;
	shfl.sync.idx.b32	%r540|%p235, %r976, %r313, 31, -1;
	mov.b32 	%f1485, %r540;
	fma.rn.f32 	%f1486, %f1391, %f1485, %f1388;
	fma.rn.f32 	%f1487, %f1393, %f1485, %f1389;
	mul.wide.s32 	%rd97, %r316, 4;
	add.s64 	%rd98, %rd82, %rd97;
	shfl.sync.idx.b32	%r541|%p236, %r1007, %r315, 31, -1;
	mov.b32 	%f1488, %r541;
	ld.global.nc.f32 	%f1489, [%rd98];
	fma.rn.f32 	%f2173, %f1489, %f1488, %f1392;
	ld.global.nc.f32 	%f1490, [%rd98+128];
	fma.rn.f32 	%f2172, %f1490, %f1488, %f1394;
	shfl.sync.idx.b32	%r542|%p237, %r1006, %r315, 31, -1;
	mov.b32 	%f1491, %r542;
	fma.rn.f32 	%f2171, %f1489, %f1491, %f1396;
	fma.rn.f32 	%f2170, %f1490, %f1491, %f1397;
	shfl.sync.idx.b32	%r543|%p238, %r1005, %r315, 31, -1;
	mov.b32 	%f1492, %r543;
	fma.rn.f32 	%f2169, %f1489, %f1492, %f1399;
	fma.rn.f32 	%f2168, %f1490, %f1492, %f1400;
	shfl.sync.idx.b32	%r544|%p239, %r1004, %r315, 31, -1;
	mov.b32 	%f1493, %r544;
	fma.rn.f32 	%f2167, %f1489, %f1493, %f1402;
	fma.rn.f32 	%f2166, %f1490, %f1493, %f1403;
	shfl.sync.idx.b32	%r545|%p240, %r1003, %r315, 31, -1;
	mov.b32 	%f1494, %r545;
	fma.rn.f32 	%f2165, %f1489, %f1494, %f1405;
	fma.rn.f32 	%f2164, %f1490, %f1494, %f1406;
	shfl.sync.idx.b32	%r546|%p241, %r1002, %r315, 31, -1;
	mov.b32 	%f1495, %r546;
	fma.rn.f32 	%f2163, %f1489, %f1495, %f1408;
	fma.rn.f32 	%f2162, %f1490, %f1495, %f1409;
	shfl.sync.idx.b32	%r547|%p242, %r1001, %r315, 31, -1;
	mov.b32 	%f1496, %r547;
	fma.rn.f32 	%f2161, %f1489, %f1496, %f1411;
	fma.rn.f32 	%f2160, %f1490, %f1496, %f1412;
	shfl.sync.idx.b32	%r548|%p243, %r1000, %r315, 31, -1;
	mov.b32 	%f1497, %r548;
	fma.rn.f32 	%f2159, %f1489, %f1497, %f1414;
	fma.rn.f32 	%f2158, %f1490, %f1497, %f1415;
	shfl.sync.idx.b32	%r549|%p244, %r999, %r315, 31, -1;
	mov.b32 	%f1498, %r549;
	fma.rn.f32 	%f2157, %f1489, %f1498, %f1417;
	fma.rn.f32 	%f2156, %f1490, %f1498, %f1418;
	shfl.sync.idx.b32	%r550|%p245, %r998, %r315, 31, -1;
	mov.b32 	%f1499, %r550;
	fma.rn.f32 	%f2155, %f1489, %f1499, %f1420;
	fma.rn.f32 	%f2154, %f1490, %f1499, %f1421;
	shfl.sync.idx.b32	%r551|%p246, %r997, %r315, 31, -1;
	mov.b32 	%f1500, %r551;
	fma.rn.f32 	%f2153, %f1489, %f1500, %f1423;
	fma.rn.f32 	%f2152, %f1490, %f1500, %f1424;
	shfl.sync.idx.b32	%r552|%p247, %r996, %r315, 31, -1;
	mov.b32 	%f1501, %r552;
	fma.rn.f32 	%f2151, %f1489, %f1501, %f1426;
	fma.rn.f32 	%f2150, %f1490, %f1501, %f1427;
	shfl.sync.idx.b32	%r553|%p248, %r995, %r315, 31, -1;
	mov.b32 	%f1502, %r553;
	fma.rn.f32 	%f2149, %f1489, %f1502, %f1429;
	fma.rn.f32 	%f2148, %f1490, %f1502, %f1430;
	shfl.sync.idx.b32	%r554|%p249, %r994, %r315, 31, -1;
	mov.b32 	%f1503, %r554;
	fma.rn.f32 	%f2147, %f1489, %f1503, %f1432;
	fma.rn.f32 	%f2146, %f1490, %f1503, %f1433;
	shfl.sync.idx.b32	%r555|%p250, %r993, %r315, 31, -1;
	mov.b32 	%f1504, %r555;
	fma.rn.f32 	%f2145, %f1489, %f1504, %f1435;
	fma.rn.f32 	%f2144, %f1490, %f1504, %f1436;
	shfl.sync.idx.b32	%r556|%p251, %r992, %r315, 31, -1;
	mov.b32 	%f1505, %r556;
	fma.rn.f32 	%f2143, %f1489, %f1505, %f1438;
	fma.rn.f32 	%f2142, %f1490, %f1505, %f1439;
	shfl.sync.idx.b32	%r557|%p252, %r991, %r315, 31, -1;
	mov.b32 	%f1506, %r557;
	fma.rn.f32 	%f2141, %f1489, %f1506, %f1441;
	fma.rn.f32 	%f2140, %f1490, %f1506, %f1442;
	shfl.sync.idx.b32	%r558|%p253, %r990, %r315, 31, -1;
	mov.b32 	%f1507, %r558;
	fma.rn.f32 	%f2139, %f1489, %f1507, %f1444;
	fma.rn.f32 	%f2138, %f1490, %f1507, %f1445;
	shfl.sync.idx.b32	%r559|%p254, %r989, %r315, 31, -1;
	mov.b32 	%f1508, %r559;
	fma.rn.f32 	%f2137, %f1489, %f1508, %f1447;
	fma.rn.f32 	%f2136, %f1490, %f1508, %f1448;
	shfl.sync.idx.b32	%r560|%p255, %r988, %r315, 31, -1;
	mov.b32 	%f1509, %r560;
	fma.rn.f32 	%f2135, %f1489, %f1509, %f1450;
	fma.rn.f32 	%f2134, %f1490, %f1509, %f1451;
	shfl.sync.idx.b32	%r561|%p256, %r987, %r315, 31, -1;
	mov.b32 	%f1510, %r561;
	fma.rn.f32 	%f2133, %f1489, %f1510, %f1453;
	fma.rn.f32 	%f2132, %f1490, %f1510, %f1454;
	shfl.sync.idx.b32	%r562|%p257, %r986, %r315, 31, -1;
	mov.b32 	%f1511, %r562;
	fma.rn.f32 	%f2131, %f1489, %f1511, %f1456;
	fma.rn.f32 	%f2130, %f1490, %f1511, %f1457;
	shfl.sync.idx.b32	%r563|%p258, %r985, %r315, 31, -1;
	mov.b32 	%f1512, %r563;
	fma.rn.f32 	%f2129, %f1489, %f1512, %f1459;
	fma.rn.f32 	%f2128, %f1490, %f1512, %f1460;
	shfl.sync.idx.b32	%r564|%p259, %r984, %r315, 31, -1;
	mov.b32 	%f1513, %r564;
	fma.rn.f32 	%f2127, %f1489, %f1513, %f1462;
	fma.rn.f32 	%f2126, %f1490, %f1513, %f1463;
	shfl.sync.idx.b32	%r565|%p260, %r983, %r315, 31, -1;
	mov.b32 	%f1514, %r565;
	fma.rn.f32 	%f2125, %f1489, %f1514, %f1465;
	fma.rn.f32 	%f2124, %f1490, %f1514, %f1466;
	shfl.sync.idx.b32	%r566|%p261, %r982, %r315, 31, -1;
	mov.b32 	%f1515, %r566;
	fma.rn.f32 	%f2123, %f1489, %f1515, %f1468;
	fma.rn.f32 	%f2122, %f1490, %f1515, %f1469;
	shfl.sync.idx.b32	%r567|%p262, %r981, %r315, 31, -1;
	mov.b32 	%f1516, %r567;
	fma.rn.f32 	%f2121, %f1489, %f1516, %f1471;
	fma.rn.f32 	%f2120, %f1490, %f1516, %f1472;
	shfl.sync.idx.b32	%r568|%p263, %r980, %r315, 31, -1;
	mov.b32 	%f1517, %r568;
	fma.rn.f32 	%f2119, %f1489, %f1517, %f1474;
	fma.rn.f32 	%f2118, %f1490, %f1517, %f1475;
	shfl.sync.idx.b32	%r569|%p264, %r979, %r315, 31, -1;
	mov.b32 	%f1518, %r569;
	fma.rn.f32 	%f2117, %f1489, %f1518, %f1477;
	fma.rn.f32 	%f2116, %f1490, %f1518, %f1478;
	shfl.sync.idx.b32	%r570|%p265, %r978, %r315, 31, -1;
	mov.b32 	%f1519, %r570;
	fma.rn.f32 	%f2115, %f1489, %f1519, %f1480;
	fma.rn.f32 	%f2114, %f1490, %f1519, %f1481;
	shfl.sync.idx.b32	%r571|%p266, %r977, %r315, 31, -1;
	mov.b32 	%f1520, %r571;
	fma.rn.f32 	%f2113, %f1489, %f1520, %f1483;
	fma.rn.f32 	%f2112, %f1490, %f1520, %f1484;
	shfl.sync.idx.b32	%r572|%p267, %r976, %r315, 31, -1;
	mov.b32 	%f1521, %r572;
	fma.rn.f32 	%f2111, %f1489, %f1521, %f1486;
	fma.rn.f32 	%f2110, %f1490, %f1521, %f1487;
	add.s32 	%r1008, %r1008, 8;
	and.b32  	%r573, %r5, -8;
	add.s32 	%r574, %r573, %r3;
	setp.lt.s32 	%p268, %r1008, %r574;
	@%p268 bra 	$L__BB0_2;
$L__BB0_6:
	and.b32  	%r146, %r5, -8;
	add.s32 	%r575, %r146, %r3;
	setp.le.s32 	%p269, %r4, %r575;
	and.b32  	%r576, %r5, 24;
	setp.ne.s32 	%p270, %r576, 0;
	or.pred  	%p271, %p270, %p269;
	@%p271 bra 	$L__BB0_9;
	add.s32 	%r1010, %r146, %r3;
	sub.s32 	%r577, %r4, %r1010;
	setp.ge.u32 	%p272, %r1, %r577;
	@%p272 bra 	$L__BB0_9;
	ld.param.u64 	%rd261, [_Z12_spmm_conv_0PKfPfiiPKiS3_S3_S0__param_7];
	ld.param.u64 	%rd259, [_Z12_spmm_conv_0PKfPfiiPKiS3_S3_S0__param_6];
	add.s32 	%r578, %r1010, %r1;
	cvta.to.global.u64 	%rd99, %rd259;
	mul.wide.u32 	%rd100, %r578, 4;
	add.s64 	%rd101, %rd99, %rd100;
	ld.global.nc.u32 	%r579, [%rd101];
	mul.hi.s32 	%r580, %r579, 954437177;
	shr.u32 	%r581, %r580, 31;
	shr.u32 	%r582, %r580, 1;
	add.s32 	%r583, %r582, %r581;
	mov.u32 	%r584, %ctaid.y;
	shl.b32 	%r585, %r584, 6;
	add.s32 	%r586, %r585, %r1;
	mad.lo.s32 	%r587, %r6, 6144, %r586;
	mad.lo.s32 	%r588, %r7, 192, %r587;
	mad.lo.s32 	%r589, %r583, 6144, %r588;
	mul.hi.s32 	%r590, %r579, 1431655766;
	shr.u32 	%r591, %r590, 31;
	add.s32 	%r592, %r590, %r591;
	mul.hi.s32 	%r593, %r592, 1431655766;
	shr.u32 	%r594, %r593, 31;
	add.s32 	%r595, %r593, %r594;
	mul.lo.s32 	%r596, %r595, 3;
	sub.s32 	%r597, %r592, %r596;
	mad.lo.s32 	%r598, %r597, 192, %r589;
	mul.lo.s32 	%r599, %r592, 3;
	sub.s32 	%r600, %r579, %r599;
	shl.b32 	%r601, %r600, 6;
	add.s32 	%r1009, %r598, %r601;
	cvta.to.global.u64 	%rd102, %rd261;
	add.s64 	%rd103, %rd102, %rd100;
	ld.global.nc.u32 	%r1007, [%rd103];
	add.s32 	%r602, %r5, %r578;
	mul.wide.u32 	%rd104, %r602, 4;
	add.s64 	%rd105, %rd102, %rd104;
	ld.global.nc.u32 	%r1006, [%rd105];
	add.s32 	%r603, %r602, %r5;
	mul.wide.u32 	%rd106, %r603, 4;
	add.s64 	%rd107, %rd102, %rd106;
	ld.global.nc.u32 	%r1005, [%rd107];
	add.s32 	%r604, %r603, %r5;
	mul.wide.u32 	%rd108, %r604, 4;
	add.s64 	%rd109, %rd102, %rd108;
	ld.global.nc.u32 	%r1004, [%rd109];
	add.s32 	%r605, %r604, %r5;
	mul.wide.u32 	%rd110, %r605, 4;
	add.s64 	%rd111, %rd102, %rd110;
	ld.global.nc.u32 	%r1003, [%rd111];
	add.s32 	%r606, %r605, %r5;
	mul.wide.u32 	%rd112, %r606, 4;
	add.s64 	%rd113, %rd102, %rd112;
	ld.global.nc.u32 	%r1002, [%rd113];
	add.s32 	%r607, %r606, %r5;
	mul.wide.u32 	%rd114, %r607, 4;
	add.s64 	%rd115, %rd102, %rd114;
	ld.global.nc.u32 	%r1001, [%rd115];
	add.s32 	%r608, %r607, %r5;
	mul.wide.u32 	%rd116, %r608, 4;
	add.s64 	%rd117, %rd102, %rd116;
	ld.global.nc.u32 	%r1000, [%rd117];
	add.s32 	%r609, %r608, %r5;
	mul.wide.u32 	%rd118, %r609, 4;
	add.s64 	%rd119, %rd102, %rd118;
	ld.global.nc.u32 	%r999, [%rd119];
	add.s32 	%r610, %r609, %r5;
	mul.wide.u32 	%rd120, %r610, 4;
	add.s64 	%rd121, %rd102, %rd120;
	ld.global.nc.u32 	%r998, [%rd121];
	add.s32 	%r611, %r610, %r5;
	mul.wide.u32 	%rd122, %r611, 4;
	add.s64 	%rd123, %rd102, %rd122;
	ld.global.nc.u32 	%r997, [%rd123];
	add.s32 	%r612, %r611, %r5;
	mul.wide.u32 	%rd124, %r612, 4;
	add.s64 	%rd125, %rd102, %rd124;
	ld.global.nc.u32 	%r996, [%rd125];
	add.s32 	%r613, %r612, %r5;
	mul.wide.u32 	%rd126, %r613, 4;
	add.s64 	%rd127, %rd102, %rd126;
	ld.global.nc.u32 	%r995, [%rd127];
	add.s32 	%r614, %r613, %r5;
	mul.wide.u32 	%rd128, %r614, 4;
	add.s64 	%rd129, %rd102, %rd128;
	ld.global.nc.u32 	%r994, [%rd129];
	add.s32 	%r615, %r614, %r5;
	mul.wide.u32 	%rd130, %r615, 4;
	add.s64 	%rd131, %rd102, %rd130;
	ld.global.nc.u32 	%r993, [%rd131];
	add.s32 	%r616, %r615, %r5;
	mul.wide.u32 	%rd132, %r616, 4;
	add.s64 	%rd133, %rd102, %rd132;
	ld.global.nc.u32 	%r992, [%rd133];
	add.s32 	%r617, %r616, %r5;
	mul.wide.u32 	%rd134, %r617, 4;
	add.s64 	%rd135, %rd102, %rd134;
	ld.global.nc.u32 	%r991, [%rd135];
	add.s32 	%r618, %r617, %r5;
	mul.wide.u32 	%rd136, %r618, 4;
	add.s64 	%rd137, %rd102, %rd136;
	ld.global.nc.u32 	%r990, [%rd137];
	add.s32 	%r619, %r618, %r5;
	mul.wide.u32 	%rd138, %r619, 4;
	add.s64 	%rd139, %rd102, %rd138;
	ld.global.nc.u32 	%r989, [%rd139];
	add.s32 	%r620, %r619, %r5;
	mul.wide.u32 	%rd140, %r620, 4;
	add.s64 	%rd141, %rd102, %rd140;
	ld.global.nc.u32 	%r988, [%rd141];
	add.s32 	%r621, %r620, %r5;
	mul.wide.u32 	%rd142, %r621, 4;
	add.s64 	%rd143, %rd102, %rd142;
	ld.global.nc.u32 	%r987, [%rd143];
	add.s32 	%r622, %r621, %r5;
	mul.wide.u32 	%rd144, %r622, 4;
	add.s64 	%rd145, %rd102, %rd144;
	ld.global.nc.u32 	%r986, [%rd145];
	add.s32 	%r623, %r622, %r5;
	mul.wide.u32 	%rd146, %r623, 4;
	add.s64 	%rd147, %rd102, %rd146;
	ld.global.nc.u32 	%r985, [%rd147];
	add.s32 	%r624, %r623, %r5;
	mul.wide.u32 	%rd148, %r624, 4;
	add.s64 	%rd149, %rd102, %rd148;
	ld.global.nc.u32 	%r984, [%rd149];
	add.s32 	%r625, %r624, %r5;
	mul.wide.u32 	%rd150, %r625, 4;
	add.s64 	%rd151, %rd102, %rd150;
	ld.global.nc.u32 	%r983, [%rd151];
	add.s32 	%r626, %r625, %r5;
	mul.wide.u32 	%rd152, %r626, 4;
	add.s64 	%rd153, %rd102, %rd152;
	ld.global.nc.u32 	%r982, [%rd153];
	add.s32 	%r627, %r626, %r5;
	mul.wide.u32 	%rd154, %r627, 4;
	add.s64 	%rd155, %rd102, %rd154;
	ld.global.nc.u32 	%r981, [%rd155];
	add.s32 	%r628, %r627, %r5;
	mul.wide.u32 	%rd156, %r628, 4;
	add.s64 	%rd157, %rd102, %rd156;
	ld.global.nc.u32 	%r980, [%rd157];
	add.s32 	%r629, %r628, %r5;
	mul.wide.u32 	%rd158, %r629, 4;
	add.s64 	%rd159, %rd102, %rd158;
	ld.global.nc.u32 	%r979, [%rd159];
	add.s32 	%r630, %r629, %r5;
	mul.wide.u32 	%rd160, %r630, 4;
	add.s64 	%rd161, %rd102, %rd160;
	ld.global.nc.u32 	%r978, [%rd161];
	add.s32 	%r631, %r630, %r5;
	mul.wide.u32 	%rd162, %r631, 4;
	add.s64 	%rd163, %rd102, %rd162;
	ld.global.nc.u32 	%r977, [%rd163];
	add.s32 	%r632, %r631, %r5;
	mul.wide.u32 	%rd164, %r632, 4;
	add.s64 	%rd165, %rd102, %rd164;
	ld.global.nc.u32 	%r976, [%rd165];
$L__BB0_9:
	and.b32  	%r633, %r5, -4;
	setp.ge.s32 	%p273, %r146, %r633;
	@%p273 bra 	$L__BB0_138;
	ld.param.u64 	%rd253, [_Z12_spmm_conv_0PKfPfiiPKiS3_S3_S0__param_0];
	and.b32  	%r634, %r5, -8;
	add.s32 	%r635, %r634, %r3;
	sub.s32 	%r215, %r635, %r1010;
	shfl.sync.idx.b32	%r636|%p274, %r1009, %r215, 31, -1;
	add.s32 	%r216, %r215, 1;
	shfl.sync.idx.b32	%r217|%p275, %r1009, %r216, 31, -1;
	add.s32 	%r218, %r215, 2;
	shfl.sync.idx.b32	%r219|%p276, %r1009, %r218, 31, -1;
	add.s32 	%r220, %r215, 3;
	shfl.sync.idx.b32	%r221|%p277, %r1009, %r220, 31, -1;
	cvta.to.global.u64 	%rd166, %rd253;
	mul.wide.s32 	%rd167, %r636, 4;
	add.s64 	%rd1, %rd166, %rd167;
	shfl.sync.idx.b32	%r637|%p278, %r1007, %r215, 31, -1;
	mov.b32 	%f193, %r637;
	setp.leu.f32 	%p279, %f193, 0f00000000;
	@%p279 bra 	$L__BB0_12;
	ld.global.nc.f32 	%f1523, [%rd1];
	fma.rn.f32 	%f2174, %f1523, %f193, %f2173;
	ld.global.nc.f32 	%f1524, [%rd1+128];
	mul.f32 	%f2175, %f1524, %f193;
	bra.uni 	$L__BB0_13;
$L__BB0_12:
	add.f32 	%f2174, %f2173, 0f00000000;
	mov.f32 	%f2175, 0f00000000;
$L__BB0_13:
	add.f32 	%f199, %f2175, %f2172;
	shfl.sync.idx.b32	%r638|%p280, %r1006, %r215, 31, -1;
	mov.b32 	%f200, %r638;
	setp.leu.f32 	%p281, %f200, 0f00000000;
	mov.f32 	%f2176, 0f00000000;
	@%p281 bra 	$L__BB0_15;
	ld.global.nc.f32 	%f1526, [%rd1];
	mul.f32 	%f2176, %f1526, %f200;
$L__BB0_15:
	add.f32 	%f203, %f2176, %f2171;
	mov.f32 	%f2177, 0f00000000;
	@%p281 bra 	$L__BB0_17;
	ld.global.nc.f32 	%f1528, [%rd1+128];
	mul.f32 	%f2177, %f1528, %f200;
$L__BB0_17:
	add.f32 	%f206, %f2177, %f2170;
	shfl.sync.idx.b32	%r639|%p283, %r1005, %r215, 31, -1;
	mov.b32 	%f207, %r639;
	setp.leu.f32 	%p284, %f207, 0f00000000;
	mov.f32 	%f2178, 0f00000000;
	@%p284 bra 	$L__BB0_19;
	ld.global.nc.f32 	%f1530, [%rd1];
	mul.f32 	%f2178, %f1530, %f207;
$L__BB0_19:
	add.f32 	%f210, %f2178, %f2169;
	mov.f32 	%f2179, 0f00000000;
	@%p284 bra 	$L__BB0_21;
	ld.global.nc.f32 	%f1532, [%rd1+128];
	mul.f32 	%f2179, %f1532, %f207;
$L__BB0_21:
	add.f32 	%f213, %f2179, %f2168;
	shfl.sync.idx.b32	%r640|%p286, %r1004, %r215, 31, -1;
	mov.b32 	%f214, %r640;
	setp.leu.f32 	%p287, %f214, 0f00000000;
	mov.f32 	%f2180, 0f00000000;
	@%p287 bra 	$L__BB0_23;
	ld.global.nc.f32 	%f1534, [%rd1];
	mul.f32 	%f2180, %f1534, %f214;
$L__BB0_23:
	add.f32 	%f217, %f2180, %f2167;
	mov.f32 	%f2181, 0f00000000;
	@%p287 bra 	$L__BB0_25;
	ld.global.nc.f32 	%f1536, [%rd1+128];
	mul.f32 	%f2181, %f1536, %f214;
$L__BB0_25:
	add.f32 	%f220, %f2181, %f2166;
	shfl.sync.idx.b32	%r641|%p289, %r1003, %r215, 31, -1;
	mov.b32 	%f221, %r641;
	setp.leu.f32 	%p290, %f221, 0f00000000;
	mov.f32 	%f2182, 0f00000000;
	@%p290 bra 	$L__BB0_27;
	ld.global.nc.f32 	%f1538, [%rd1];
	mul.f32 	%f2182, %f1538, %f221;
$L__BB0_27:
	add.f32 	%f224, %f2182, %f2165;
	mov.f32 	%f2183, 0f00000000;
	@%p290 bra 	$L__BB0_29;
	ld.global.nc.f32 	%f1540, [%rd1+128];
	mul.f32 	%f2183, %f1540, %f221;
$L__BB0_29:
	add.f32 	%f227, %f2183, %f2164;
	shfl.sync.idx.b32	%r642|%p292, %r1002, %r215, 31, -1;
	mov.b32 	%f228, %r642;
	setp.leu.f32 	%p293, %f228, 0f00000000;
	mov.f32 	%f2184, 0f00000000;
	@%p293 bra 	$L__BB0_31;
	ld.global.nc.f32 	%f1542, [%rd1];
	mul.f32 	%f2184, %f1542, %f228;
$L__BB0_31:
	add.f32 	%f231, %f2184, %f2163;
	mov.f32 	%f2185, 0f00000000;
	@%p293 bra 	$L__BB0_33;
	ld.global.nc.f32 	%f1544, [%rd1+128];
	mul.f32 	%f2185, %f1544, %f228;
$L__BB0_33:
	add.f32 	%f234, %f2185, %f2162;
	shfl.sync.idx.b32	%r643|%p295, %r1001, %r215, 31, -1;
	mov.b32 	%f235, %r643;
	setp.leu.f32 	%p296, %f235, 0f00000000;
	mov.f32 	%f2186, 0f00000000;
	@%p296 bra 	$L__BB0_35;
	ld.global.nc.f32 	%f1546, [%rd1];
	mul.f32 	%f2186, %f1546, %f235;
$L__BB0_35:
	add.f32 	%f238, %f2186, %f2161;
	mov.f32 	%f2187, 0f00000000;
	@%p296 bra 	$L__BB0_37;
	ld.global.nc.f32 	%f1548, [%rd1+128];
	mul.f32 	%f2187, %f1548, %f235;
$L__BB0_37:
	add.f32 	%f241, %f2187, %f2160;
	shfl.sync.idx.b32	%r644|%p298, %r1000, %r215, 31, -1;
	mov.b32 	%f242, %r644;
	setp.leu.f32 	%p299, %f242, 0f00000000;
	mov.f32 	%f2188, 0f00000000;
	@%p299 bra 	$L__BB0_39;
	ld.global.nc.f32 	%f1550, [%rd1];
	mul.f32 	%f2188, %f1550, %f242;
$L__BB0_39:
	add.f32 	%f245, %f2188, %f2159;
	mov.f32 	%f2189, 0f00000000;
	@%p299 bra 	$L__BB0_41;
	ld.global.nc.f32 	%f1552, [%rd1+128];
	mul.f32 	%f2189, %f1552, %f242;
$L__BB0_41:
	add.f32 	%f248, %f2189, %f2158;
	shfl.sync.idx.b32	%r645|%p301, %r999, %r215, 31, -1;
	mov.b32 	%f249, %r645;
	setp.leu.f32 	%p302, %f249, 0f00000000;
	mov.f32 	%f2190, 0f00000000;
	@%p302 bra 	$L__BB0_43;
	ld.global.nc.f32 	%f1554, [%rd1];
	mul.f32 	%f2190, %f1554, %f249;
$L__BB0_43:
	add.f32 	%f252, %f2190, %f2157;
	mov.f32 	%f2191, 0f00000000;
	@%p302 bra 	$L__BB0_45;
	ld.global.nc.f32 	%f1556, [%rd1+128];
	mul.f32 	%f2191, %f1556, %f249;
$L__BB0_45:
	add.f32 	%f255, %f2191, %f2156;
	shfl.sync.idx.b32	%r646|%p304, %r998, %r215, 31, -1;
	mov.b32 	%f256, %r646;
	setp.leu.f32 	%p305, %f256, 0f00000000;
	mov.f32 	%f2192, 0f00000000;
	@%p305 bra 	$L__BB0_47;
	ld.global.nc.f32 	%f1558, [%rd1];
	mul.f32 	%f2192, %f1558, %f256;
$L__BB0_47:
	add.f32 	%f259, %f2192, %f2155;
	mov.f32 	%f2193, 0f00000000;
	@%p305 bra 	$L__BB0_49;
	ld.global.nc.f32 	%f1560, [%rd1+128];
	mul.f32 	%f2193, %f1560, %f256;
$L__BB0_49:
	add.f32 	%f262, %f2193, %f2154;
	shfl.sync.idx.b32	%r647|%p307, %r997, %r215, 31, -1;
	mov.b32 	%f263, %r647;
	setp.leu.f32 	%p308, %f263, 0f00000000;
	mov.f32 	%f2194, 0f00000000;
	@%p308 bra 	$L__BB0_51;
	ld.global.nc.f32 	%f1562, [%rd1];
	mul.f32 	%f2194, %f1562, %f263;
$L__BB0_51:
	add.f32 	%f266, %f2194, %f2153;
	mov.f32 	%f2195, 0f00000000;
	@%p308 bra 	$L__BB0_53;
	ld.global.nc.f32 	%f1564, [%rd1+128];
	mul.f32 	%f2195, %f1564, %f263;
$L__BB0_53:
	add.f32 	%f269, %f2195, %f2152;
	shfl.sync.idx.b32	%r648|%p310, %r996, %r215, 31, -1;
	mov.b32 	%f270, %r648;
	setp.leu.f32 	%p311, %f270, 0f00000000;
	mov.f32 	%f2196, 0f00000000;
	@%p311 bra 	$L__BB0_55;
	ld.global.nc.f32 	%f1566, [%rd1];
	mul.f32 	%f2196, %f1566, %f270;
$L__BB0_55:
	add.f32 	%f273, %f2196, %f2151;
	mov.f32 	%f2197, 0f00000000;
	@%p311 bra 	$L__BB0_57;
	ld.global.nc.f32 	%f1568, [%rd1+128];
	mul.f32 	%f2197, %f1568, %f270;
$L__BB0_57:
	add.f32 	%f276, %f2197, %f2150;
	shfl.sync.idx.b32	%r649|%p313, %r995, %r215, 31, -1;
	mov.b32 	%f277, %r649;
	setp.leu.f32 	%p314, %f277, 0f00000000;
	mov.f32 	%f2198, 0f00000000;
	@%p314 bra 	$L__BB0_59;
	ld.global.nc.f32 	%f1570, [%rd1];
	mul.f32 	%f2198, %f1570, %f277;
$L__BB0_59:
	add.f32 	%f280, %f2198, %f2149;
	mov.f32 	%f2199, 0f00000000;
	@%p314 bra 	$L__BB0_61;
	ld.global.nc.f32 	%f1572, [%rd1+128];
	mul.f32 	%f2199, %f1572, %f277;
$L__BB0_61:
	add.f32 	%f283, %f2199, %f2148;
	shfl.sync.idx.b32	%r650|%p316, %r994, %r215, 31, -1;
	mov.b32 	%f284, %r650;
	setp.leu.f32 	%p317, %f284, 0f00000000;
	mov.f32 	%f2200, 0f00000000;
	@%p317 bra 	$L__BB0_63;
	ld.global.nc.f32 	%f1574, [%rd1];
	mul.f32 	%f2200, %f1574, %f284;
$L__BB0_63:
	add.f32 	%f287, %f2200, %f2147;
	mov.f32 	%f2201, 0f00000000;
	@%p317 bra 	$L__BB0_65;
	ld.global.nc.f32 	%f1576, [%rd1+128];
	mul.f32 	%f2201, %f1576, %f284;
$L__BB0_65:
	add.f32 	%f290, %f2201, %f2146;
	shfl.sync.idx.b32	%r651|%p319, %r993, %r215, 31, -1;
	mov.b32 	%f291, %r651;
	setp.leu.f32 	%p320, %f291, 0f00000000;
	mov.f32 	%f2202, 0f00000000;
	@%p320 bra 	$L__BB0_67;
	ld.global.nc.f32 	%f1578, [%rd1];
	mul.f32 	%f2202, %f1578, %f291;
$L__BB0_67:
	add.f32 	%f294, %f2202, %f2145;
	mov.f32 	%f2203, 0f00000000;
	@%p320 bra 	$L__BB0_69;
	ld.global.nc.f32 	%f1580, [%rd1+128];
	mul.f32 	%f2203, %f1580, %f291;
$L__BB0_69:
	add.f32 	%f297, %f2203, %f2144;
	shfl.sync.idx.b32	%r652|%p322, %r992, %r215, 31, -1;
	mov.b32 	%f298, %r652;
	setp.leu.f32 	%p323, %f298, 0f00000000;
	mov.f32 	%f2204, 0f00000000;
	@%p323 bra 	$L__BB0_71;
	ld.global.nc.f32 	%f1582, [%rd1];
	mul.f32 	%f2204, %f1582, %f298;
$L__BB0_71:
	add.f32 	%f301, %f2204, %f2143;
	mov.f32 	%f2205, 0f00000000;
	@%p323 bra 	$L__BB0_73;
	ld.global.nc.f32 	%f1584, [%rd1+128];
	mul.f32 	%f2205, %f1584, %f298;
$L__BB0_73:
	add.f32 	%f304, %f2205, %f2142;
	shfl.sync.idx.b32	%r653|%p325, %r991, %r215, 31, -1;
	mov.b32 	%f305, %r653;
	setp.leu.f32 	%p326, %f305, 0f00000000;
	mov.f32 	%f2206, 0f00000000;
	@%p326 bra 	$L__BB0_75;
	ld.global.nc.f32 	%f1586, [%rd1];
	mul.f32 	%f2206, %f1586, %f305;
$L__BB0_75:
	add.f32 	%f308, %f2206, %f2141;
	mov.f32 	%f2207, 0f00000000;
	@%p326 bra 	$L__BB0_77;
	ld.global.nc.f32 	%f1588, [%rd1+128];
	mul.f32 	%f2207, %f1588, %f305;
$L__BB0_77:
	add.f32 	%f311, %f2207, %f2140;
	shfl.sync.idx.b32	%r654|%p328, %r990, %r215, 31, -1;
	mov.b32 	%f312, %r654;
	setp.leu.f32 	%p329, %f312, 0f00000000;
	mov.f32 	%f2208, 0f00000000;
	@%p329 bra 	$L__BB0_79;
	ld.global.nc.f32 	%f1590, [%rd1];
	mul.f32 	%f2208, %f1590, %f312;
$L__BB0_79:
	add.f32 	%f315, %f2208, %f2139;
	mov.f32 	%f2209, 0f00000000;
	@%p329 bra 	$L__BB0_81;
	ld.global.nc.f32 	%f1592, [%rd1+128];
	mul.f32 	%f2209, %f1592, %f312;
$L__BB0_81:
	add.f32 	%f318, %f2209, %f2138;
	shfl.sync.idx.b32	%r655|%p331, %r989, %r215, 31, -1;
	mov.b32 	%f319, %r655;
	setp.leu.f32 	%p332, %f319, 0f00000000;
	mov.f32 	%f2210, 0f00000000;
	@%p332 bra 	$L__BB0_83;
	ld.global.nc.f32 	%f1594, [%rd1];
	mul.f32 	%f2210, %f1594, %f319;
$L__BB0_83:
	add.f32 	%f322, %f2210, %f2137;
	mov.f32 	%f2211, 0f00000000;
	@%p332 bra 	$L__BB0_85;
	ld.global.nc.f32 	%f1596, [%rd1+128];
	mul.f32 	%f2211, %f1596, %f319;
$L__BB0_85:
	add.f32 	%f325, %f2211, %f2136;
	shfl.sync.idx.b32	%r656|%p334, %r988, %r215, 31, -1;
	mov.b32 	%f326, %r656;
	setp.leu.f32 	%p335, %f326, 0f00000000;
	mov.f32 	%f2212, 0f00000000;
	@%p335 bra 	$L__BB0_87;
	ld.global.nc.f32 	%f1598, [%rd1];
	mul.f32 	%f2212, %f1598, %f326;
$L__BB0_87:
	add.f32 	%f329, %f2212, %f2135;
	mov.f32 	%f2213, 0f00000000;
	@%p335 bra 	$L__BB0_89;
	ld.global.nc.f32 	%f1600, [%rd1+128];
	mul.f32 	%f2213, %f1600, %f326;
$L__BB0_89:
	add.f32 	%f332, %f2213, %f2134;
	shfl.sync.idx.b32	%r657|%p337, %r987, %r215, 31, -1;
	mov.b32 	%f333, %r657;
	setp.leu.f32 	%p338, %f333, 0f00000000;
	mov.f32 	%f2214, 0f00000000;
	@%p338 bra 	$L__BB0_91;
	ld.global.nc.f32 	%f1602, [%rd1];
	mul.f32 	%f2214, %f1602, %f333;
$L__BB0_91:
	add.f32 	%f336, %f2214, %f2133;
	mov.f32 	%f2215, 0f00000000;
	@%p338 bra 	$L__BB0_93;
	ld.global.nc.f32 	%f1604, [%rd1+128];
	mul.f32 	%f2215, %f1604, %f333;
$L__BB0_93:
	add.f32 	%f339, %f2215, %f2132;
	shfl.sync.idx.b32	%r658|%p340, %r986, %r215, 31, -1;
	mov.b32 	%f340, %r658;
	setp.leu.f32 	%p341, %f340, 0f00000000;
	mov.f32 	%f2216, 0f00000000;
	@%p341 bra 	$L__BB0_95;
	ld.global.nc.f32 	%f1606, [%rd1];
	mul.f32 	%f2216, %f1606, %f340;
$L__BB0_95:
	add.f32 	%f343, %f2216, %f2131;
	mov.f32 	%f2217, 0f00000000;
	@%p341 bra 	$L__BB0_97;
	ld.global.nc.f32 	%f1608, [%rd1+128];
	mul.f32 	%f2217, %f1608, %f340;
$L__BB0_97:
	add.f32 	%f346, %f2217, %f2130;
	shfl.sync.idx.b32	%r659|%p343, %r985, %r215, 31, -1;
	mov.b32 	%f347, %r659;
	setp.leu.f32 	%p344, %f347, 0f00000000;
	mov.f32 	%f2218, 0f00000000;
	@%p344 bra 	$L__BB0_99;
	ld.global.nc.f32 	%f1610, [%rd1];
	mul.f32 	%f2218, %f1610, %f347;
$L__BB0_99:
	add.f32 	%f350, %f2218, %f2129;
	mov.f32 	%f2219, 0f00000000;
	@%p344 bra 	$L__BB0_101;
	ld.global.nc.f32 	%f1612, [%rd1+128];
	mul.f32 	%f2219, %f1612, %f347;
$L__BB0_101:
	add.f32 	%f353, %f2219, %f2128;
	shfl.sync.idx.b32	%r660|%p346, %r984, %r215, 31, -1;
	mov.b32 	%f354, %r660;
	setp.leu.f32 	%p347, %f354, 0f00000000;
	mov.f32 	%f2220, 0f00000000;
	@%p347 bra 	$L__BB0_103;
	ld.global.nc.f32 	%f1614, [%rd1];
	mul.f32 	%f2220, %f1614, %f354;
$L__BB0_103:
	add.f32 	%f357, %f2220, %f2127;
	mov.f32 	%f2221, 0f00000000;
	@%p347 bra 	$L__BB0_105;
	ld.global.nc.f32 	%f1616, [%rd1+128];
	mul.f32 	%f2221, %f1616, %f354;
$L__BB0_105:
	add.f32 	%f360, %f2221, %f2126;
	shfl.sync.idx.b32	%r661|%p349, %r983, %r215, 31, -1;
	mov.b32 	%f361, %r661;
	setp.leu.f32 	%p350, %f361, 0f00000000;
	mov.f32 	%f2222, 0f00000000;
	@%p350 bra 	$L__BB0_107;
	ld.global.nc.f32 	%f1618, [%rd1];
	mul.f32 	%f2222, %f1618, %f361;
$L__BB0_107:
	add.f32 	%f364, %f2222, %f2125;
	mov.f32 	%f2223, 0f00000000;
	@%p350 bra 	$L__BB0_109;
	ld.global.nc.f32 	%f1620, [%rd1+128];
	mul.f32 	%f2223, %f1620, %f361;
$L__BB0_109:
	add.f32 	%f367, %f2223, %f2124;
	shfl.sync.idx.b32	%r662|%p352, %r982, %r215, 31, -1;
	mov.b32 	%f368, %r662;
	setp.leu.f32 	%p353, %f368, 0f00000000;
	mov.f32 	%f2224, 0f00000000;
	@%p353 bra 	$L__BB0_111;
	ld.global.nc.f32 	%f1622, [%rd1];
	mul.f32 	%f2224, %f1622, %f368;
$L__BB0_111:
	add.f32 	%f371, %f2224, %f2123;
	mov.f32 	%f2225, 0f00000000;
	@%p353 bra 	$L__BB0_113;
	ld.global.nc.f32 	%f1624, [%rd1+128];
	mul.f32 	%f2225, %f1624, %f368;
$L__BB0_113:
	add.f32 	%f374, %f2225, %f2122;
	shfl.sync.idx.b32	%r663|%p355, %r981, %r215, 31, -1;
	mov.b32 	%f375, %r663;
	setp.leu.f32 	%p356, %f375, 0f00000000;
	mov.f32 	%f2226, 0f00000000;
	@%p356 bra 	$L__BB0_115;
	ld.global.nc.f32 	%f1626, [%rd1];
	mul.f32 	%f2226, %f1626, %f375;
$L__BB0_115:
	add.f32 	%f378, %f2226, %f2121;
	mov.f32 	%f2227, 0f00000000;
	@%p356 bra 	$L__BB0_117;
	ld.global.nc.f32 	%f1628, [%rd1+128];
	mul.f32 	%f2227, %f1628, %f375;
$L__BB0_117:
	add.f32 	%f381, %f2227, %f2120;
	shfl.sync.idx.b32	%r664|%p358, %r980, %r215, 31, -1;
	mov.b32 	%f382, %r664;
	setp.leu.f32 	%p359, %f382, 0f00000000;
	mov.f32 	%f2228, 0f00000000;
	@%p359 bra 	$L__BB0_119;
	ld.global.nc.f32 	%f1630, [%rd1];
	mul.f32 	%f2228, %f1630, %f382;
$L__BB0_119:
	add.f32 	%f385, %f2228, %f2119;
	mov.f32 	%f2229, 0f00000000;
	@%p359 bra 	$L__BB0_121;
	ld.global.nc.f32 	%f1632, [%rd1+128];
	mul.f32 	%f2229, %f1632, %f382;
$L__BB0_121:
	add.f32 	%f388, %f2229, %f2118;
	shfl.sync.idx.b32	%r665|%p361, %r979, %r215, 31, -1;
	mov.b32 	%f389, %r665;
	setp.leu.f32 	%p362, %f389, 0f00000000;
	mov.f32 	%f2230, 0f00000000;
	@%p362 bra 	$L__BB0_123;
	ld.global.nc.f32 	%f1634, [%rd1];
	mul.f32 	%f2230, %f1634, %f389;
$L__BB0_123:
	add.f32 	%f392, %f2230, %f2117;
	mov.f32 	%f2231, 0f00000000;
	@%p362 bra 	$L__BB0_125;
	ld.global.nc.f32 	%f1636, [%rd1+128];
	mul.f32 	%f2231, %f1636, %f389;
$L__BB0_125:
	add.f32 	%f395, %f2231, %f2116;
	shfl.sync.idx.b32	%r666|%p364, %r978, %r215, 31, -1;
	mov.b32 	%f396, %r666;
	setp.leu.f32 	%p365, %f396, 0f00000000;
	mov.f32 	%f2232, 0f00000000;
	@%p365 bra 	$L__BB0_127;
	ld.global.nc.f32 	%f1638, [%rd1];
	mul.f32 	%f2232, %f1638, %f396;
$L__BB0_127:
	add.f32 	%f399, %f2232, %f2115;
	mov.f32 	%f2233, 0f00000000;
	@%p365 bra 	$L__BB0_129;
	ld.global.nc.f32 	%f1640, [%rd1+128];
	mul.f32 	%f2233, %f1640, %f396;
$L__BB0_129:
	add.f32 	%f402, %f2233, %f2114;
	shfl.sync.idx.b32	%r667|%p367, %r977, %r215, 31, -1;
	mov.b32 	%f403, %r667;
	setp.leu.f32 	%p368, %f403, 0f00000000;
	mov.f32 	%f2234, 0f00000000;
	@%p368 bra 	$L__BB0_131;
	ld.global.nc.f32 	%f1642, [%rd1];
	mul.f32 	%f2234, %f1642, %f403;
$L__BB0_131:
	add.f32 	%f406, %f2234, %f2113;
	mov.f32 	%f2235, 0f00000000;
	@%p368 bra 	$L__BB0_133;
	ld.global.nc.f32 	%f1644, [%rd1+128];
	mul.f32 	%f2235, %f1644, %f403;
$L__BB0_133:
	add.f32 	%f409, %f2235, %f2112;
	shfl.sync.idx.b32	%r668|%p370, %r976, %r215, 31, -1;
	mov.b32 	%f410, %r668;
	setp.leu.f32 	%p371, %f410, 0f00000000;
	mov.f32 	%f2236, 0f00000000;
	@%p371 bra 	$L__BB0_135;
	ld.global.nc.f32 	%f1646, [%rd1];
	mul.f32 	%f2236, %f1646, %f410;
$L__BB0_135:
	add.f32 	%f413, %f2236, %f2111;
	mov.f32 	%f2237, 0f00000000;
	@%p371 bra 	$L__BB0_137;
	ld.global.nc.f32 	%f1648, [%rd1+128];
	mul.f32 	%f2237, %f1648, %f410;
$L__BB0_137:
	ld.param.u64 	%rd254, [_Z12_spmm_conv_0PKfPfiiPKiS3_S3_S0__param_0];
	add.f32 	%f1649, %f2237, %f2110;
	cvta.to.global.u64 	%rd168, %rd254;
	mul.wide.s32 	%rd169, %r217, 4;
	add.s64 	%rd170, %rd168, %rd169;
	shfl.sync.idx.b32	%r669|%p373, %r1007, %r216, 31, -1;
	mov.b32 	%f1650, %r669;
	ld.global.nc.f32 	%f1651, [%rd170];
	fma.rn.f32 	%f1652, %f1651, %f1650, %f2174;
	ld.global.nc.f32 	%f1653, [%rd170+128];
	fma.rn.f32 	%f1654, %f1653, %f1650, %f199;
	shfl.sync.idx.b32	%r670|%p374, %r1006, %r216, 31, -1;
	mov.b32 	%f1655, %r670;
	fma.rn.f32 	%f1656, %f1651, %f1655, %f203;
	fma.rn.f32 	%f1657, %f1653, %f1655, %f206;
	shfl.sync.idx.b32	%r671|%p375, %r1005, %r216, 31, -1;
	mov.b32 	%f1658, %r671;
	fma.rn.f32 	%f1659, %f1651, %f1658, %f210;
	fma.rn.f32 	%f1660, %f1653, %f1658, %f213;
	shfl.sync.idx.b32	%r672|%p376, %r1004, %r216, 31, -1;
	mov.b32 	%f1661, %r672;
	fma.rn.f32 	%f1662, %f1651, %f1661, %f217;
	fma.rn.f32 	%f1663, %f1653, %f1661, %f220;
	shfl.sync.idx.b32	%r673|%p377, %r1003, %r216, 31, -1;
	mov.b32 	%f1664, %r673;
	fma.rn.f32 	%f1665, %f1651, %f1664, %f224;
	fma.rn.f32 	%f1666, %f1653, %f1664, %f227;
	shfl.sync.idx.b32	%r674|%p378, %r1002, %r216, 31, -1;
	mov.b32 	%f1667, %r674;
	fma.rn.f32 	%f1668, %f1651, %f1667, %f231;
	fma.rn.f32 	%f1669, %f1653, %f1667, %f234;
	shfl.sync.idx.b32	%r675|%p379, %r1001, %r216, 31, -1;
	mov.b32 	%f1670, %r675;
	fma.rn.f32 	%f1671, %f1651, %f1670, %f238;
	fma.rn.f32 	%f1672, %f1653, %f1670, %f241;
	shfl.sync.idx.b32	%r676|%p380, %r1000, %r216, 31, -1;
	mov.b32 	%f1673, %r676;
	fma.rn.f32 	%f1674, %f1651, %f1673, %f245;
	fma.rn.f32 	%f1675, %f1653, %f1673, %f248;
	shfl.sync.idx.b32	%r677|%p381, %r999, %r216, 31, -1;
	mov.b32 	%f1676, %r677;
	fma.rn.f32 	%f1677, %f1651, %f1676, %f252;
	fma.rn.f32 	%f1678, %f1653, %f1676, %f255;
	shfl.sync.idx.b32	%r678|%p382, %r998, %r216, 31, -1;
	mov.b32 	%f1679, %r678;
	fma.rn.f32 	%f1680, %f1651, %f1679, %f259;
	fma.rn.f32 	%f1681, %f1653, %f1679, %f262;
	shfl.sync.idx.b32	%r679|%p383, %r997, %r216, 31, -1;
	mov.b32 	%f1682, %r679;
	fma.rn.f32 	%f1683, %f1651, %f1682, %f266;
	fma.rn.f32 	%f1684, %f1653, %f1682, %f269;
	shfl.sync.idx.b32	%r680|%p384, %r996, %r216, 31, -1;
	mov.b32 	%f1685, %r680;
	fma.rn.f32 	%f1686, %f1651, %f1685, %f273;
	fma.rn.f32 	%f1687, %f1653, %f1685, %f276;
	shfl.sync.idx.b32	%r681|%p385, %r995, %r216, 31, -1;
	mov.b32 	%f1688, %r681;
	fma.rn.f32 	%f1689, %f1651, %f1688, %f280;
	fma.rn.f32 	%f1690, %f1653, %f1688, %f283;
	shfl.sync.idx.b32	%r682|%p386, %r994, %r216, 31, -1;
	mov.b32 	%f1691, %r682;
	fma.rn.f32 	%f1692, %f1651, %f1691, %f287;
	fma.rn.f32 	%f1693, %f1653, %f1691, %f290;
	shfl.sync.idx.b32	%r683|%p387, %r993, %r216, 31, -1;
	mov.b32 	%f1694, %r683;
	fma.rn.f32 	%f1695, %f1651, %f1694, %f294;
	fma.rn.f32 	%f1696, %f1653, %f1694, %f297;
	shfl.sync.idx.b32	%r684|%p388, %r992, %r216, 31, -1;
	mov.b32 	%f1697, %r684;
	fma.rn.f32 	%f1698, %f1651, %f1697, %f301;
	fma.rn.f32 	%f1699, %f1653, %f1697, %f304;
	shfl.sync.idx.b32	%r685|%p389, %r991, %r216, 31, -1;
	mov.b32 	%f1700, %r685;
	fma.rn.f32 	%f1701, %f1651, %f1700, %f308;
	fma.rn.f32 	%f1702, %f1653, %f1700, %f311;
	shfl.sync.idx.b32	%r686|%p390, %r990, %r216, 31, -1;
	mov.b32 	%f1703, %r686;
	fma.rn.f32 	%f1704, %f1651, %f1703, %f315;
	fma.rn.f32 	%f1705, %f1653, %f1703, %f318;
	shfl.sync.idx.b32	%r687|%p391, %r989, %r216, 31, -1;
	mov.b32 	%f1706, %r687;
	fma.rn.f32 	%f1707, %f1651, %f1706, %f322;
	fma.rn.f32 	%f1708, %f1653, %f1706, %f325;
	shfl.sync.idx.b32	%r688|%p392, %r988, %r216, 31, -1;
	mov.b32 	%f1709, %r688;
	fma.rn.f32 	%f1710, %f1651, %f1709, %f329;
	fma.rn.f32 	%f1711, %f1653, %f1709, %f332;
	shfl.sync.idx.b32	%r689|%p393, %r987, %r216, 31, -1;
	mov.b32 	%f1712, %r689;
	fma.rn.f32 	%f1713, %f1651, %f1712, %f336;
	fma.rn.f32 	%f1714, %f1653, %f1712, %f339;
	shfl.sync.idx.b32	%r690|%p394, %r986, %r216, 31, -1;
	mov.b32 	%f1715, %r690;
	fma.rn.f32 	%f1716, %f1651, %f1715, %f343;
	fma.rn.f32 	%f1717, %f1653, %f1715, %f346;
	shfl.sync.idx.b32	%r691|%p395, %r985, %r216, 31, -1;
	mov.b32 	%f1718, %r691;
	fma.rn.f32 	%f1719, %f1651, %f1718, %f350;
	fma.rn.f32 	%f1720, %f1653, %f1718, %f353;
	shfl.sync.idx.b32	%r692|%p396, %r984, %r216, 31, -1;
	mov.b32 	%f1721, %r692;
	fma.rn.f32 	%f1722, %f1651, %f1721, %f357;
	fma.rn.f32 	%f1723, %f1653, %f1721, %f360;
	shfl.sync.idx.b32	%r693|%p397, %r983, %r216, 31, -1;
	mov.b32 	%f1724, %r693;
	fma.rn.f32 	%f1725, %f1651, %f1724, %f364;
	fma.rn.f32 	%f1726, %f1653, %f1724, %f367;
	shfl.sync.idx.b32	%r694|%p398, %r982, %r216, 31, -1;
	mov.b32 	%f1727, %r694;
	fma.rn.f32 	%f1728, %f1651, %f1727, %f371;
	fma.rn.f32 	%f1729, %f1653, %f1727, %f374;
	shfl.sync.idx.b32	%r695|%p399, %r981, %r216, 31, -1;
	mov.b32 	%f1730, %r695;
	fma.rn.f32 	%f1731, %f1651, %f1730, %f378;
	fma.rn.f32 	%f1732, %f1653, %f1730, %f381;
	shfl.sync.idx.b32	%r696|%p400, %r980, %r216, 31, -1;
	mov.b32 	%f1733, %r696;
	fma.rn.f32 	%f1734, %f1651, %f1733, %f385;
	fma.rn.f32 	%f1735, %f1653, %f1733, %f388;
	shfl.sync.idx.b32	%r697|%p401, %r979, %r216, 31, -1;
	mov.b32 	%f1736, %r697;
	fma.rn.f32 	%f1737, %f1651, %f1736, %f392;
	fma.rn.f32 	%f1738, %f1653, %f1736, %f395;
	shfl.sync.idx.b32	%r698|%p402, %r978, %r216, 31, -1;
	mov.b32 	%f1739, %r698;
	fma.rn.f32 	%f1740, %f1651, %f1739, %f399;
	fma.rn.f32 	%f1741, %f1653, %f1739, %f402;
	shfl.sync.idx.b32	%r699|%p403, %r977, %r216, 31, -1;
	mov.b32 	%f1742, %r699;
	fma.rn.f32 	%f1743, %f1651, %f1742, %f406;
	fma.rn.f32 	%f1744, %f1653, %f1742, %f409;
	shfl.sync.idx.b32	%r700|%p404, %r976, %r216, 31, -1;
	mov.b32 	%f1745, %r700;
	fma.rn.f32 	%f1746, %f1651, %f1745, %f413;
	fma.rn.f32 	%f1747, %f1653, %f1745, %f1649;
	mul.wide.s32 	%rd171, %r219, 4;
	add.s64 	%rd172, %rd168, %rd171;
	shfl.sync.idx.b32	%r701|%p405, %r1007, %r218, 31, -1;
	mov.b32 	%f1748, %r701;
	ld.global.nc.f32 	%f1749, [%rd172];
	fma.rn.f32 	%f1750, %f1749, %f1748, %f1652;
	ld.global.nc.f32 	%f1751, [%rd172+128];
	fma.rn.f32 	%f1752, %f1751, %f1748, %f1654;
	shfl.sync.idx.b32	%r702|%p406, %r1006, %r218, 31, -1;
	mov.b32 	%f1753, %r702;
	fma.rn.f32 	%f1754, %f1749, %f1753, %f1656;
	fma.rn.f32 	%f1755, %f1751, %f1753, %f1657;
	shfl.sync.idx.b32	%r703|%p407, %r1005, %r218, 31, -1;
	mov.b32 	%f1756, %r703;
	fma.rn.f32 	%f1757, %f1749, %f1756, %f1659;
	fma.rn.f32 	%f1758, %f1751, %f1756, %f1660;
	shfl.sync.idx.b32	%r704|%p408, %r1004, %r218, 31, -1;
	mov.b32 	%f1759, %r704;
	fma.rn.f32 	%f1760, %f1749, %f1759, %f1662;
	fma.rn.f32 	%f1761, %f1751, %f1759, %f1663;
	shfl.sync.idx.b32	%r705|%p409, %r1003, %r218, 31, -1;
	mov.b32 	%f1762, %r705;
	fma.rn.f32 	%f1763, %f1749, %f1762, %f1665;
	fma.rn.f32 	%f1764, %f1751, %f1762, %f1666;
	shfl.sync.idx.b32	%r706|%p410, %r1002, %r218, 31, -1;
	mov.b32 	%f1765, %r706;
	fma.rn.f32 	%f1766, %f1749, %f1765, %f1668;
	fma.rn.f32 	%f1767, %f1751, %f1765, %f1669;
	shfl.sync.idx.b32	%r707|%p411, %r1001, %r218, 31, -1;
	mov.b32 	%f1768, %r707;
	fma.rn.f32 	%f1769, %f1749, %f1768, %f1671;
	fma.rn.f32 	%f1770, %f1751, %f1768, %f1672;
	shfl.sync.idx.b32	%r708|%p412, %r1000, %r218, 31, -1;
	mov.b32 	%f1771, %r708;
	fma.rn.f32 	%f1772, %f1749, %f1771, %f1674;
	fma.rn.f32 	%f1773, %f1751, %f1771, %f1675;
	shfl.sync.idx.b32	%r709|%p413, %r999, %r218, 31, -1;
	mov.b32 	%f1774, %r709;
	fma.rn.f32 	%f1775, %f1749, %f1774, %f1677;
	fma.rn.f32 	%f1776, %f1751, %f1774, %f1678;
	shfl.sync.idx.b32	%r710|%p414, %r998, %r218, 31, -1;
	mov.b32 	%f1777, %r710;
	fma.rn.f32 	%f1778, %f1749, %f1777, %f1680;
	fma.rn.f32 	%f1779, %f1751, %f1777, %f1681;
	shfl.sync.idx.b32	%r711|%p415, %r997, %r218, 31, -1;
	mov.b32 	%f1780, %r711;
	fma.rn.f32 	%f1781, %f1749, %f1780, %f1683;
	fma.rn.f32 	%f1782, %f1751, %f1780, %f1684;
	shfl.sync.idx.b32	%r712|%p416, %r996, %r218, 31, -1;
	mov.b32 	%f1783, %r712;
	fma.rn.f32 	%f1784, %f1749, %f1783, %f1686;
	fma.rn.f32 	%f1785, %f1751, %f1783, %f1687;
	shfl.sync.idx.b32	%r713|%p417, %r995, %r218, 31, -1;
	mov.b32 	%f1786, %r713;
	fma.rn.f32 	%f1787, %f1749, %f1786, %f1689;
	fma.rn.f32 	%f1788, %f1751, %f1786, %f1690;
	shfl.sync.idx.b32	%r714|%p418, %r994, %r218, 31, -1;
	mov.b32 	%f1789, %r714;
	fma.rn.f32 	%f1790, %f1749, %f1789, %f1692;
	fma.rn.f32 	%f1791, %f1751, %f1789, %f1693;
	shfl.sync.idx.b32	%r715|%p419, %r993, %r218, 31, -1;
	mov.b32 	%f1792, %r715;
	fma.rn.f32 	%f1793, %f1749, %f1792, %f1695;
	fma.rn.f32 	%f1794, %f1751, %f1792, %f1696;
	shfl.sync.idx.b32	%r716|%p420, %r992, %r218, 31, -1;
	mov.b32 	%f1795, %r716;
	fma.rn.f32 	%f1796, %f1749, %f1795, %f1698;
	fma.rn.f32 	%f1797, %f1751, %f1795, %f1699;
	shfl.sync.idx.b32	%r717|%p421, %r991, %r218, 31, -1;
	mov.b32 	%f1798, %r717;
	fma.rn.f32 	%f1799, %f1749, %f1798, %f1701;
	fma.rn.f32 	%f1800, %f1751, %f1798, %f1702;
	shfl.sync.idx.b32	%r718|%p422, %r990, %r218, 31, -1;
	mov.b32 	%f1801, %r718;
	fma.rn.f32 	%f1802, %f1749, %f1801, %f1704;
	fma.rn.f32 	%f1803, %f1751, %f1801, %f1705;
	shfl.sync.idx.b32	%r719|%p423, %r989, %r218, 31, -1;
	mov.b32 	%f1804, %r719;
	fma.rn.f32 	%f1805, %f1749, %f1804, %f1707;
	fma.rn.f32 	%f1806, %f1751, %f1804, %f1708;
	shfl.sync.idx.b32	%r720|%p424, %r988, %r218, 31, -1;
	mov.b32 	%f1807, %r720;
	fma.rn.f32 	%f1808, %f1749, %f1807, %f1710;
	fma.rn.f32 	%f1809, %f1751, %f1807, %f1711;
	shfl.sync.idx.b32	%r721|%p425, %r987, %r218, 31, -1;
	mov.b32 	%f1810, %r721;
	fma.rn.f32 	%f1811, %f1749, %f1810, %f1713;
	fma.rn.f32 	%f1812, %f1751, %f1810, %f1714;
	shfl.sync.idx.b32	%r722|%p426, %r986, %r218, 31, -1;
	mov.b32 	%f1813, %r722;
	fma.rn.f32 	%f1814, %f1749, %f1813, %f1716;
	fma.rn.f32 	%f1815, %f1751, %f1813, %f1717;
	shfl.sync.idx.b32	%r723|%p427, %r985, %r218, 31, -1;
	mov.b32 	%f1816, %r723;
	fma.rn.f32 	%f1817, %f1749, %f1816, %f1719;
	fma.rn.f32 	%f1818, %f1751, %f1816, %f1720;
	shfl.sync.idx.b32	%r724|%p428, %r984, %r218, 31, -1;
	mov.b32 	%f1819, %r724;
	fma.rn.f32 	%f1820, %f1749, %f1819, %f1722;
	fma.rn.f32 	%f1821, %f1751, %f1819, %f1723;
	shfl.sync.idx.b32	%r725|%p429, %r983, %r218, 31, -1;
	mov.b32 	%f1822, %r725;
	fma.rn.f32 	%f1823, %f1749, %f1822, %f1725;
	fma.rn.f32 	%f1824, %f1751, %f1822, %f1726;
	shfl.sync.idx.b32	%r726|%p430, %r982, %r218, 31, -1;
	mov.b32 	%f1825, %r726;
	fma.rn.f32 	%f1826, %f1749, %f1825, %f1728;
	fma.rn.f32 	%f1827, %f1751, %f1825, %f1729;
	shfl.sync.idx.b32	%r727|%p431, %r981, %r218, 31, -1;
	mov.b32 	%f1828, %r727;
	fma.rn.f32 	%f1829, %f1749, %f1828, %f1731;
	fma.rn.f32 	%f1830, %f1751, %f1828, %f1732;
	shfl.sync.idx.b32	%r728|%p432, %r980, %r218, 31, -1;
	mov.b32 	%f1831, %r728;
	fma.rn.f32 	%f1832, %f1749, %f1831, %f1734;
	fma.rn.f32 	%f1833, %f1751, %f1831, %f1735;
	shfl.sync.idx.b32	%r729|%p433, %r979, %r218, 31, -1;
	mov.b32 	%f1834, %r729;
	fma.rn.f32 	%f1835, %f1749, %f1834, %f1737;
	fma.rn.f32 	%f1836, %f1751, %f1834, %f1738;
	shfl.sync.idx.b32	%r730|%p434, %r978, %r218, 31, -1;
	mov.b32 	%f1837, %r730;
	fma.rn.f32 	%f1838, %f1749, %f1837, %f1740;
	fma.rn.f32 	%f1839, %f1751, %f1837, %f1741;
	shfl.sync.idx.b32	%r731|%p435, %r977, %r218, 31, -1;
	mov.b32 	%f1840, %r731;
	fma.rn.f32 	%f1841, %f1749, %f1840, %f1743;
	fma.rn.f32 	%f1842, %f1751, %f1840, %f1744;
	shfl.sync.idx.b32	%r732|%p436, %r976, %r218, 31, -1;
	mov.b32 	%f1843, %r732;
	fma.rn.f32 	%f1844, %f1749, %f1843, %f1746;
	fma.rn.f32 	%f1845, %f1751, %f1843, %f1747;
	mul.wide.s32 	%rd173, %r221, 4;
	add.s64 	%rd174, %rd168, %rd173;
	shfl.sync.idx.b32	%r733|%p437, %r1007, %r220, 31, -1;
	mov.b32 	%f1846, %r733;
	ld.global.nc.f32 	%f1847, [%rd174];
	fma.rn.f32 	%f2173, %f1847, %f1846, %f1750;
	ld.global.nc.f32 	%f1848, [%rd174+128];
	fma.rn.f32 	%f2172, %f1848, %f1846, %f1752;
	shfl.sync.idx.b32	%r734|%p438, %r1006, %r220, 31, -1;
	mov.b32 	%f1849, %r734;
	fma.rn.f32 	%f2171, %f1847, %f1849, %f1754;
	fma.rn.f32 	%f2170, %f1848, %f1849, %f1755;
	shfl.sync.idx.b32	%r735|%p439, %r1005, %r220, 31, -1;
	mov.b32 	%f1850, %r735;
	fma.rn.f32 	%f2169, %f1847, %f1850, %f1757;
	fma.rn.f32 	%f2168, %f1848, %f1850, %f1758;
	shfl.sync.idx.b32	%r736|%p440, %r1004, %r220, 31, -1;
	mov.b32 	%f1851, %r736;
	fma.rn.f32 	%f2167, %f1847, %f1851, %f1760;
	fma.rn.f32 	%f2166, %f1848, %f1851, %f1761;
	shfl.sync.idx.b32	%r737|%p441, %r1003, %r220, 31, -1;
	mov.b32 	%f1852, %r737;
	fma.rn.f32 	%f2165, %f1847, %f1852, %f1763;
	fma.rn.f32 	%f2164, %f1848, %f1852, %f1764;
	shfl.sync.idx.b32	%r738|%p442, %r1002, %r220, 31, -1;
	mov.b32 	%f1853, %r738;
	fma.rn.f32 	%f2163, %f1847, %f1853, %f1766;
	fma.rn.f32 	%f2162, %f1848, %f1853, %f1767;
	shfl.sync.idx.b32	%r739|%p443, %r1001, %r220, 31, -1;
	mov.b32 	%f1854, %r739;
	fma.rn.f32 	%f2161, %f1847, %f1854, %f1769;
	fma.rn.f32 	%f2160, %f1848, %f1854, %f1770;
	shfl.sync.idx.b32	%r740|%p444, %r1000, %r220, 31, -1;
	mov.b32 	%f1855, %r740;
	fma.rn.f32 	%f2159, %f1847, %f1855, %f1772;
	fma.rn.f32 	%f2158, %f1848, %f1855, %f1773;
	shfl.sync.idx.b32	%r741|%p445, %r999, %r220, 31, -1;
	mov.b32 	%f1856, %r741;
	fma.rn.f32 	%f2157, %f1847, %f1856, %f1775;
	fma.rn.f32 	%f2156, %f1848, %f1856, %f1776;
	shfl.sync.idx.b32	%r742|%p446, %r998, %r220, 31, -1;
	mov.b32 	%f1857, %r742;
	fma.rn.f32 	%f2155, %f1847, %f1857, %f1778;
	fma.rn.f32 	%f2154, %f1848, %f1857, %f1779;
	shfl.sync.idx.b32	%r743|%p447, %r997, %r220, 31, -1;
	mov.b32 	%f1858, %r743;
	fma.rn.f32 	%f2153, %f1847, %f1858, %f1781;
	fma.rn.f32 	%f2152, %f1848, %f1858, %f1782;
	shfl.sync.idx.b32	%r744|%p448, %r996, %r220, 31, -1;
	mov.b32 	%f1859, %r744;
	fma.rn.f32 	%f2151, %f1847, %f1859, %f1784;
	fma.rn.f32 	%f2150, %f1848, %f1859, %f1785;
	shfl.sync.idx.b32	%r745|%p449, %r995, %r220, 31, -1;
	mov.b32 	%f1860, %r745;
	fma.rn.f32 	%f2149, %f1847, %f1860, %f1787;
	fma.rn.f32 	%f2148, %f1848, %f1860, %f1788;
	shfl.sync.idx.b32	%r746|%p450, %r994, %r220, 31, -1;
	mov.b32 	%f1861, %r746;
	fma.rn.f32 	%f2147, %f1847, %f1861, %f1790;
	fma.rn.f32 	%f2146, %f1848, %f1861, %f1791;
	shfl.sync.idx.b32	%r747|%p451, %r993, %r220, 31, -1;
	mov.b32 	%f1862, %r747;
	fma.rn.f32 	%f2145, %f1847, %f1862, %f1793;
	fma.rn.f32 	%f2144, %f1848, %f1862, %f1794;
	shfl.sync.idx.b32	%r748|%p452, %r992, %r220, 31, -1;
	mov.b32 	%f1863, %r748;
	fma.rn.f32 	%f2143, %f1847, %f1863, %f1796;
	fma.rn.f32 	%f2142, %f1848, %f1863, %f1797;
	shfl.sync.idx.b32	%r749|%p453, %r991, %r220, 31, -1;
	mov.b32 	%f1864, %r749;
	fma.rn.f32 	%f2141, %f1847, %f1864, %f1799;
	fma.rn.f32 	%f2140, %f1848, %f1864, %f1800;
	shfl.sync.idx.b32	%r750|%p454, %r990, %r220, 31, -1;
	mov.b32 	%f1865, %r750;
	fma.rn.f32 	%f2139, %f1847, %f1865, %f1802;
	fma.rn.f32 	%f2138, %f1848, %f1865, %f1803;
	shfl.sync.idx.b32	%r751|%p455, %r989, %r220, 31, -1;
	mov.b32 	%f1866, %r751;
	fma.rn.f32 	%f2137, %f1847, %f1866, %f1805;
	fma.rn.f32 	%f2136, %f1848, %f1866, %f1806;
	shfl.sync.idx.b32	%r752|%p456, %r988, %r220, 31, -1;
	mov.b32 	%f1867, %r752;
	fma.rn.f32 	%f2135, %f1847, %f1867, %f1808;
	fma.rn.f32 	%f2134, %f1848, %f1867, %f1809;
	shfl.sync.idx.b32	%r753|%p457, %r987, %r220, 31, -1;
	mov.b32 	%f1868, %r753;
	fma.rn.f32 	%f2133, %f1847, %f1868, %f1811;
	fma.rn.f32 	%f2132, %f1848, %f1868, %f1812;
	shfl.sync.idx.b32	%r754|%p458, %r986, %r220, 31, -1;
	mov.b32 	%f1869, %r754;
	fma.rn.f32 	%f2131, %f1847, %f1869, %f1814;
	fma.rn.f32 	%f2130, %f1848, %f1869, %f1815;
	shfl.sync.idx.b32	%r755|%p459, %r985, %r220, 31, -1;
	mov.b32 	%f1870, %r755;
	fma.rn.f32 	%f2129, %f1847, %f1870, %f1817;
	fma.rn.f32 	%f2128, %f1848, %f1870, %f1818;
	shfl.sync.idx.b32	%r756|%p460, %r984, %r220, 31, -1;
	mov.b32 	%f1871, %r756;
	fma.rn.f32 	%f2127, %f1847, %f1871, %f1820;
	fma.rn.f32 	%f2126, %f1848, %f1871, %f1821;
	shfl.sync.idx.b32	%r757|%p461, %r983, %r220, 31, -1;
	mov.b32 	%f1872, %r757;
	fma.rn.f32 	%f2125, %f1847, %f1872, %f1823;
	fma.rn.f32 	%f2124, %f1848, %f1872, %f1824;
	shfl.sync.idx.b32	%r758|%p462, %r982, %r220, 31, -1;
	mov.b32 	%f1873, %r758;
	fma.rn.f32 	%f2123, %f1847, %f1873, %f1826;
	fma.rn.f32 	%f2122, %f1848, %f1873, %f1827;
	shfl.sync.idx.b32	%r759|%p463, %r981, %r220, 31, -1;
	mov.b32 	%f1874, %r759;
	fma.rn.f32 	%f2121, %f1847, %f1874, %f1829;
	fma.rn.f32 	%f2120, %f1848, %f1874, %f1830;
	shfl.sync.idx.b32	%r760|%p464, %r980, %r220, 31, -1;
	mov.b32 	%f1875, %r760;
	fma.rn.f32 	%f2119, %f1847, %f1875, %f1832;
	fma.rn.f32 	%f2118, %f1848, %f1875, %f1833;
	shfl.sync.idx.b32	%r761|%p465, %r979, %r220, 31, -1;
	mov.b32 	%f1876, %r761;
	fma.rn.f32 	%f2117, %f1847, %f1876, %f1835;
	fma.rn.f32 	%f2116, %f1848, %f1876, %f1836;
	shfl.sync.idx.b32	%r762|%p466, %r978, %r220, 31, -1;
	mov.b32 	%f1877, %r762;
	fma.rn.f32 	%f2115, %f1847, %f1877, %f1838;
	fma.rn.f32 	%f2114, %f1848, %f1877, %f1839;
	shfl.sync.idx.b32	%r763|%p467, %r977, %r220, 31, -1;
	mov.b32 	%f1878, %r763;
	fma.rn.f32 	%f2113, %f1847, %f1878, %f1841;
	fma.rn.f32 	%f2112, %f1848, %f1878, %f1842;
	shfl.sync.idx.b32	%r764|%p468, %r976, %r220, 31, -1;
	mov.b32 	%f1879, %r764;
	fma.rn.f32 	%f2111, %f1847, %f1879, %f1844;
	fma.rn.f32 	%f2110, %f1848, %f1879, %f1845;
$L__BB0_138:
	ld.param.u64 	%rd255, [_Z12_spmm_conv_0PKfPfiiPKiS3_S3_S0__param_0];
	cvta.to.global.u64 	%rd2, %rd255;
	and.b32  	%r765, %r5, -4;
	and.b32  	%r766, %r5, -2;
	setp.ge.s32 	%p469, %r765, %r766;
	@%p469 bra 	$L__BB0_140;
	and.b32  	%r767, %r5, -4;
	add.s32 	%r768, %r767, %r3;
	sub.s32 	%r769, %r768, %r1010;
	shfl.sync.idx.b32	%r770|%p470, %r1009, %r769, 31, -1;
	add.s32 	%r771, %r769, 1;
	shfl.sync.idx.b32	%r772|%p471, %r1009, %r771, 31, -1;
	mul.wide.s32 	%rd175, %r770, 4;
	add.s64 	%rd176, %rd2, %rd175;
	shfl.sync.idx.b32	%r773|%p472, %r1007, %r769, 31, -1;
	mov.b32 	%f1880, %r773;
	ld.global.nc.f32 	%f1881, [%rd176];
	fma.rn.f32 	%f1882, %f1881, %f1880, %f2173;
	ld.global.nc.f32 	%f1883, [%rd176+128];
	fma.rn.f32 	%f1884, %f1883, %f1880, %f2172;
	shfl.sync.idx.b32	%r774|%p473, %r1006, %r769, 31, -1;
	mov.b32 	%f1885, %r774;
	fma.rn.f32 	%f1886, %f1881, %f1885, %f2171;
	fma.rn.f32 	%f1887, %f1883, %f1885, %f2170;
	shfl.sync.idx.b32	%r775|%p474, %r1005, %r769, 31, -1;
	mov.b32 	%f1888, %r775;
	fma.rn.f32 	%f1889, %f1881, %f1888, %f2169;
	fma.rn.f32 	%f1890, %f1883, %f1888, %f2168;
	shfl.sync.idx.b32	%r776|%p475, %r1004, %r769, 31, -1;
	mov.b32 	%f1891, %r776;
	fma.rn.f32 	%f1892, %f1881, %f1891, %f2167;
	fma.rn.f32 	%f1893, %f1883, %f1891, %f2166;
	shfl.sync.idx.b32	%r777|%p476, %r1003, %r769, 31, -1;
	mov.b32 	%f1894, %r777;
	fma.rn.f32 	%f1895, %f1881, %f1894, %f2165;
	fma.rn.f32 	%f1896, %f1883, %f1894, %f2164;
	shfl.sync.idx.b32	%r778|%p477, %r1002, %r769, 31, -1;
	mov.b32 	%f1897, %r778;
	fma.rn.f32 	%f1898, %f1881, %f1897, %f2163;
	fma.rn.f32 	%f1899, %f1883, %f1897, %f2162;
	shfl.sync.idx.b32	%r779|%p478, %r1001, %r769, 31, -1;
	mov.b32 	%f1900, %r779;
	fma.rn.f32 	%f1901, %f1881, %f1900, %f2161;
	fma.rn.f32 	%f1902, %f1883, %f1900, %f2160;
	shfl.sync.idx.b32	%r780|%p479, %r1000, %r769, 31, -1;
	mov.b32 	%f1903, %r780;
	fma.rn.f32 	%f1904, %f1881, %f1903, %f2159;
	fma.rn.f32 	%f1905, %f1883, %f1903, %f2158;
	shfl.sync.idx.b32	%r781|%p480, %r999, %r769, 31, -1;
	mov.b32 	%f1906, %r781;
	fma.rn.f32 	%f1907, %f1881, %f1906, %f2157;
	fma.rn.f32 	%f1908, %f1883, %f1906, %f2156;
	shfl.sync.idx.b32	%r782|%p481, %r998, %r769, 31, -1;
	mov.b32 	%f1909, %r782;
	fma.rn.f32 	%f1910, %f1881, %f1909, %f2155;
	fma.rn.f32 	%f1911, %f1883, %f1909, %f2154;
	shfl.sync.idx.b32	%r783|%p482, %r997, %r769, 31, -1;
	mov.b32 	%f1912, %r783;
	fma.rn.f32 	%f1913, %f1881, %f1912, %f2153;
	fma.rn.f32 	%f1914, %f1883, %f1912, %f2152;
	shfl.sync.idx.b32	%r784|%p483, %r996, %r769, 31, -1;
	mov.b32 	%f1915, %r784;
	fma.rn.f32 	%f1916, %f1881, %f1915, %f2151;
	fma.rn.f32 	%f1917, %f1883, %f1915, %f2150;
	shfl.sync.idx.b32	%r785|%p484, %r995, %r769, 31, -1;
	mov.b32 	%f1918, %r785;
	fma.rn.f32 	%f1919, %f1881, %f1918, %f2149;
	fma.rn.f32 	%f1920, %f1883, %f1918, %f2148;
	shfl.sync.idx.b32	%r786|%p485, %r994, %r769, 31, -1;
	mov.b32 	%f1921, %r786;
	fma.rn.f32 	%f1922, %f1881, %f1921, %f2147;
	fma.rn.f32 	%f1923, %f1883, %f1921, %f2146;
	shfl.sync.idx.b32	%r787|%p486, %r993, %r769, 31, -1;
	mov.b32 	%f1924, %r787;
	fma.rn.f32 	%f1925, %f1881, %f1924, %f2145;
	fma.rn.f32 	%f1926, %f1883, %f1924, %f2144;
	shfl.sync.idx.b32	%r788|%p487, %r992, %r769, 31, -1;
	mov.b32 	%f1927, %r788;
	fma.rn.f32 	%f1928, %f1881, %f1927, %f2143;
	fma.rn.f32 	%f1929, %f1883, %f1927, %f2142;
	shfl.sync.idx.b32	%r789|%p488, %r991, %r769, 31, -1;
	mov.b32 	%f1930, %r789;
	fma.rn.f32 	%f1931, %f1881, %f1930, %f2141;
	fma.rn.f32 	%f1932, %f1883, %f1930, %f2140;
	shfl.sync.idx.b32	%r790|%p489, %r990, %r769, 31, -1;
	mov.b32 	%f1933, %r790;
	fma.rn.f32 	%f1934, %f1881, %f1933, %f2139;
	fma.rn.f32 	%f1935, %f1883, %f1933, %f2138;
	shfl.sync.idx.b32	%r791|%p490, %r989, %r769, 31, -1;
	mov.b32 	%f1936, %r791;
	fma.rn.f32 	%f1937, %f1881, %f1936, %f2137;
	fma.rn.f32 	%f1938, %f1883, %f1936, %f2136;
	shfl.sync.idx.b32	%r792|%p491, %r988, %r769, 31, -1;
	mov.b32 	%f1939, %r792;
	fma.rn.f32 	%f1940, %f1881, %f1939, %f2135;
	fma.rn.f32 	%f1941, %f1883, %f1939, %f2134;
	shfl.sync.idx.b32	%r793|%p492, %r987, %r769, 31, -1;
	mov.b32 	%f1942, %r793;
	fma.rn.f32 	%f1943, %f1881, %f1942, %f2133;
	fma.rn.f32 	%f1944, %f1883, %f1942, %f2132;
	shfl.sync.idx.b32	%r794|%p493, %r986, %r769, 31, -1;
	mov.b32 	%f1945, %r794;
	fma.rn.f32 	%f1946, %f1881, %f1945, %f2131;
	fma.rn.f32 	%f1947, %f1883, %f1945, %f2130;
	shfl.sync.idx.b32	%r795|%p494, %r985, %r769, 31, -1;
	mov.b32 	%f1948, %r795;
	fma.rn.f32 	%f1949, %f1881, %f1948, %f2129;
	fma.rn.f32 	%f1950, %f1883, %f1948, %f2128;
	shfl.sync.idx.b32	%r796|%p495, %r984, %r769, 31, -1;
	mov.b32 	%f1951, %r796;
	fma.rn.f32 	%f1952, %f1881, %f1951, %f2127;
	fma.rn.f32 	%f1953, %f1883, %f1951, %f2126;
	shfl.sync.idx.b32	%r797|%p496, %r983, %r769, 31, -1;
	mov.b32 	%f1954, %r797;
	fma.rn.f32 	%f1955, %f1881, %f1954, %f2125;
	fma.rn.f32 	%f1956, %f1883, %f1954, %f2124;
	shfl.sync.idx.b32	%r798|%p497, %r982, %r769, 31, -1;
	mov.b32 	%f1957, %r798;
	fma.rn.f32 	%f1958, %f1881, %f1957, %f2123;
	fma.rn.f32 	%f1959, %f1883, %f1957, %f2122;
	shfl.sync.idx.b32	%r799|%p498, %r981, %r769, 31, -1;
	mov.b32 	%f1960, %r799;
	fma.rn.f32 	%f1961, %f1881, %f1960, %f2121;
	fma.rn.f32 	%f1962, %f1883, %f1960, %f2120;
	shfl.sync.idx.b32	%r800|%p499, %r980, %r769, 31, -1;
	mov.b32 	%f1963, %r800;
	fma.rn.f32 	%f1964, %f1881, %f1963, %f2119;
	fma.rn.f32 	%f1965, %f1883, %f1963, %f2118;
	shfl.sync.idx.b32	%r801|%p500, %r979, %r769, 31, -1;
	mov.b32 	%f1966, %r801;
	fma.rn.f32 	%f1967, %f1881, %f1966, %f2117;
	fma.rn.f32 	%f1968, %f1883, %f1966, %f2116;
	shfl.sync.idx.b32	%r802|%p501, %r978, %r769, 31, -1;
	mov.b32 	%f1969, %r802;
	fma.rn.f32 	%f1970, %f1881, %f1969, %f2115;
	fma.rn.f32 	%f1971, %f1883, %f1969, %f2114;
	shfl.sync.idx.b32	%r803|%p502, %r977, %r769, 31, -1;
	mov.b32 	%f1972, %r803;
	fma.rn.f32 	%f1973, %f1881, %f1972, %f2113;
	fma.rn.f32 	%f1974, %f1883, %f1972, %f2112;
	shfl.sync.idx.b32	%r804|%p503, %r976, %r769, 31, -1;
	mov.b32 	%f1975, %r804;
	fma.rn.f32 	%f1976, %f1881, %f1975, %f2111;
	fma.rn.f32 	%f1977, %f1883, %f1975, %f2110;
	mul.wide.s32 	%rd177, %r772, 4;
	add.s64 	%rd178, %rd2, %rd177;
	shfl.sync.idx.b32	%r805|%p504, %r1007, %r771, 31, -1;
	mov.b32 	%f1978, %r805;
	ld.global.nc.f32 	%f1979, [%rd178];
	fma.rn.f32 	%f2173, %f1979, %f1978, %f1882;
	ld.global.nc.f32 	%f1980, [%rd178+128];
	fma.rn.f32 	%f2172, %f1980, %f1978, %f1884;
	shfl.sync.idx.b32	%r806|%p505, %r1006, %r771, 31, -1;
	mov.b32 	%f1981, %r806;
	fma.rn.f32 	%f2171, %f1979, %f1981, %f1886;
	fma.rn.f32 	%f2170, %f1980, %f1981, %f1887;
	shfl.sync.idx.b32	%r807|%p506, %r1005, %r771, 31, -1;
	mov.b32 	%f1982, %r807;
	fma.rn.f32 	%f2169, %f1979, %f1982, %f1889;
	fma.rn.f32 	%f2168, %f1980, %f1982, %f1890;
	shfl.sync.idx.b32	%r808|%p507, %r1004, %r771, 31, -1;
	mov.b32 	%f1983, %r808;
	fma.rn.f32 	%f2167, %f1979, %f1983, %f1892;
	fma.rn.f32 	%f2166, %f1980, %f1983, %f1893;
	shfl.sync.idx.b32	%r809|%p508, %r1003, %r771, 31, -1;
	mov.b32 	%f1984, %r809;
	fma.rn.f32 	%f2165, %f1979, %f1984, %f1895;
	fma.rn.f32 	%f2164, %f1980, %f1984, %f1896;
	shfl.sync.idx.b32	%r810|%p509, %r1002, %r771, 31, -1;
	mov.b32 	%f1985, %r810;
	fma.rn.f32 	%f2163, %f1979, %f1985, %f1898;
	fma.rn.f32 	%f2162, %f1980, %f1985, %f1899;
	shfl.sync.idx.b32	%r811|%p510, %r1001, %r771, 31, -1;
	mov.b32 	%f1986, %r811;
	fma.rn.f32 	%f2161, %f1979, %f1986, %f1901;
	fma.rn.f32 	%f2160, %f1980, %f1986, %f1902;
	shfl.sync.idx.b32	%r812|%p511, %r1000, %r771, 31, -1;
	mov.b32 	%f1987, %r812;
	fma.rn.f32 	%f2159, %f1979, %f1987, %f1904;
	fma.rn.f32 	%f2158, %f1980, %f1987, %f1905;
	shfl.sync.idx.b32	%r813|%p512, %r999, %r771, 31, -1;
	mov.b32 	%f1988, %r813;
	fma.rn.f32 	%f2157, %f1979, %f1988, %f1907;
	fma.rn.f32 	%f2156, %f1980, %f1988, %f1908;
	shfl.sync.idx.b32	%r814|%p513, %r998, %r771, 31, -1;
	mov.b32 	%f1989, %r814;
	fma.rn.f32 	%f2155, %f1979, %f1989, %f1910;
	fma.rn.f32 	%f2154, %f1980, %f1989, %f1911;
	shfl.sync.idx.b32	%r815|%p514, %r997, %r771, 31, -1;
	mov.b32 	%f1990, %r815;
	fma.rn.f32 	%f2153, %f1979, %f1990, %f1913;
	fma.rn.f32 	%f2152, %f1980, %f1990, %f1914;
	shfl.sync.idx.b32	%r816|%p515, %r996, %r771, 31, -1;
	mov.b32 	%f1991, %r816;
	fma.rn.f32 	%f2151, %f1979, %f1991, %f1916;
	fma.rn.f32 	%f2150, %f1980, %f1991, %f1917;
	shfl.sync.idx.b32	%r817|%p516, %r995, %r771, 31, -1;
	mov.b32 	%f1992, %r817;
	fma.rn.f32 	%f2149, %f1979, %f1992, %f1919;
	fma.rn.f32 	%f2148, %f1980, %f1992, %f1920;
	shfl.sync.idx.b32	%r818|%p517, %r994, %r771, 31, -1;
	mov.b32 	%f1993, %r818;
	fma.rn.f32 	%f2147, %f1979, %f1993, %f1922;
	fma.rn.f32 	%f2146, %f1980, %f1993, %f1923;
	shfl.sync.idx.b32	%r819|%p518, %r993, %r771, 31, -1;
	mov.b32 	%f1994, %r819;
	fma.rn.f32 	%f2145, %f1979, %f1994, %f1925;
	fma.rn.f32 	%f2144, %f1980, %f1994, %f1926;
	shfl.sync.idx.b32	%r820|%p519, %r992, %r771, 31, -1;
	mov.b32 	%f1995, %r820;
	fma.rn.f32 	%f2143, %f1979, %f1995, %f1928;
	fma.rn.f32 	%f2142, %f1980, %f1995, %f1929;
	shfl.sync.idx.b32	%r821|%p520, %r991, %r771, 31, -1;
	mov.b32 	%f1996, %r821;
	fma.rn.f32 	%f2141, %f1979, %f1996, %f1931;
	fma.rn.f32 	%f2140, %f1980, %f1996, %f1932;
	shfl.sync.idx.b32	%r822|%p521, %r990, %r771, 31, -1;
	mov.b32 	%f1997, %r822;
	fma.rn.f32 	%f2139, %f1979, %f1997, %f1934;
	fma.rn.f32 	%f2138, %f1980, %f1997, %f1935;
	shfl.sync.idx.b32	%r823|%p522, %r989, %r771, 31, -1;
	mov.b32 	%f1998, %r823;
	fma.rn.f32 	%f2137, %f1979, %f1998, %f1937;
	fma.rn.f32 	%f2136, %f1980, %f1998, %f1938;
	shfl.sync.idx.b32	%r824|%p523, %r988, %r771, 31, -1;
	mov.b32 	%f1999, %r824;
	fma.rn.f32 	%f2135, %f1979, %f1999, %f1940;
	fma.rn.f32 	%f2134, %f1980, %f1999, %f1941;
	shfl.sync.idx.b32	%r825|%p524, %r987, %r771, 31, -1;
	mov.b32 	%f2000, %r825;
	fma.rn.f32 	%f2133, %f1979, %f2000, %f1943;
	fma.rn.f32 	%f2132, %f1980, %f2000, %f1944;
	shfl.sync.idx.b32	%r826|%p525, %r986, %r771, 31, -1;
	mov.b32 	%f2001, %r826;
	fma.rn.f32 	%f2131, %f1979, %f2001, %f1946;
	fma.rn.f32 	%f2130, %f1980, %f2001, %f1947;
	shfl.sync.idx.b32	%r827|%p526, %r985, %r771, 31, -1;
	mov.b32 	%f2002, %r827;
	fma.rn.f32 	%f2129, %f1979, %f2002, %f1949;
	fma.rn.f32 	%f2128, %f1980, %f2002, %f1950;
	shfl.sync.idx.b32	%r828|%p527, %r984, %r771, 31, -1;
	mov.b32 	%f2003, %r828;
	fma.rn.f32 	%f2127, %f1979, %f2003, %f1952;
	fma.rn.f32 	%f2126, %f1980, %f2003, %f1953;
	shfl.sync.idx.b32	%r829|%p528, %r983, %r771, 31, -1;
	mov.b32 	%f2004, %r829;
	fma.rn.f32 	%f2125, %f1979, %f2004, %f1955;
	fma.rn.f32 	%f2124, %f1980, %f2004, %f1956;
	shfl.sync.idx.b32	%r830|%p529, %r982, %r771, 31, -1;
	mov.b32 	%f2005, %r830;
	fma.rn.f32 	%f2123, %f1979, %f2005, %f1958;
	fma.rn.f32 	%f2122, %f1980, %f2005, %f1959;
	shfl.sync.idx.b32	%r831|%p530, %r981, %r771, 31, -1;
	mov.b32 	%f2006, %r831;
	fma.rn.f32 	%f2121, %f1979, %f2006, %f1961;
	fma.rn.f32 	%f2120, %f1980, %f2006, %f1962;
	shfl.sync.idx.b32	%r832|%p531, %r980, %r771, 31, -1;
	mov.b32 	%f2007, %r832;
	fma.rn.f32 	%f2119, %f1979, %f2007, %f1964;
	fma.rn.f32 	%f2118, %f1980, %f2007, %f1965;
	shfl.sync.idx.b32	%r833|%p532, %r979, %r771, 31, -1;
	mov.b32 	%f2008, %r833;
	fma.rn.f32 	%f2117, %f1979, %f2008, %f1967;
	fma.rn.f32 	%f2116, %f1980, %f2008, %f1968;
	shfl.sync.idx.b32	%r834|%p533, %r978, %r771, 31, -1;
	mov.b32 	%f2009, %r834;
	fma.rn.f32 	%f2115, %f1979, %f2009, %f1970;
	fma.rn.f32 	%f2114, %f1980, %f2009, %f1971;
	shfl.sync.idx.b32	%r835|%p534, %r977, %r771, 31, -1;
	mov.b32 	%f2010, %r835;
	fma.rn.f32 	%f2113, %f1979, %f2010, %f1973;
	fma.rn.f32 	%f2112, %f1980, %f2010, %f1974;
	shfl.sync.idx.b32	%r836|%p535, %r976, %r771, 31, -1;
	mov.b32 	%f2011, %r836;
	fma.rn.f32 	%f2111, %f1979, %f2011, %f1976;
	fma.rn.f32 	%f2110, %f1980, %f2011, %f1977;
$L__BB0_140:
	setp.ge.s32 	%p536, %r8, %r5;
	@%p536 bra 	$L__BB0_142;
	sub.s32 	%r837, %r8, %r1010;
	shfl.sync.idx.b32	%r838|%p537, %r1009, %r837, 31, -1;
	mul.wide.s32 	%rd179, %r838, 4;
	add.s64 	%rd180, %rd2, %rd179;
	shfl.sync.idx.b32	%r839|%p538, %r1007, %r837, 31, -1;
	mov.b32 	%f2012, %r839;
	ld.global.nc.f32 	%f2013, [%rd180];
	fma.rn.f32 	%f2173, %f2013, %f2012, %f2173;
	ld.global.nc.f32 	%f2014, [%rd180+128];
	fma.rn.f32 	%f2172, %f2014, %f2012, %f2172;
	shfl.sync.idx.b32	%r840|%p539, %r1006, %r837, 31, -1;
	mov.b32 	%f2015, %r840;
	fma.rn.f32 	%f2171, %f2013, %f2015, %f2171;
	fma.rn.f32 	%f2170, %f2014, %f2015, %f2170;
	shfl.sync.idx.b32	%r841|%p540, %r1005, %r837, 31, -1;
	mov.b32 	%f2016, %r841;
	fma.rn.f32 	%f2169, %f2013, %f2016, %f2169;
	fma.rn.f32 	%f2168, %f2014, %f2016, %f2168;
	shfl.sync.idx.b32	%r842|%p541, %r1004, %r837, 31, -1;
	mov.b32 	%f2017, %r842;
	fma.rn.f32 	%f2167, %f2013, %f2017, %f2167;
	fma.rn.f32 	%f2166, %f2014, %f2017, %f2166;
	shfl.sync.idx.b32	%r843|%p542, %r1003, %r837, 31, -1;
	mov.b32 	%f2018, %r843;
	fma.rn.f32 	%f2165, %f2013, %f2018, %f2165;
	fma.rn.f32 	%f2164, %f2014, %f2018, %f2164;
	shfl.sync.idx.b32	%r844|%p543, %r1002, %r837, 31, -1;
	mov.b32 	%f2019, %r844;
	fma.rn.f32 	%f2163, %f2013, %f2019, %f2163;
	fma.rn.f32 	%f2162, %f2014, %f2019, %f2162;
	shfl.sync.idx.b32	%r845|%p544, %r1001, %r837, 31, -1;
	mov.b32 	%f2020, %r845;
	fma.rn.f32 	%f2161, %f2013, %f2020, %f2161;
	fma.rn.f32 	%f2160, %f2014, %f2020, %f2160;
	shfl.sync.idx.b32	%r846|%p545, %r1000, %r837, 31, -1;
	mov.b32 	%f2021, %r846;
	fma.rn.f32 	%f2159, %f2013, %f2021, %f2159;
	fma.rn.f32 	%f2158, %f2014, %f2021, %f2158;
	shfl.sync.idx.b32	%r847|%p546, %r999, %r837, 31, -1;
	mov.b32 	%f2022, %r847;
	fma.rn.f32 	%f2157, %f2013, %f2022, %f2157;
	fma.rn.f32 	%f2156, %f2014, %f2022, %f2156;
	shfl.sync.idx.b32	%r848|%p547, %r998, %r837, 31, -1;
	mov.b32 	%f2023, %r848;
	fma.rn.f32 	%f2155, %f2013, %f2023, %f2155;
	fma.rn.f32 	%f2154, %f2014, %f2023, %f2154;
	shfl.sync.idx.b32	%r849|%p548, %r997, %r837, 31, -1;
	mov.b32 	%f2024, %r849;
	fma.rn.f32 	%f2153, %f2013, %f2024, %f2153;
	fma.rn.f32 	%f2152, %f2014, %f2024, %f2152;
	shfl.sync.idx.b32	%r850|%p549, %r996, %r837, 31, -1;
	mov.b32 	%f2025, %r850;
	fma.rn.f32 	%f2151, %f2013, %f2025, %f2151;
	fma.rn.f32 	%f2150, %f2014, %f2025, %f2150;
	shfl.sync.idx.b32	%r851|%p550, %r995, %r837, 31, -1;
	mov.b32 	%f2026, %r851;
	fma.rn.f32 	%f2149, %f2013, %f2026, %f2149;
	fma.rn.f32 	%f2148, %f2014, %f2026, %f2148;
	shfl.sync.idx.b32	%r852|%p551, %r994, %r837, 31, -1;
	mov.b32 	%f2027, %r852;
	fma.rn.f32 	%f2147, %f2013, %f2027, %f2147;
	fma.rn.f32 	%f2146, %f2014, %f2027, %f2146;
	shfl.sync.idx.b32	%r853|%p552, %r993, %r837, 31, -1;
	mov.b32 	%f2028, %r853;
	fma.rn.f32 	%f2145, %f2013, %f2028, %f2145;
	fma.rn.f32 	%f2144, %f2014, %f2028, %f2144;
	shfl.sync.idx.b32	%r854|%p553, %r992, %r837, 31, -1;
	mov.b32 	%f2029, %r854;
	fma.rn.f32 	%f2143, %f2013, %f2029, %f2143;
	fma.rn.f32 	%f2142, %f2014, %f2029, %f2142;
	shfl.sync.idx.b32	%r855|%p554, %r991, %r837, 31, -1;
	mov.b32 	%f2030, %r855;
	fma.rn.f32 	%f2141, %f2013, %f2030, %f2141;
	fma.rn.f32 	%f2140, %f2014, %f2030, %f2140;
	shfl.sync.idx.b32	%r856|%p555, %r990, %r837, 31, -1;
	mov.b32 	%f2031, %r856;
	fma.rn.f32 	%f2139, %f2013, %f2031, %f2139;
	fma.rn.f32 	%f2138, %f2014, %f2031, %f2138;
	shfl.sync.idx.b32	%r857|%p556, %r989, %r837, 31, -1;
	mov.b32 	%f2032, %r857;
	fma.rn.f32 	%f2137, %f2013, %f2032, %f2137;
	fma.rn.f32 	%f2136, %f2014, %f2032, %f2136;
	shfl.sync.idx.b32	%r858|%p557, %r988, %r837, 31, -1;
	mov.b32 	%f2033, %r858;
	fma.rn.f32 	%f2135, %f2013, %f2033, %f2135;
	fma.rn.f32 	%f2134, %f2014, %f2033, %f2134;
	shfl.sync.idx.b32	%r859|%p558, %r987, %r837, 31, -1;
	mov.b32 	%f2034, %r859;
	fma.rn.f32 	%f2133, %f2013, %f2034, %f2133;
	fma.rn.f32 	%f2132, %f2014, %f2034, %f2132;
	shfl.sync.idx.b32	%r860|%p559, %r986, %r837, 31, -1;
	mov.b32 	%f2035, %r860;
	fma.rn.f32 	%f2131, %f2013, %f2035, %f2131;
	fma.rn.f32 	%f2130, %f2014, %f2035, %f2130;
	shfl.sync.idx.b32	%r861|%p560, %r985, %r837, 31, -1;
	mov.b32 	%f2036, %r861;
	fma.rn.f32 	%f2129, %f2013, %f2036, %f2129;
	fma.rn.f32 	%f2128, %f2014, %f2036, %f2128;
	shfl.sync.idx.b32	%r862|%p561, %r984, %r837, 31, -1;
	mov.b32 	%f2037, %r862;
	fma.rn.f32 	%f2127, %f2013, %f2037, %f2127;
	fma.rn.f32 	%f2126, %f2014, %f2037, %f2126;
	shfl.sync.idx.b32	%r863|%p562, %r983, %r837, 31, -1;
	mov.b32 	%f2038, %r863;
	fma.rn.f32 	%f2125, %f2013, %f2038, %f2125;
	fma.rn.f32 	%f2124, %f2014, %f2038, %f2124;
	shfl.sync.idx.b32	%r864|%p563, %r982, %r837, 31, -1;
	mov.b32 	%f2039, %r864;
	fma.rn.f32 	%f2123, %f2013, %f2039, %f2123;
	fma.rn.f32 	%f2122, %f2014, %f2039, %f2122;
	shfl.sync.idx.b32	%r865|%p564, %r981, %r837, 31, -1;
	mov.b32 	%f2040, %r865;
	fma.rn.f32 	%f2121, %f2013, %f2040, %f2121;
	fma.rn.f32 	%f2120, %f2014, %f2040, %f2120;
	shfl.sync.idx.b32	%r866|%p565, %r980, %r837, 31, -1;
	mov.b32 	%f2041, %r866;
	fma.rn.f32 	%f2119, %f2013, %f2041, %f2119;
	fma.rn.f32 	%f2118, %f2014, %f2041, %f2118;
	shfl.sync.idx.b32	%r867|%p566, %r979, %r837, 31, -1;
	mov.b32 	%f2042, %r867;
	fma.rn.f32 	%f2117, %f2013, %f2042, %f2117;
	fma.rn.f32 	%f2116, %f2014, %f2042, %f2116;
	shfl.sync.idx.b32	%r868|%p567, %r978, %r837, 31, -1;
	mov.b32 	%f2043, %r868;
	fma.rn.f32 	%f2115, %f2013, %f2043, %f2115;
	fma.rn.f32 	%f2114, %f2014, %f2043, %f2114;
	shfl.sync.idx.b32	%r869|%p568, %r977, %r837, 31, -1;
	mov.b32 	%f2044, %r869;
	fma.rn.f32 	%f2113, %f2013, %f2044, %f2113;
	fma.rn.f32 	%f2112, %f2014, %f2044, %f2112;
	shfl.sync.idx.b32	%r870|%p569, %r976, %r837, 31, -1;
	mov.b32 	%f2045, %r870;
	fma.rn.f32 	%f2111, %f2013, %f2045, %f2111;
	fma.rn.f32 	%f2110, %f2014, %f2045, %f2110;
$L__BB0_142:
	ld.param.u64 	%rd257, [_Z12_spmm_conv_0PKfPfiiPKiS3_S3_S0__param_5];
	ld.param.u32 	%r975, [_Z12_spmm_conv_0PKfPfiiPKiS3_S3_S0__param_2];
	ld.param.u64 	%rd256, [_Z12_spmm_conv_0PKfPfiiPKiS3_S3_S0__param_1];
	cvta.to.global.u64 	%rd181, %rd256;
	shl.b32 	%r871, %r7, 12;
	mov.u32 	%r872, %ctaid.y;
	shl.b32 	%r873, %r872, 6;
	mov.u32 	%r874, %tid.x;
	add.s32 	%r875, %r873, %r874;
	mad.lo.s32 	%r876, %r6, 6144, %r875;
	mad.lo.s32 	%r877, %r6, 124928, %r876;
	add.s32 	%r878, %r877, %r871;
	cvta.to.global.u64 	%rd182, %rd257;
	cvt.s64.s32 	%rd183, %r975;
	cvt.s64.s32 	%rd184, %r2;
	add.s64 	%rd185, %rd183, %rd184;
	shl.b64 	%rd186, %rd185, 2;
	add.s64 	%rd187, %rd182, %rd186;
	ld.global.nc.u32 	%r879, [%rd187];
	shl.b32 	%r880, %r879, 6;
	add.s32 	%r881, %r880, %r878;
	mul.wide.s32 	%rd188, %r881, 4;
	add.s64 	%rd189, %rd181, %rd188;
	st.global.f32 	[%rd189], %f2173;
	st.global.f32 	[%rd189+128], %f2172;
	ld.global.nc.u32 	%r882, [%rd187+4];
	shl.b32 	%r883, %r882, 6;
	add.s32 	%r884, %r883, %r878;
	mul.wide.s32 	%rd190, %r884, 4;
	add.s64 	%rd191, %rd181, %rd190;
	st.global.f32 	[%rd191], %f2171;
	st.global.f32 	[%rd191+128], %f2170;
	ld.global.nc.u32 	%r885, [%rd187+8];
	shl.b32 	%r886, %r885, 6;
	add.s32 	%r887, %r886, %r878;
	mul.wide.s32 	%rd192, %r887, 4;
	add.s64 	%rd193, %rd181, %rd192;
	st.global.f32 	[%rd193], %f2169;
	st.global.f32 	[%rd193+128], %f2168;
	ld.global.nc.u32 	%r888, [%rd187+12];
	shl.b32 	%r889, %r888, 6;
	add.s32 	%r890, %r889, %r878;
	mul.wide.s32 	%rd194, %r890, 4;
	add.s64 	%rd195, %rd181, %rd194;
	st.global.f32 	[%rd195], %f2167;
	st.global.f32 	[%rd195+128], %f2166;
	ld.global.nc.u32 	%r891, [%rd187+16];
	shl.b32 	%r892, %r891, 6;
	add.s32 	%r893, %r892, %r878;
	mul.wide.s32 	%rd196, %r893, 4;
	add.s64 	%rd197, %rd181, %rd196;
	st.global.f32 	[%rd197], %f2165;
	st.global.f32 	[%rd197+128], %f2164;
	ld.global.nc.u32 	%r894, [%rd187+20];
	shl.b32 	%r895, %r894, 6;
	add.s32 	%r896, %r895, %r878;
	mul.wide.s32 	%rd198, %r896, 4;
	add.s64 	%rd199, %rd181, %rd198;
	st.global.f32 	[%rd199], %f2163;
	st.global.f32 	[%rd199+128], %f2162;
	ld.global.nc.u32 	%r897, [%rd187+24];
	shl.b32 	%r898, %r897, 6;
	add.s32 	%r899, %r898, %r878;
	mul.wide.s32 	%rd200, %r899, 4;
	add.s64 	%rd201, %rd181, %rd200;
	st.global.f32 	[%rd201], %f2161;
	st.global.f32 	[%rd201+128], %f2160;
	ld.global.nc.u32 	%r900, [%rd187+28];
	shl.b32 	%r901, %r900, 6;
	add.s32 	%r902, %r901, %r878;
	mul.wide.s32 	%rd202, %r902, 4;
	add.s64 	%rd203, %rd181, %rd202;
	st.global.f32 	[%rd203], %f2159;
	st.global.f32 	[%rd203+128], %f2158;
	ld.global.nc.u32 	%r903, [%rd187+32];
	shl.b32 	%r904, %r903, 6;
	add.s32 	%r905, %r904, %r878;
	mul.wide.s32 	%rd204, %r905, 4;
	add.s64 	%rd205, %rd181, %rd204;
	st.global.f32 	[%rd205], %f2157;
	st.global.f32 	[%rd205+128], %f2156;
	ld.global.nc.u32 	%r906, [%rd187+36];
	shl.b32 	%r907, %r906, 6;
	add.s32 	%r908, %r907, %r878;
	mul.wide.s32 	%rd206, %r908, 4;
	add.s64 	%rd207, %rd181, %rd206;
	st.global.f32 	[%rd207], %f2155;
	st.global.f32 	[%rd207+128], %f2154;
	ld.global.nc.u32 	%r909, [%rd187+40];
	shl.b32 	%r910, %r909, 6;
	add.s32 	%r911, %r910, %r878;
	mul.wide.s32 	%rd208, %r911, 4;
	add.s64 	%rd209, %rd181, %rd208;
	st.global.f32 	[%rd209], %f2153;
	st.global.f32 	[%rd209+128], %f2152;
	ld.global.nc.u32 	%r912, [%rd187+44];
	shl.b32 	%r913, %r912, 6;
	add.s32 	%r914, %r913, %r878;
	mul.wide.s32 	%rd210, %r914, 4;
	add.s64 	%rd211, %rd181, %rd210;
	st.global.f32 	[%rd211], %f2151;
	st.global.f32 	[%rd211+128], %f2150;
	ld.global.nc.u32 	%r915, [%rd187+48];
	shl.b32 	%r916, %r915, 6;
	add.s32 	%r917, %r916, %r878;
	mul.wide.s32 	%rd212, %r917, 4;
	add.s64 	%rd213, %rd181, %rd212;
	st.global.f32 	[%rd213], %f2149;
	st.global.f32 	[%rd213+128], %f2148;
	ld.global.nc.u32 	%r918, [%rd187+52];
	shl.b32 	%r919, %r918, 6;
	add.s32 	%r920, %r919, %r878;
	mul.wide.s32 	%rd214, %r920, 4;
	add.s64 	%rd215, %rd181, %rd214;
	st.global.f32 	[%rd215], %f2147;
	st.global.f32 	[%rd215+128], %f2146;
	ld.global.nc.u32 	%r921, [%rd187+56];
	shl.b32 	%r922, %r921, 6;
	add.s32 	%r923, %r922, %r878;
	mul.wide.s32 	%rd216, %r923, 4;
	add.s64 	%rd217, %rd181, %rd216;
	st.global.f32 	[%rd217], %f2145;
	st.global.f32 	[%rd217+128], %f2144;
	ld.global.nc.u32 	%r924, [%rd187+60];
	shl.b32 	%r925, %r924, 6;
	add.s32 	%r926, %r925, %r878;
	mul.wide.s32 	%rd218, %r926, 4;
	add.s64 	%rd219, %rd181, %rd218;
	st.global.f32 	[%rd219], %f2143;
	st.global.f32 	[%rd219+128], %f2142;
	ld.global.nc.u32 	%r927, [%rd187+64];
	shl.b32 	%r928, %r927, 6;
	add.s32 	%r929, %r928, %r878;
	mul.wide.s32 	%rd220, %r929, 4;
	add.s64 	%rd221, %rd181, %rd220;
	st.global.f32 	[%rd221], %f2141;
	st.global.f32 	[%rd221+128], %f2140;
	ld.global.nc.u32 	%r930, [%rd187+68];
	shl.b32 	%r931, %r930, 6;
	add.s32 	%r932, %r931, %r878;
	mul.wide.s32 	%rd222, %r932, 4;
	add.s64 	%rd223, %rd181, %rd222;
	st.global.f32 	[%rd223], %f2139;
	st.global.f32 	[%rd223+128], %f2138;
	ld.global.nc.u32 	%r933, [%rd187+72];
	shl.b32 	%r934, %r933, 6;
	add.s32 	%r935, %r934, %r878;
	mul.wide.s32 	%rd224, %r935, 4;
	add.s64 	%rd225, %rd181, %rd224;
	st.global.f32 	[%rd225], %f2137;
	st.global.f32 	[%rd225+128], %f2136;
	ld.global.nc.u32 	%r936, [%rd187+76];
	shl.b32 	%r937, %r936, 6;
	add.s32 	%r938, %r937, %r878;
	mul.wide.s32 	%rd226, %r938, 4;
	add.s64 	%rd227, %rd181, %rd226;
	st.global.f32 	[%rd227], %f2135;
	st.global.f32 	[%rd227+128], %f2134;
	ld.global.nc.u32 	%r939, [%rd187+80];
	shl.b32 	%r940, %r939, 6;
	add.s32 	%r941, %r940, %r878;
	mul.wide.s32 	%rd228, %r941, 4;
	add.s64 	%rd229, %rd181, %rd228;
	st.global.f32 	[%rd229], %f2133;
	st.global.f32 	[%rd229+128], %f2132;
	ld.global.nc.u32 	%r942, [%rd187+84];
	shl.b32 	%r943, %r942, 6;
	add.s32 	%r944, %r943, %r878;
	mul.wide.s32 	%rd230, %r944, 4;
	add.s64 	%rd231, %rd181, %rd230;
	st.global.f32 	[%rd231], %f2131;
	st.global.f32 	[%rd231+128], %f2130;
	ld.global.nc.u32 	%r945, [%rd187+88];
	shl.b32 	%r946, %r945, 6;
	add.s32 	%r947, %r946, %r878;
	mul.wide.s32 	%rd232, %r947, 4;
	add.s64 	%rd233, %rd181, %rd232;
	st.global.f32 	[%rd233], %f2129;
	st.global.f32 	[%rd233+128], %f2128;
	ld.global.nc.u32 	%r948, [%rd187+92];
	shl.b32 	%r949, %r948, 6;
	add.s32 	%r950, %r949, %r878;
	mul.wide.s32 	%rd234, %r950, 4;
	add.s64 	%rd235, %rd181, %rd234;
	st.global.f32 	[%rd235], %f2127;
	st.global.f32 	[%rd235+128], %f2126;
	ld.global.nc.u32 	%r951, [%rd187+96];
	shl.b32 	%r952, %r951, 6;
	add.s32 	%r953, %r952, %r878;
	mul.wide.s32 	%rd236, %r953, 4;
	add.s64 	%rd237, %rd181, %rd236;
	st.global.f32 	[%rd237], %f2125;
	st.global.f32 	[%rd237+128], %f2124;
	ld.global.nc.u32 	%r954, [%rd187+100];
	shl.b32 	%r955, %r954, 6;
	add.s32 	%r956, %r955, %r878;
	mul.wide.s32 	%rd238, %r956, 4;
	add.s64 	%rd239, %rd181, %rd238;
	st.global.f32 	[%rd239], %f2123;
	st.global.f32 	[%rd239+128], %f2122;
	ld.global.nc.u32 	%r957, [%rd187+104];
	shl.b32 	%r958, %r957, 6;
	add.s32 	%r959, %r958, %r878;
	mul.wide.s32 	%rd240, %r959, 4;
	add.s64 	%rd241, %rd181, %rd240;
	st.global.f32 	[%rd241], %f2121;
	st.global.f32 	[%rd241+128], %f2120;
	ld.global.nc.u32 	%r960, [%rd187+108];
	shl.b32 	%r961, %r960, 6;
	add.s32 	%r962, %r961, %r878;
	mul.wide.s32 	%rd242, %r962, 4;
	add.s64 	%rd243, %rd181, %rd242;
	st.global.f32 	[%rd243], %f2119;
	st.global.f32 	[%rd243+128], %f2118;
	ld.global.nc.u32 	%r963, [%rd187+112];
	shl.b32 	%r964, %r963, 6;
	add.s32 	%r965, %r964, %r878;
	mul.wide.s32 	%rd244, %r965, 4;
	add.s64 	%rd245, %rd181, %rd244;
	st.global.f32 	[%rd245], %f2117;
	st.global.f32 	[%rd245+128], %f2116;
	ld.global.nc.u32 	%r966, [%rd187+116];
	shl.b32 	%r967, %r966, 6;
	add.s32 	%r968, %r967, %r878;
	mul.wide.s32 	%rd246, %r968, 4;
	add.s64 	%rd247, %rd181, %rd246;
	st.global.f32 	[%rd247], %f2115;
	st.global.f32 	[%rd247+128], %f2114;
	ld.global.nc.u32 	%r969, [%rd187+120];
	shl.b32 	%r970, %r969, 6;
	add.s32 	%r971, %r970, %r878;
	mul.wide.s32 	%rd248, %r971, 4;
	add.s64 	%rd249, %rd181, %rd248;
	st.global.f32 	[%rd249], %f2113;
	st.global.f32 	[%rd249+128], %f2112;
	ld.global.nc.u32 	%r972, [%rd187+124];
	shl.b32 	%r973, %r972, 6;
	add.s32 	%r974, %r973, %r878;
	mul.wide.s32 	%rd250, %r974, 4;
	add.s64 	%rd251, %rd181, %rd250;
	st.global.f32 	[%rd251], %f2111;
	st.global.f32 	[%rd251+128], %f2110;
	ret;

}


// ===== COMPILED SASS (sm_100) =====

	.target	sm_100

	.elftype	@"ET_EXEC"


//--------------------- .note.nv.tkinfo           --------------------------
	.section	.note.nv.tkinfo,"",@"SHT_NOTE"
	.sectionflags	@"SHF_NOTE_NV_TKINFO"
	.tkinfo
        /*0018*/ 	.word	0x00000002
        /*0030*/ 	.string	""
        /*0030*/ 	.string	"ptxas"
        /*0030*/ 	.string	"Cuda compilation tools, release 13.0, V13.0.88"
        /*0030*/ 	.string	"Build cuda_13.0.r13.0/compiler.36424714_0"
        /*0030*/ 	.string	"-arch sm_100 -m 64 "



//--------------------- .note.nv.cuinfo           --------------------------
	.section	.note.nv.cuinfo,"",@"SHT_NOTE"
	.sectionflags	@"SHF_NOTE_NV_CUINFO"
        /*0018*/ 	.short	0x0002
        /*001a*/ 	.short	0x0064
        /*001c*/ 	.short	0x0082
	.zero		2


//--------------------- .nv.info                  --------------------------
	.section	.nv.info,"",@"SHT_CUDA_INFO"
	.align	4


	//----- nvinfo : EIATTR_REGCOUNT
	.align		4
        /*0000*/ 	.byte	0x04, 0x2f
        /*0002*/ 	.short	(.L_1 - .L_0)
	.align		4
.L_0:
        /*0004*/ 	.word	index@(_Z12_spmm_conv_0PKfPfiiPKiS3_S3_S0_)
        /*0008*/ 	.word	0x000000a8


	//----- nvinfo : EIATTR_FRAME_SIZE
	.align		4
.L_1:
        /*000c*/ 	.byte	0x04, 0x11
        /*000e*/ 	.short	(.L_3 - .L_2)
	.align		4
.L_2:
        /*0010*/ 	.word	index@(_Z12_spmm_conv_0PKfPfiiPKiS3_S3_S0_)
        /*0014*/ 	.word	0x00000000


	//----- nvinfo : EIATTR_MIN_STACK_SIZE
	.align		4
.L_3:
        /*0018*/ 	.byte	0x04, 0x12
        /*001a*/ 	.short	(.L_5 - .L_4)
	.align		4
.L_4:
        /*001c*/ 	.word	index@(_Z12_spmm_conv_0PKfPfiiPKiS3_S3_S0_)
        /*0020*/ 	.word	0x00000000
.L_5:


//--------------------- .nv.compat                --------------------------
	.section	.nv.compat,"",@"SHT_CUDA_COMPAT_INFO"
	.align	4
        /*0000*/ 	.byte	0x02, 0x09, 0x00, 0x00, 0x02, 0x02, 0x01, 0x00, 0x02, 0x05, 0x05, 0x00, 0x03, 0x07, 0x01, 0x01
        /*0010*/ 	.byte	0x02, 0x03, 0x00, 0x00, 0x02, 0x06, 0x01, 0x00, 0x04, 0x0b, 0x08, 0x00, 0x09, 0x00, 0x00, 0x00
        /*0020*/ 	.byte	0x00, 0x00, 0x00, 0x00


//--------------------- .nv.info._Z12_spmm_conv_0PKfPfiiPKiS3_S3_S0_ --------------------------
	.section	.nv.info._Z12_spmm_conv_0PKfPfiiPKiS3_S3_S0_,"",@"SHT_CUDA_INFO"
	.sectionflags	@""
	.align	4


	//----- nvinfo : EIATTR_CUDA_API_VERSION
	.align		4
        /*0000*/ 	.byte	0x04, 0x37
        /*0002*/ 	.short	(.L_7 - .L_6)
.L_6:
        /*0004*/ 	.word	0x00000082


	//----- nvinfo : EIATTR_KPARAM_INFO
	.align		4
.L_7:
        /*0008*/ 	.byte	0x04, 0x17
        /*000a*/ 	.short	(.L_9 - .L_8)
.L_8:
        /*000c*/ 	.word	0x00000000
        /*0010*/ 	.short	0x0007
        /*0012*/ 	.short	0x0030
        /*0014*/ 	.byte	0x00, 0xf5, 0x21, 0x00


	//----- nvinfo : EIATTR_KPARAM_INFO
	.align		4
.L_9:
        /*0018*/ 	.byte	0x04, 0x17
        /*001a*/ 	.short	(.L_11 - .L_10)
.L_10:
        /*001c*/ 	.word	0x00000000
        /*0020*/ 	.short	0x0006
        /*0022*/ 	.short	0x0028
        /*0024*/ 	.byte	0x00, 0xf5, 0x21, 0x00


	//----- nvinfo : EIATTR_KPARAM_INFO
	.align		4
.L_11:
        /*0028*/ 	.byte	0x04, 0x17
        /*002a*/ 	.short	(.L_13 - .L_12)
.L_12:
        /*002c*/ 	.word	0x00000000
        /*0030*/ 	.short	0x0005
        /*0032*/ 	.short	0x0020
        /*0034*/ 	.byte	0x00, 0xf5, 0x21, 0x00


	//----- nvinfo : EIATTR_KPARAM_INFO
	.align		4
.L_13:
        /*0038*/ 	.byte	0x04, 0x17
        /*003a*/ 	.short	(.L_15 - .L_14)
.L_14:
        /*003c*/ 	.word	0x00000000
        /*0040*/ 	.short	0x0004
        /*0042*/ 	.short	0x0018
        /*0044*/ 	.byte	0x00, 0xf5, 0x21, 0x00


	//----- nvinfo : EIATTR_KPARAM_INFO
	.align		4
.L_15:
        /*0048*/ 	.byte	0x04, 0x17
        /*004a*/ 	.short	(.L_17 - .L_16)
.L_16:
        /*004c*/ 	.word	0x00000000
        /*0050*/ 	.short	0x0003
        /*0052*/ 	.short	0x0014
        /*0054*/ 	.byte	0x00, 0xf0, 0x11, 0x00


	//----- nvinfo : EIATTR_KPARAM_INFO
	.align		4
.L_17:
        /*0058*/ 	.byte	0x04, 0x17
        /*005a*/ 	.short	(.L_19 - .L_18)
.L_18:
        /*005c*/ 	.word	0x00000000
        /*0060*/ 	.short	0x0002
        /*0062*/ 	.short	0x0010
        /*0064*/ 	.byte	0x00, 0xf0, 0x11, 0x00


	//----- nvinfo : EIATTR_KPARAM_INFO
	.align		4
.L_19:
        /*0068*/ 	.byte	0x04, 0x17
        /*006a*/ 	.short	(.L_21 - .L_20)
.L_20:
        /*006c*/ 	.word	0x00000000
        /*0070*/ 	.short	0x0001
        /*0072*/ 	.short	0x0008
        /*0074*/ 	.byte	0x00, 0xf5, 0x21, 0x00


	//----- nvinfo : EIATTR_KPARAM_INFO
	.align		4
.L_21:
        /*0078*/ 	.byte	0x04, 0x17
        /*007a*/ 	.short	(.L_23 - .L_22)
.L_22:
        /*007c*/ 	.word	0x00000000
        /*0080*/ 	.short	0x0000
        /*0082*/ 	.short	0x0000
        /*0084*/ 	.byte	0x00, 0xf5, 0x21, 0x00


	//----- nvinfo : EIATTR_SPARSE_MMA_MASK
	.align		4
.L_23:
        /*0088*/ 	.byte	0x03, 0x50
        /*008a*/ 	.short	0x0000


	//----- nvinfo : EIATTR_MAXREG_COUNT
	.align		4
        /*008c*/ 	.byte	0x03, 0x1b
        /*008e*/ 	.short	0x00ff


	//----- nvinfo : EIATTR_MERCURY_ISA_VERSION
	.align		4
        /*0090*/ 	.byte	0x03, 0x5f
        /*0092*/ 	.short	0x0101


	//----- nvinfo : EIATTR_COOP_GROUP_MASK_REGIDS
	.align		4
        /*0094*/ 	.byte	0x04, 0x29
        /*0096*/ 	.short	(.L_25 - .L_24)


	//   ....[0]....
.L_24:
        /*0098*/ 	.word	0xffffffff


	//   ....[1]....
        /*009c*/ 	.word	0xffffffff


	//   ....[2]....
        /*00a0*/ 	.word	0xffffffff


	//   ....[3]....
        /*00a4*/ 	.word	0xffffffff


	//   ....[4]....
        /*00a8*/ 	.word	0xffffffff


	//   ....[5]....
        /*00ac*/ 	.word	0xffffffff


	//   ....[6]....
        /*00b0*/ 	.word	0xffffffff


	//   ....[7]....
        /*00b4*/ 	.word	0xffffffff


	//   ....[8]....
        /*00b8*/ 	.word	0xffffffff


	//   ....[9]....
        /*00bc*/ 	.word	0xffffffff


	//   ....[10]....
        /*00c0*/ 	.word	0xffffffff


	//   ....[11]....
        /*00c4*/ 	.word	0xffffffff


	//   ....[12]....
        /*00c8*/ 	.word	0xffffffff


	//   ....[13]....
        /*00cc*/ 	.word	0xffffffff


	//   ....[14]....
        /*00d0*/ 	.word	0xffffffff


	//   ....[15]....
        /*00d4*/ 	.word	0xffffffff


	//   ....[16]....
        /*00d8*/ 	.word	0xffffffff


	//   ....[17]....
        /*00dc*/ 	.word	0xffffffff


	//   ....[18]....
        /*00e0*/ 	.word	0xffffffff


	//   ....[19]....
        /*00e4*/ 	.word	0xffffffff


	//   ....[20]....
        /*00e8*/ 	.word	0xffffffff


	//   ....[21]....
        /*00ec*/ 	.word	0xffffffff


	//   ....[22]....
        /*00f0*/ 	.word	0xffffffff


	//   ....[23]....
        /*00f4*/ 	.word	0xffffffff


	//   ....[24]....
        /*00f8*/ 	.word	0xffffffff


	//   ....[25]....
        /*00fc*/ 	.word	0xffffffff


	//   ....[26]....
        /*0100*/ 	.word	0xffffffff


	//   ....[27]....
        /*0104*/ 	.word	0xffffffff


	//   ....[28]....
        /*0108*/ 	.word	0xffffffff


	//   ....[29]....
        /*010c*/ 	.word	0xffffffff


	//   ....[30]....
        /*0110*/ 	.word	0xffffffff


	//   ....[31]....
        /*0114*/ 	.word	0xffffffff


	//   ....[32]....
        /*0118*/ 	.word	0xffffffff


	//   ....[33]....
        /*011c*/ 	.word	0xffffffff


	//   ....[34]....
        /*0120*/ 	.word	0xffffffff


	//   ....[35]....
        /*0124*/ 	.word	0xffffffff


	//   ....[36]....
        /*0128*/ 	.word	0xffffffff


	//   ....[37]....
        /*012c*/ 	.word	0xffffffff


	//   ....[38]....
        /*0130*/ 	.word	0xffffffff


	//   ....[39]....
        /*0134*/ 	.word	0xffffffff


	//   ....[40]....
        /*0138*/ 	.word	0xffffffff


	//   ....[41]....
        /*013c*/ 	.word	0xffffffff


	//   ....[42]....
        /*0140*/ 	.word	0xffffffff


	//   ....[43]....
        /*0144*/ 	.word	0xffffffff


	//   ....[44]....
        /*0148*/ 	.word	0xffffffff


	//   ....[45]....
        /*014c*/ 	.word	0xffffffff


	//   ....[46]....
        /*0150*/ 	.word	0xffffffff


	//   ....[47]....
        /*0154*/ 	.word	0xffffffff


	//   ....[48]....
        /*0158*/ 	.word	0xffffffff


	//   ....[49]....
        /*015c*/ 	.word	0xffffffff


	//   ....[50]....
        /*0160*/ 	.word	0xffffffff


	//   ....[51]....
        /*0164*/ 	.word	0xffffffff


	//   ....[52]....
        /*0168*/ 	.word	0xffffffff


	//   ....[53]....
        /*016c*/ 	.word	0xffffffff


	//   ....[54]....
        /*0170*/ 	.word	0xffffffff


	//   ....[55]....
        /*0174*/ 	.word	0xffffffff


	//   ....[56]....
        /*0178*/ 	.word	0xffffffff


	//   ....[57]....
        /*017c*/ 	.word	0xffffffff


	//   ....[58]....
        /*0180*/ 	.word	0xffffffff


	//   ....[59]....
        /*0184*/ 	.word	0xffffffff


	//   ....[60]....
        /*0188*/ 	.word	0xffffffff


	//   ....[61]....
        /*018c*/ 	.word	0xffffffff


	//   ....[62]....
        /*0190*/ 	.word	0xffffffff


	//   ....[63]....
        /*0194*/ 	.word	0xffffffff


	//   ....[64]....
        /*0198*/ 	.word	0xffffffff


	//   ....[65]....
        /*019c*/ 	.word	0xffffffff


	//   ....[66]....
        /*01a0*/ 	.word	0xffffffff


	//   ....[67]....
        /*01a4*/ 	.word	0xffffffff


	//   ....[68]....
        /*01a8*/ 	.word	0xffffffff


	//   ....[69]....
        /*01ac*/ 	.word	0xffffffff


	//   ....[70]....
        /*01b0*/ 	.word	0xffffffff


	//   ....[71]....
        /*01b4*/ 	.word	0xffffffff


	//   ....[72]....
        /*01b8*/ 	.word	0xffffffff


	//   ....[73]....
        /*01bc*/ 	.word	0xffffffff


	//   ....[74]....
        /*01c0*/ 	.word	0xffffffff


	//   ....[75]....
        /*01c4*/ 	.word	0xffffffff


	//   ....[76]....
        /*01c8*/ 	.word	0xffffffff


	//   ....[77]....
        /*01cc*/ 	.word	0xffffffff


	//   ....[78]....
        /*01d0*/ 	.word	0xffffffff


	//   ....[79]....
        /*01d4*/ 	.word	0xffffffff


	//   ....[80]....
        /*01d8*/ 	.word	0xffffffff


	//   ....[81]....
        /*01dc*/ 	.word	0xffffffff


	//   ....[82]....
        /*01e0*/ 	.word	0xffffffff


	//   ....[83]....
        /*01e4*/ 	.word	0xffffffff


	//   ....[84]....
        /*01e8*/ 	.word	0xffffffff


	//   ....[85]....
        /*01ec*/ 	.word	0xffffffff


	//   ....[86]....
        /*01f0*/ 	.word	0xffffffff


	//   ....[87]....
        /*01f4*/ 	.word	0xffffffff


	//   ....[88]....
        /*01f8*/ 	.word	0xffffffff


	//   ....[89]....
        /*01fc*/ 	.word	0xffffffff


	//   ....[90]....
        /*0200*/ 	.word	0xffffffff


	//   ....[91]....
        /*0204*/ 	.word	0xffffffff


	//   ....[92]....
        /*0208*/ 	.word	0xffffffff


	//   ....[93]....
        /*020c*/ 	.word	0xffffffff


	//   ....[94]....
        /*0210*/ 	.word	0xffffffff


	//   ....[95]....
        /*0214*/ 	.word	0xffffffff


	//   ....[96]....
        /*0218*/ 	.word	0xffffffff


	//   ....[97]....
        /*021c*/ 	.word	0xffffffff


	//   ....[98]....
        /*0220*/ 	.word	0xffffffff


	//   ....[99]....
        /*0224*/ 	.word	0xffffffff


	//   ....[100]....
        /*0228*/ 	.word	0xffffffff


	//   ....[101]....
        /*022c*/ 	.word	0xffffffff


	//   ....[102]....
        /*0230*/ 	.word	0xffffffff


	//   ....[103]....
        /*0234*/ 	.word	0xffffffff


	//   ....[104]....
        /*0238*/ 	.word	0xffffffff


	//   ....[105]....
        /*023c*/ 	.word	0xffffffff


	//   ....[106]....
        /*0240*/ 	.word	0xffffffff


	//   ....[107]....
        /*0244*/ 	.word	0xffffffff


	//   ....[108]....
        /*0248*/ 	.word	0xffffffff


	//   ....[109]....
        /*024c*/ 	.word	0xffffffff


	//   ....[110]....
        /*0250*/ 	.word	0xffffffff


	//   ....[111]....
        /*0254*/ 	.word	0xffffffff


	//   ....[112]....
        /*0258*/ 	.word	0xffffffff


	//   ....[113]....
        /*025c*/ 	.word	0xffffffff


	//   ....[114]....
        /*0260*/ 	.word	0xffffffff


	//   ....[115]....
        /*0264*/ 	.word	0xffffffff


	//   ....[116]....
        /*0268*/ 	.word	0xffffffff


	//   ....[117]....
        /*026c*/ 	.word	0xffffffff


	//   ....[118]....
        /*0270*/ 	.word	0xffffffff


	//   ....[119]....
        /*0274*/ 	.word	0xffffffff


	//   ....[120]....
        /*0278*/ 	.word	0xffffffff


	//   ....[121]....
        /*027c*/ 	.word	0xffffffff


	//   ....[122]....
        /*0280*/ 	.word	0xffffffff


	//   ....[123]....
        /*0284*/ 	.word	0xffffffff


	//   ....[124]....
        /*0288*/ 	.word	0xffffffff


	//   ....[125]....
        /*028c*/ 	.word	0xffffffff


	//   ....[126]....
        /*0290*/ 	.word	0xffffffff


	//   ....[127]....
        /*0294*/ 	.word	0xffffffff


	//   ....[128]....
        /*0298*/ 	.word	0xffffffff


	//   ....[129]....
        /*029c*/ 	.word	0xffffffff


	//   ....[130]....
        /*02a0*/ 	.word	0xffffffff


	//   ....[131]....
        /*02a4*/ 	.word	0xffffffff


	//   ....[132]....
        /*02a8*/ 	.word	0xffffffff


	//   ....[133]....
        /*02ac*/ 	.word	0xffffffff


	//   ....[134]....
        /*02b0*/ 	.word	0xffffffff


	//   ....[135]....
        /*02b4*/ 	.word	0xffffffff


	//   ....[136]....
        /*02b8*/ 	.word	0xffffffff


	//   ....[137]....
        /*02bc*/ 	.word	0xffffffff


	//   ....[138]....
        /*02c0*/ 	.word	0xffffffff


	//   ....[139]....
        /*02c4*/ 	.word	0xffffffff


	//   ....[140]....
        /*02c8*/ 	.word	0xffffffff


	//   ....[141]....
        /*02cc*/ 	.word	0xffffffff


	//   ....[142]....
        /*02d0*/ 	.word	0xffffffff


	//   ....[143]....
        /*02d4*/ 	.word	0xffffffff


	//   ....[144]....
        /*02d8*/ 	.word	0xffffffff


	//   ....[145]....
        /*02dc*/ 	.word	0xffffffff


	//   ....[146]....
        /*02e0*/ 	.word	0xffffffff


	//   ....[147]....
        /*02e4*/ 	.word	0xffffffff


	//   ....[148]....
        /*02e8*/ 	.word	0xffffffff


	//   ....[149]....
        /*02ec*/ 	.word	0xffffffff


	//   ....[150]....
        /*02f0*/ 	.word	0xffffffff


	//   ....[151]....
        /*02f4*/ 	.word	0xffffffff


	//   ....[152]....
        /*02f8*/ 	.word	0xffffffff


	//   ....[153]....
        /*02fc*/ 	.word	0xffffffff


	//   ....[154]....
        /*0300*/ 	.word	0xffffffff


	//   ....[155]....
        /*0304*/ 	.word	0xffffffff


	//   ....[156]....
        /*0308*/ 	.word	0xffffffff


	//   ....[157]....
        /*030c*/ 	.word	0xffffffff


	//   ....[158]....
        /*0310*/ 	.word	0xffffffff


	//   ....[159]....
        /*0314*/ 	.word	0xffffffff


	//   ....[160]....
        /*0318*/ 	.word	0xffffffff


	//   ....[161]....
        /*031c*/ 	.word	0xffffffff


	//   ....[162]....
        /*0320*/ 	.word	0xffffffff


	//   ....[163]....
        /*0324*/ 	.word	0xffffffff


	//   ....[164]....
        /*0328*/ 	.word	0xffffffff


	//   ....[165]....
        /*032c*/ 	.word	0xffffffff


	//   ....[166]....
        /*0330*/ 	.word	0xffffffff


	//   ....[167]....
        /*0334*/ 	.word	0xffffffff


	//   ....[168]....
        /*0338*/ 	.word	0xffffffff


	//   ....[169]....
        /*033c*/ 	.word	0xffffffff


	//   ....[170]....
        /*0340*/ 	.word	0xffffffff


	//   ....[171]....
        /*0344*/ 	.word	0xffffffff


	//   ....[172]....
        /*0348*/ 	.word	0xffffffff


	//   ....[173]....
        /*034c*/ 	.word	0xffffffff


	//   ....[174]....
        /*0350*/ 	.word	0xffffffff


	//   ....[175]....
        /*0354*/ 	.word	0xffffffff


	//   ....[176]....
        /*0358*/ 	.word	0xffffffff


	//   ....[177]....
        /*035c*/ 	.word	0xffffffff


	//   ....[178]....
        /*0360*/ 	.word	0xffffffff


	//   ....[179]....
        /*0364*/ 	.word	0xffffffff


	//   ....[180]....
        /*0368*/ 	.word	0xffffffff


	//   ....[181]....
        /*036c*/ 	.word	0xffffffff


	//   ....[182]....
        /*0370*/ 	.word	0xffffffff


	//   ....[183]....
        /*0374*/ 	.word	0xffffffff


	//   ....[184]....
        /*0378*/ 	.word	0xffffffff


	//   ....[185]....
        /*037c*/ 	.word	0xffffffff


	//   ....[186]....
        /*0380*/ 	.word	0xffffffff


	//   ....[187]....
        /*0384*/ 	.word	0xffffffff


	//   ....[188]....
        /*0388*/ 	.word	0xffffffff


	//   ....[189]....
        /*038c*/ 	.word	0xffffffff


	//   ....[190]....
        /*0390*/ 	.word	0xffffffff


	//   ....[191]....
        /*0394*/ 	.word	0xffffffff


	//   ....[192]....
        /*0398*/ 	.word	0xffffffff


	//   ....[193]....
        /*039c*/ 	.word	0xffffffff


	//   ....[194]....
        /*03a0*/ 	.word	0xffffffff


	//   ....[195]....
        /*03a4*/ 	.word	0xffffffff


	//   ....[196]....
        /*03a8*/ 	.word	0xffffffff


	//   ....[197]....
        /*03ac*/ 	.word	0xffffffff


	//   ....[198]....
        /*03b0*/ 	.word	0xffffffff


	//   ....[199]....
        /*03b4*/ 	.word	0xffffffff


	//   ....[200]....
        /*03b8*/ 	.word	0xffffffff


	//   ....[201]....
        /*03bc*/ 	.word	0xffffffff


	//   ....[202]....
        /*03c0*/ 	.word	0xffffffff


	//   ....[203]....
        /*03c4*/ 	.word	0xffffffff


	//   ....[204]....
        /*03c8*/ 	.word	0xffffffff


	//   ....[205]....
        /*03cc*/ 	.word	0xffffffff


	//   ....[206]....
        /*03d0*/ 	.word	0xffffffff


	//   ....[207]....
        /*03d4*/ 	.word	0xffffffff


	//   ....[208]....
        /*03d8*/ 	.word	0xffffffff


	//   ....[209]....
        /*03dc*/ 	.word	0xffffffff


	//   ....[210]....
        /*03e0*/ 	.word	0xffffffff


	//   ....[211]....
        /*03e4*/ 	.word	0xffffffff


	//   ....[212]....
        /*03e8*/ 	.word	0xffffffff


	//   ....[213]....
        /*03ec*/ 	.word	0xffffffff


	//   ....[214]....
        /*03f0*/ 	.word	0xffffffff


	//   ....[215]....
        /*03f4*/ 	.word	0xffffffff


	//   ....[216]....
        /*03f8*/ 	.word	0xffffffff


	//   ....[217]....
        /*03fc*/ 	.word	0xffffffff


	//   ....[218]....
        /*0400*/ 	.word	0xffffffff


	//   ....[219]....
        /*0404*/ 	.word	0xffffffff


	//   ....[220]....
        /*0408*/ 	.word	0xffffffff


	//   ....[221]....
        /*040c*/ 	.word	0xffffffff


	//   ....[222]....
        /*0410*/ 	.word	0xffffffff


	//   ....[223]....
        /*0414*/ 	.word	0xffffffff


	//   ....[224]....
        /*0418*/ 	.word	0xffffffff


	//   ....[225]....
        /*041c*/ 	.word	0xffffffff


	//   ....[226]....
        /*0420*/ 	.word	0xffffffff


	//   ....[227]....
        /*0424*/ 	.word	0xffffffff


	//   ....[228]....
        /*0428*/ 	.word	0xffffffff


	//   ....[229]....
        /*042c*/ 	.word	0xffffffff


	//   ....[230]....
        /*0430*/ 	.word	0xffffffff


	//   ....[231]....
        /*0434*/ 	.word	0xffffffff


	//   ....[232]....
        /*0438*/ 	.word	0xffffffff


	//   ....[233]....
        /*043c*/ 	.word	0xffffffff


	//   ....[234]....
        /*0440*/ 	.word	0xffffffff


	//   ....[235]....
        /*0444*/ 	.word	0xffffffff


	//   ....[236]....
        /*0448*/ 	.word	0xffffffff


	//   ....[237]....
        /*044c*/ 	.word	0xffffffff


	//   ....[238]....
        /*0450*/ 	.word	0xffffffff


	//   ....[239]....
        /*0454*/ 	.word	0xffffffff


	//   ....[240]....
        /*0458*/ 	.word	0xffffffff


	//   ....[241]....
        /*045c*/ 	.word	0xffffffff


	//   ....[242]....
        /*0460*/ 	.word	0xffffffff


	//   ....[243]....
        /*0464*/ 	.word	0xffffffff


	//   ....[244]....
        /*0468*/ 	.word	0xffffffff


	//   ....[245]....
        /*046c*/ 	.word	0xffffffff


	//   ....[246]....
        /*0470*/ 	.word	0xffffffff


	//   ....[247]....
        /*0474*/ 	.word	0xffffffff


	//   ....[248]....
        /*0478*/ 	.word	0xffffffff


	//   ....[249]....
        /*047c*/ 	.word	0xffffffff


	//   ....[250]....
        /*0480*/ 	.word	0xffffffff


	//   ....[251]....
        /*0484*/ 	.word	0xffffffff


	//   ....[252]....
        /*0488*/ 	.word	0xffffffff


	//   ....[253]....
        /*048c*/ 	.word	0xffffffff


	//   ....[254]....
        /*0490*/ 	.word	0xffffffff


	//   ....[255]....
        /*0494*/ 	.word	0xffffffff


	//   ....[0]....
        /*0498*/ 	.word	0xffffffff


	//   ....[1]....
        /*049c*/ 	.word	0xffffffff


	//   ....[2]....
        /*04a0*/ 	.word	0xffffffff


	//   ....[3]....
        /*04a4*/ 	.word	0xffffffff


	//   ....[4]....
        /*04a8*/ 	.word	0xffffffff


	//   ....[5]....
        /*04ac*/ 	.word	0xffffffff


	//   ....[6]....
        /*04b0*/ 	.word	0xffffffff


	//   ....[7]....
        /*04b4*/ 	.word	0xffffffff


	//   ....[8]....
        /*04b8*/ 	.word	0xffffffff


	//   ....[9]....
        /*04bc*/ 	.word	0xffffffff


	//   ....[10]....
        /*04c0*/ 	.word	0xffffffff


	//   ....[11]....
        /*04c4*/ 	.word	0xffffffff


	//   ....[12]....
        /*04c8*/ 	.word	0xffffffff


	//   ....[13]....
        /*04cc*/ 	.word	0xffffffff


	//   ....[14]....
        /*04d0*/ 	.word	0xffffffff


	//   ....[15]....
        /*04d4*/ 	.word	0xffffffff


	//   ....[16]....
        /*04d8*/ 	.word	0xffffffff


	//   ....[17]....
        /*04dc*/ 	.word	0xffffffff


	//   ....[18]....
        /*04e0*/ 	.word	0xffffffff


	//   ....[19]....
        /*04e4*/ 	.word	0xffffffff


	//   ....[20]....
        /*04e8*/ 	.word	0xffffffff


	//   ....[21]....
        /*04ec*/ 	.word	0xffffffff


	//   ....[22]....
        /*04f0*/ 	.word	0xffffffff


	//   ....[23]....
        /*04f4*/ 	.word	0xffffffff


	//   ....[24]....
        /*04f8*/ 	.word	0xffffffff


	//   ....[25]....
        /*04fc*/ 	.word	0xffffffff


	//   ....[26]....
        /*0500*/ 	.word	0xffffffff


	//   ....[27]....
        /*0504*/ 	.word	0xffffffff


	//   ....[28]....
        /*0508*/ 	.word	0xffffffff


	//   ....[29]....
        /*050c*/ 	.word	0xffffffff


	//   ....[30]....
        /*0510*/ 	.word	0xffffffff


	//   ....[31]....
        /*0514*/ 	.word	0xffffffff


	//   ....[32]....
        /*0518*/ 	.word	0xffffffff


	//   ....[33]....
        /*051c*/ 	.word	0xffffffff


	//   ....[34]....
        /*0520*/ 	.word	0xffffffff


	//   ....[35]....
        /*0524*/ 	.word	0xffffffff


	//   ....[36]....
        /*0528*/ 	.word	0xffffffff


	//   ....[37]....
        /*052c*/ 	.word	0xffffffff


	//   ....[38]....
        /*0530*/ 	.word	0xffffffff


	//   ....[39]....
        /*0534*/ 	.word	0xffffffff


	//   ....[40]....
        /*0538*/ 	.word	0xffffffff


	//   ....[41]....
        /*053c*/ 	.word	0xffffffff


	//   ....[42]....
        /*0540*/ 	.word	0xffffffff


	//   ....[43]....
        /*0544*/ 	.word	0xffffffff


	//   ....[44]....
        /*0548*/ 	.word	0xffffffff


	//   ....[45]....
        /*054c*/ 	.word	0xffffffff


	//   ....[46]....
        /*0550*/ 	.word	0xffffffff


	//   ....[47]....
        /*0554*/ 	.word	0xffffffff


	//   ....[48]....
        /*0558*/ 	.word	0xffffffff


	//   ....[49]....
        /*055c*/ 	.word	0xffffffff


	//   ....[50]....
        /*0560*/ 	.word	0xffffffff


	//   ....[51]....
        /*0564*/ 	.word	0xffffffff


	//   ....[52]....
        /*0568*/ 	.word	0xffffffff


	//   ....[53]....
        /*056c*/ 	.word	0xffffffff


	//   ....[54]....
        /*0570*/ 	.word	0xffffffff


	//   ....[55]....
        /*0574*/ 	.word	0xffffffff


	//   ....[56]....
        /*0578*/ 	.word	0xffffffff


	//   ....[57]....
        /*057c*/ 	.word	0xffffffff


	//   ....[58]....
        /*0580*/ 	.word	0xffffffff


	//   ....[59]....
        /*0584*/ 	.word	0xffffffff


	//   ....[60]....
        /*0588*/ 	.word	0xffffffff


	//   ....[61]....
        /*058c*/ 	.word	0xffffffff


	//   ....[62]....
        /*0590*/ 	.word	0xffffffff


	//   ....[63]....
        /*0594*/ 	.word	0xffffffff


	//   ....[64]....
        /*0598*/ 	.word	0xffffffff


	//   ....[65]....
        /*059c*/ 	.word	0xffffffff


	//   ....[66]....
        /*05a0*/ 	.word	0xffffffff


	//   ....[67]....
        /*05a4*/ 	.word	0xffffffff


	//   ....[68]....
        /*05a8*/ 	.word	0xffffffff


	//   ....[69]....
        /*05ac*/ 	.word	0xffffffff


	//   ....[70]....
        /*05b0*/ 	.word	0xffffffff


	//   ....[71]....
        /*05b4*/ 	.word	0xffffffff


	//   ....[72]....
        /*05b8*/ 	.word	0xffffffff


	//   ....[73]....
        /*05bc*/ 	.word	0xffffffff


	//   ....[74]....
        /*05c0*/ 	.word	0xffffffff


	//   ....[75]....
        /*05c4*/ 	.word	0xffffffff


	//   ....[76]....
        /*05c8*/ 	.word	0xffffffff


	//   ....[77]....
        /*05cc*/ 	.word	0xffffffff


	//   ....[78]....
        /*05d0*/ 	.word	0xffffffff


	//   ....[79]....
        /*05d4*/ 	.word	0xffffffff


	//   ....[80]....
        /*05d8*/ 	.word	0xffffffff


	//   ....[81]....
        /*05dc*/ 	.word	0xffffffff


	//   ....[82]....
        /*05e0*/ 	.word	0xffffffff


	//   ....[83]....
        /*05e4*/ 	.word	0xffffffff


	//   ....[84]....
        /*05e8*/ 	.word	0xffffffff


	//   ....[85]....
        /*05ec*/ 	.word	0xffffffff


	//   ....[86]....
        /*05f0*/ 	.word	0xffffffff


	//   ....[87]....
        /*05f4*/ 	.word	0xffffffff


	//   ....[88]....
        /*05f8*/ 	.word	0xffffffff


	//   ....[89]....
        /*05fc*/ 	.word	0xffffffff


	//   ....[90]....
        /*0600*/ 	.word	0xffffffff


	//   ....[91]....
        /*0604*/ 	.word	0xffffffff


	//   ....[92]....
        /*0608*/ 	.word	0xffffffff


	//   ....[93]....
        /*060c*/ 	.word	0xffffffff


	//   ....[94]....
        /*0610*/ 	.word	0xffffffff


	//   ....[95]....
        /*0614*/ 	.word	0xffffffff


	//   ....[96]....
        /*0618*/ 	.word	0xffffffff


	//   ....[97]....
        /*061c*/ 	.word	0xffffffff


	//   ....[98]....
        /*0620*/ 	.word	0xffffffff


	//   ....[99]....
        /*0624*/ 	.word	0xffffffff


	//   ....[100]....
        /*0628*/ 	.word	0xffffffff


	//   ....[101]....
        /*062c*/ 	.word	0xffffffff


	//   ....[102]....
        /*0630*/ 	.word	0xffffffff


	//   ....[103]....
        /*0634*/ 	.word	0xffffffff


	//   ....[104]....
        /*0638*/ 	.word	0xffffffff


	//   ....[105]....
        /*063c*/ 	.word	0xffffffff


	//   ....[106]....
        /*0640*/ 	.word	0xffffffff


	//   ....[107]....
        /*0644*/ 	.word	0xffffffff


	//   ....[108]....
        /*0648*/ 	.word	0xffffffff


	//   ....[109]....
        /*064c*/ 	.word	0xffffffff


	//   ....[110]....
        /*0650*/ 	.word	0xffffffff


	//   ....[111]....
        /*0654*/ 	.word	0xffffffff


	//   ....[112]....
        /*0658*/ 	.word	0xffffffff


	//   ....[113]....
        /*065c*/ 	.word	0xffffffff


	//   ....[114]....
        /*0660*/ 	.word	0xffffffff


	//   ....[115]....
        /*0664*/ 	.word	0xffffffff


	//   ....[116]....
        /*0668*/ 	.word	0xffffffff


	//   ....[117]....
        /*066c*/ 	.word	0xffffffff


	//   ....[118]....
        /*0670*/ 	.word	0xffffffff


	//   ....[119]....
        /*0674*/ 	.word	0xffffffff


	//   ....[120]....
        /*0678*/ 	.word	0xffffffff


	//   ....[121]....
        /*067c*/ 	.word	0xffffffff


	//   ....[122]....
        /*0680*/ 	.word	0xffffffff


	//   ....[123]....
        /*0684*/ 	.word	0xffffffff


	//   ....[124]....
        /*0688*/ 	.word	0xffffffff


	//   ....[125]....
        /*068c*/ 	.word	0xffffffff


	//   ....[126]....
        /*0690*/ 	.word	0xffffffff


	//   ....[127]....
        /*0694*/ 	.word	0xffffffff


	//   ....[128]....
        /*0698*/ 	.word	0xffffffff


	//   ....[129]....
        /*069c*/ 	.word	0xffffffff


	//   ....[130]....
        /*06a0*/ 	.word	0xffffffff


	//   ....[131]....
        /*06a4*/ 	.word	0xffffffff


	//   ....[132]....
        /*06a8*/ 	.word	0xffffffff


	//   ....[133]....
        /*06ac*/ 	.word	0xffffffff


	//   ....[134]....
        /*06b0*/ 	.word	0xffffffff


	//   ....[135]....
        /*06b4*/ 	.word	0xffffffff


	//   ....[136]....
        /*06b8*/ 	.word	0xffffffff


	//   ....[137]....
        /*06bc*/ 	.word	0xffffffff


	//   ....[138]....
        /*06c0*/ 	.word	0xffffffff


	//   ....[139]....
        /*06c4*/ 	.word	0xffffffff


	//   ....[140]....
        /*06c8*/ 	.word	0xffffffff


	//   ....[141]....
        /*06cc*/ 	.word	0xffffffff


	//   ....[142]....
        /*06d0*/ 	.word	0xffffffff


	//   ....[143]....
        /*06d4*/ 	.word	0xffffffff


	//   ....[144]....
        /*06d8*/ 	.word	0xffffffff


	//   ....[145]....
        /*06dc*/ 	.word	0xffffffff


	//   ....[146]....
        /*06e0*/ 	.word	0xffffffff


	//   ....[147]....
        /*06e4*/ 	.word	0xffffffff


	//   ....[148]....
        /*06e8*/ 	.word	0xffffffff


	//   ....[149]....
        /*06ec*/ 	.word	0xffffffff


	//   ....[150]....
        /*06f0*/ 	.word	0xffffffff


	//   ....[151]....
        /*06f4*/ 	.word	0xffffffff


	//   ....[152]....
        /*06f8*/ 	.word	0xffffffff


	//   ....[153]....
        /*06fc*/ 	.word	0xffffffff


	//   ....[154]....
        /*0700*/ 	.word	0xffffffff


	//   ....[155]....
        /*0704*/ 	.word	0xffffffff


	//   ....[156]....
        /*0708*/ 	.word	0xffffffff


	//   ....[157]....
        /*070c*/ 	.word	0xffffffff


	//   ....[158]....
        /*0710*/ 	.word	0xffffffff


	//   ....[159]....
        /*0714*/ 	.word	0xffffffff


	//   ....[160]....
        /*0718*/ 	.word	0xffffffff


	//   ....[161]....
        /*071c*/ 	.word	0xffffffff


	//   ....[162]....
        /*0720*/ 	.word	0xffffffff


	//   ....[163]....
        /*0724*/ 	.word	0xffffffff


	//   ....[164]....
        /*0728*/ 	.word	0xffffffff


	//   ....[165]....
        /*072c*/ 	.word	0xffffffff


	//   ....[166]....
        /*0730*/ 	.word	0xffffffff


	//   ....[167]....
        /*0734*/ 	.word	0xffffffff


	//   ....[168]....
        /*0738*/ 	.word	0xffffffff


	//   ....[169]....
        /*073c*/ 	.word	0xffffffff


	//   ....[170]....
        /*0740*/ 	.word	0xffffffff


	//   ....[171]....
        /*0744*/ 	.word	0xffffffff


	//   ....[172]....
        /*0748*/ 	.word	0xffffffff


	//   ....[173]....
        /*074c*/ 	.word	0xffffffff


	//   ....[174]....
        /*0750*/ 	.word	0xffffffff


	//   ....[175]....
        /*0754*/ 	.word	0xffffffff


	//   ....[176]....
        /*0758*/ 	.word	0xffffffff


	//   ....[177]....
        /*075c*/ 	.word	0xffffffff


	//   ....[178]....
        /*0760*/ 	.word	0xffffffff


	//   ....[179]....
        /*0764*/ 	.word	0xffffffff


	//   ....[180]....
        /*0768*/ 	.word	0xffffffff


	//   ....[181]....
        /*076c*/ 	.word	0xffffffff


	//   ....[182]....
        /*0770*/ 	.word	0xffffffff


	//   ....[183]....
        /*0774*/ 	.word	0xffffffff


	//   ....[184]....
        /*0778*/ 	.word	0xffffffff


	//   ....[185]....
        /*077c*/ 	.word	0xffffffff


	//   ....[186]....
        /*0780*/ 	.word	0xffffffff


	//   ....[187]....
        /*0784*/ 	.word	0xffffffff


	//   ....[188]....
        /*0788*/ 	.word	0xffffffff


	//   ....[189]....
        /*078c*/ 	.word	0xffffffff


	//   ....[190]....
        /*0790*/ 	.word	0xffffffff


	//   ....[191]....
        /*0794*/ 	.word	0xffffffff


	//   ....[192]....
        /*0798*/ 	.word	0xffffffff


	//   ....[193]....
        /*079c*/ 	.word	0xffffffff


	//   ....[194]....
        /*07a0*/ 	.word	0xffffffff


	//   ....[195]....
        /*07a4*/ 	.word	0xffffffff


	//   ....[196]....
        /*07a8*/ 	.word	0xffffffff


	//   ....[197]....
        /*07ac*/ 	.word	0xffffffff


	//   ....[198]....
        /*07b0*/ 	.word	0xffffffff


	//   ....[199]....
        /*07b4*/ 	.word	0xffffffff


	//   ....[200]....
        /*07b8*/ 	.word	0xffffffff


	//   ....[201]....
        /*07bc*/ 	.word	0xffffffff


	//   ....[202]....
        /*07c0*/ 	.word	0xffffffff


	//   ....[203]....
        /*07c4*/ 	.word	0xffffffff


	//   ....[204]....
        /*07c8*/ 	.word	0xffffffff


	//   ....[205]....
        /*07cc*/ 	.word	0xffffffff


	//   ....[206]....
        /*07d0*/ 	.word	0xffffffff


	//   ....[207]....
        /*07d4*/ 	.word	0xffffffff


	//   ....[208]....
        /*07d8*/ 	.word	0xffffffff


	//   ....[209]....
        /*07dc*/ 	.word	0xffffffff


	//   ....[210]....
        /*07e0*/ 	.word	0xffffffff


	//   ....[211]....
        /*07e4*/ 	.word	0xffffffff


	//   ....[212]....
        /*07e8*/ 	.word	0xffffffff


	//   ....[213]....
        /*07ec*/ 	.word	0xffffffff


	//   ....[214]....
        /*07f0*/ 	.word	0xffffffff


	//   ....[215]....
        /*07f4*/ 	.word	0xffffffff


	//   ....[216]....
        /*07f8*/ 	.word	0xffffffff


	//   ....[217]....
        /*07fc*/ 	.word	0xffffffff


	//   ....[218]....
        /*0800*/ 	.word	0xffffffff


	//   ....[219]....
        /*0804*/ 	.word	0xffffffff


	//   ....[220]....
        /*0808*/ 	.word	0xffffffff


	//   ....[221]....
        /*080c*/ 	.word	0xffffffff


	//   ....[222]....
        /*0810*/ 	.word	0xffffffff


	//   ....[223]....
        /*0814*/ 	.word	0xffffffff


	//   ....[224]....
        /*0818*/ 	.word	0xffffffff


	//   ....[225]....
        /*081c*/ 	.word	0xffffffff


	//   ....[226]....
        /*0820*/ 	.word	0xffffffff


	//   ....[227]....
        /*0824*/ 	.word	0xffffffff


	//   ....[228]....
        /*0828*/ 	.word	0xffffffff


	//   ....[229]....
        /*082c*/ 	.word	0xffffffff


	//   ....[230]....
        /*0830*/ 	.word	0xffffffff


	//   ....[231]....
        /*0834*/ 	.word	0xffffffff


	//   ....[232]....
        /*0838*/ 	.word	0xffffffff


	//   ....[233]....
        /*083c*/ 	.word	0xffffffff


	//   ....[234]....
        /*0840*/ 	.word	0xffffffff


	//   ....[235]....
        /*0844*/ 	.word	0xffffffff


	//   ....[236]....
        /*0848*/ 	.word	0xffffffff


	//   ....[237]....
        /*084c*/ 	.word	0xffffffff


	//   ....[238]....
        /*0850*/ 	.word	0xffffffff


	//   ....[239]....
        /*0854*/ 	.word	0x0500005b


	//   ....[240]....
        /*0858*/ 	.word	0x0500005b


	//   ....[241]....
        /*085c*/ 	.word	0x0500005b


	//   ....[242]....
        /*0860*/ 	.word	0x0500005b


	//   ....[243]....
        /*0864*/ 	.word	0x0500005b


	//   ....[244]....
        /*0868*/ 	.word	0x0500005b


	//   ....[245]....
        /*086c*/ 	.word	0x0500005b


	//   ....[246]....
        /*0870*/ 	.word	0x0500005b


	//   ....[247]....
        /*0874*/ 	.word	0x0500005b


	//   ....[248]....
        /*0878*/ 	.word	0x0500005b


	//   ....[249]....
        /*087c*/ 	.word	0x0500005b


	//   ....[250]....
        /*0880*/ 	.word	0x0500005b


	//   ....[251]....
        /*0884*/ 	.word	0x0500005b


	//   ....[252]....
        /*0888*/ 	.word	0x0500005b


	//   ....[253]....
        /*088c*/ 	.word	0x0500005b


	//   ....[254]....
        /*0890*/ 	.word	0x0500005b


	//   ....[255]....
        /*0894*/ 	.word	0x0500005b


	//   ....[0]....
        /*0898*/ 	.word	0x0500005b


	//   ....[1]....
        /*089c*/ 	.word	0x0500005b


	//   ....[2]....
        /*08a0*/ 	.word	0x0500005b


	//   ....[3]....
        /*08a4*/ 	.word	0x0500005b


	//   ....[4]....
        /*08a8*/ 	.word	0x0500005b


	//   ....[5]....
        /*08ac*/ 	.word	0x0500005b


	//   ....[6]....
        /*08b0*/ 	.word	0x0500005b


	//   ....[7]....
        /*08b4*/ 	.word	0x0500005b


	//   ....[8]....
        /*08b8*/ 	.word	0x0500005b


	//   ....[9]....
        /*08bc*/ 	.word	0x0500005b


	//   ....[10]....
        /*08c0*/ 	.word	0x0500005b


	//   ....[11]....
        /*08c4*/ 	.word	0x0500005b


	//   ....[12]....
        /*08c8*/ 	.word	0x0500005b


	//   ....[13]....
        /*08cc*/ 	.word	0x0500005b


	//   ....[14]....
        /*08d0*/ 	.word	0x0500005b


	//   ....[15]....
        /*08d4*/ 	.word	0x0500005b


	//   ....[16]....
        /*08d8*/ 	.word	0x0500005b


	//   ....[17]....
        /*08dc*/ 	.word	0x0500005b


	//   ....[18]....
        /*08e0*/ 	.word	0x0500005b


	//   ....[19]....
        /*08e4*/ 	.word	0x0500005b


	//   ....[20]....
        /*08e8*/ 	.word	0x0500005b


	//   ....[21]....
        /*08ec*/ 	.word	0x0500005b


	//   ....[22]....
        /*08f0*/ 	.word	0x0500005b


	//   ....[23]....
        /*08f4*/ 	.word	0x0500005b


	//   ....[24]....
        /*08f8*/ 	.word	0x0500005b


	//   ....[25]....
        /*08fc*/ 	.word	0x0500005b


	//   ....[26]....
        /*0900*/ 	.word	0x0500005b


	//   ....[27]....
        /*0904*/ 	.word	0x0500005b


	//   ....[28]....
        /*0908*/ 	.word	0x0500005b


	//   ....[29]....
        /*090c*/ 	.word	0x0500005b


	//   ....[30]....
        /*0910*/ 	.word	0x0500005b


	//   ....[31]....
        /*0914*/ 	.word	0x0500005b


	//   ....[32]....
        /*0918*/ 	.word	0x0500005b


	//   ....[33]....
        /*091c*/ 	.word	0x0500005b


	//   ....[34]....
        /*0920*/ 	.word	0x0500005b


	//   ....[35]....
        /*0924*/ 	.word	0x0500005b


	//   ....[36]....
        /*0928*/ 	.word	0x0500005b


	//   ....[37]....
        /*092c*/ 	.word	0x0500005b


	//   ....[38]....
        /*0930*/ 	.word	0x0500005b


	//   ....[39]....
        /*0934*/ 	.word	0x0500005b


	//   ....[40]....
        /*0938*/ 	.word	0x0500005b


	//   ....[41]....
        /*093c*/ 	.word	0x0500005b


	//   ....[42]....
        /*0940*/ 	.word	0x0500005b


	//   ....[43]....
        /*0944*/ 	.word	0x0500005b


	//   ....[44]....
        /*0948*/ 	.word	0x0500005b


	//   ....[45]....
        /*094c*/ 	.word	0x0500005b


	//   ....[46]....
        /*0950*/ 	.word	0x0500005b


	//   ....[47]....
        /*0954*/ 	.word	0x0500005b


	//   ....[48]....
        /*0958*/ 	.word	0x0500005b


	//   ....[49]....
        /*095c*/ 	.word	0x0500005b


	//   ....[50]....
        /*0960*/ 	.word	0x0500005b


	//   ....[51]....
        /*0964*/ 	.word	0x0500005b


	//   ....[52]....
        /*0968*/ 	.word	0x0500005b


	//   ....[53]....
        /*096c*/ 	.word	0x0500005b


	//   ....[54]....
        /*0970*/ 	.word	0x0500005b


	//   ....[55]....
        /*0974*/ 	.word	0x0500005b


	//   ....[56]....
        /*0978*/ 	.word	0x0500005b


	//   ....[57]....
        /*097c*/ 	.word	0x0500005b


	//   ....[58]....
        /*0980*/ 	.word	0x0500005b


	//   ....[59]....
        /*0984*/ 	.word	0x0500005b


	//   ....[60]....
        /*0988*/ 	.word	0x0500005b


	//   ....[61]....
        /*098c*/ 	.word	0x0500005b


	//   ....[62]....
        /*0990*/ 	.word	0x0500005b


	//   ....[63]....
        /*0994*/ 	.word	0x0500005b


	//   ....[64]....
        /*0998*/ 	.word	0x0500005b


	//   ....[65]....
        /*099c*/ 	.word	0x0500005b


	//   ....[66]....
        /*09a0*/ 	.word	0x0500005b


	//   ....[67]....
        /*09a4*/ 	.word	0x0500005b


	//   ....[68]....
        /*09a8*/ 	.word	0x0500005b


	//   ....[69]....
        /*09ac*/ 	.word	0x0500005b


	//   ....[70]....
        /*09b0*/ 	.word	0x0500005b


	//   ....[71]....
        /*09b4*/ 	.word	0x0500005b


	//   ....[72]....
        /*09b8*/ 	.word	0x0500005b


	//   ....[73]....
        /*09bc*/ 	.word	0x0500005b


	//   ....[74]....
        /*09c0*/ 	.word	0x0500005b


	//   ....[75]....
        /*09c4*/ 	.word	0x0500005b


	//   ....[76]....
        /*09c8*/ 	.word	0x0500005b


	//   ....[77]....
        /*09cc*/ 	.word	0x0500005b


	//   ....[78]....
        /*09d0*/ 	.word	0x0500005b


	//   ....[79]....
        /*09d4*/ 	.word	0x0500005b


	//   ....[80]....
        /*09d8*/ 	.word	0x0500005b


	//   ....[81]....
        /*09dc*/ 	.word	0x0500005b


	//   ....[82]....
        /*09e0*/ 	.word	0x0500005b


	//   ....[83]....
        /*09e4*/ 	.word	0x0500005b


	//   ....[84]....
        /*09e8*/ 	.word	0x0500005b


	//   ....[85]....
        /*09ec*/ 	.word	0x0500005b


	//   ....[86]....
        /*09f0*/ 	.word	0x0500005b


	//   ....[87]....
        /*09f4*/ 	.word	0x0500005b


	//   ....[88]....
        /*09f8*/ 	.word	0x0500005b


	//   ....[89]....
        /*09fc*/ 	.word	0x0500005b


	//   ....[90]....
        /*0a00*/ 	.word	0x0500005b


	//   ....[91]....
        /*0a04*/ 	.word	0x0500005b


	//   ....[92]....
        /*0a08*/ 	.word	0x0500005b


	//   ....[93]....
        /*0a0c*/ 	.word	0x0500005b


	//   ....[94]....
        /*0a10*/ 	.word	0x0500005b


	//   ....[95]....
        /*0a14*/ 	.word	0x0500005b


	//   ....[96]....
        /*0a18*/ 	.word	0x0500005b


	//   ....[97]....
        /*0a1c*/ 	.word	0x0500005b


	//   ....[98]....
        /*0a20*/ 	.word	0x0500005b


	//   ....[99]....
        /*0a24*/ 	.word	0x0500005b


	//   ....[100]....
        /*0a28*/ 	.word	0x0500005b


	//   ....[101]....
        /*0a2c*/ 	.word	0x0500005b


	//   ....[102]....
        /*0a30*/ 	.word	0x0500005b


	//   ....[103]....
        /*0a34*/ 	.word	0x0500005b


	//   ....[104]....
        /*0a38*/ 	.word	0x0500005b


	//   ....[105]....
        /*0a3c*/ 	.word	0x0500005b


	//   ....[106]....
        /*0a40*/ 	.word	0x0500005b


	//   ....[107]....
        /*0a44*/ 	.word	0x0500005b


	//   ....[108]....
        /*0a48*/ 	.word	0x0500005b


	//   ....[109]....
        /*0a4c*/ 	.word	0x0500005b


	//   ....[110]....
        /*0a50*/ 	.word	0x0500005b


	//   ....[111]....
        /*0a54*/ 	.word	0x0500005b


	//   ....[112]....
        /*0a58*/ 	.word	0x0500005b


	//   ....[113]....
        /*0a5c*/ 	.word	0x0500005b


	//   ....[114]....
        /*0a60*/ 	.word	0x0500005b


	//   ....[115]....
        /*0a64*/ 	.word	0x0500005b


	//   ....[116]....
        /*0a68*/ 	.word	0x0500005b


	//   ....[117]....
        /*0a6c*/ 	.word	0x0500005b


	//   ....[118]....
        /*0a70*/ 	.word	0x0500005b


	//   ....[119]....
        /*0a74*/ 	.word	0x0500005b


	//   ....[120]....
        /*0a78*/ 	.word	0x0500005b


	//   ....[121]....
        /*0a7c*/ 	.word	0x0500005b


	//   ....[122]....
        /*0a80*/ 	.word	0x0500005b


	//   ....[123]....
        /*0a84*/ 	.word	0x0500005b


	//   ....[124]....
        /*0a88*/ 	.word	0x0500005b


	//   ....[125]....
        /*0a8c*/ 	.word	0x0500005b


	//   ....[126]....
        /*0a90*/ 	.word	0x0500005b


	//   ....[127]....
        /*0a94*/ 	.word	0x0500005b


	//   ....[128]....
        /*0a98*/ 	.word	0x0500005b


	//   ....[129]....
        /*0a9c*/ 	.word	0x0500005b


	//   ....[130]....
        /*0aa0*/ 	.word	0x0500005b


	//   ....[131]....
        /*0aa4*/ 	.word	0x0500005b


	//   ....[132]....
        /*0aa8*/ 	.word	0x0500005b


	//   ....[133]....
        /*0aac*/ 	.word	0x0500005b


	//   ....[134]....
        /*0ab0*/ 	.word	0x0500005b


	//   ....[135]....
        /*0ab4*/ 	.word	0x0500005b


	//   ....[136]....
        /*0ab8*/ 	.word	0x0500005b


	//   ....[137]....
        /*0abc*/ 	.word	0x0500005b


	//   ....[138]....
        /*0ac0*/ 	.word	0x0500005b


	//   ....[139]....
        /*0ac4*/ 	.word	0x0500005b


	//   ....[140]....
        /*0ac8*/ 	.word	0x0500005b


	//   ....[141]....
        /*0acc*/ 	.word	0x0500005b


	//   ....[142]....
        /*0ad0*/ 	.word	0x0500005b


	//   ....[143]....
        /*0ad4*/ 	.word	0x0500005b


	//   ....[144]....
        /*0ad8*/ 	.word	0x0500005b


	//   ....[145]....
        /*0adc*/ 	.word	0x0500005b


	//   ....[146]....
        /*0ae0*/ 	.word	0x0500005b


	//   ....[147]....
        /*0ae4*/ 	.word	0x0500005b


	//   ....[148]....
        /*0ae8*/ 	.word	0x0500005b


	//   ....[149]....
        /*0aec*/ 	.word	0x0500005b


	//   ....[150]....
        /*0af0*/ 	.word	0x0500005b


	//   ....[151]....
        /*0af4*/ 	.word	0x0500005b


	//   ....[152]....
        /*0af8*/ 	.word	0x0500005b


	//   ....[153]....
        /*0afc*/ 	.word	0x0500005b


	//   ....[154]....
        /*0b00*/ 	.word	0x0500005b


	//   ....[155]....
        /*0b04*/ 	.word	0x0500005b


	//   ....[156]....
        /*0b08*/ 	.word	0x0500005b


	//   ....[157]....
        /*0b0c*/ 	.word	0x0500005b


	//   ....[158]....
        /*0b10*/ 	.word	0x0500005b


	//   ....[159]....
        /*0b14*/ 	.word	0x0500005b


	//   ....[160]....
        /*0b18*/ 	.word	0x0500005b


	//   ....[161]....
        /*0b1c*/ 	.word	0x0500005b


	//   ....[162]....
        /*0b20*/ 	.word	0x0500005b


	//   ....[163]....
        /*0b24*/ 	.word	0x0500005b


	//   ....[164]....
        /*0b28*/ 	.word	0x0500005b


	//   ....[165]....
        /*0b2c*/ 	.word	0x0500005b


	//   ....[166]....
        /*0b30*/ 	.word	0x0500005b


	//   ....[167]....
        /*0b34*/ 	.word	0x0500005b


	//   ....[168]....
        /*0b38*/ 	.word	0x0500005b


	//   ....[169]....
        /*0b3c*/ 	.word	0x0500005b


	//   ....[170]....
        /*0b40*/ 	.word	0x0500005b


	//   ....[171]....
        /*0b44*/ 	.word	0x0500005b


	//   ....[172]....
        /*0b48*/ 	.word	0x0500005b


	//   ....[173]....
        /*0b4c*/ 	.word	0x0500005b


	//   ....[174]....
        /*0b50*/ 	.word	0x0500005b


	//   ....[175]....
        /*0b54*/ 	.word	0x0500005b


	//   ....[176]....
        /*0b58*/ 	.word	0x0500005b


	//   ....[177]....
        /*0b5c*/ 	.word	0x0500005b


	//   ....[178]....
        /*0b60*/ 	.word	0x0500005b


	//   ....[179]....
        /*0b64*/ 	.word	0x0500005b


	//   ....[180]....
        /*0b68*/ 	.word	0x0500005b


	//   ....[181]....
        /*0b6c*/ 	.word	0x0500005b


	//   ....[182]....
        /*0b70*/ 	.word	0x0500005b


	//   ....[183]....
        /*0b74*/ 	.word	0x0500005b


	//   ....[184]....
        /*0b78*/ 	.word	0x0500005b


	//   ....[185]....
        /*0b7c*/ 	.word	0x0500005b


	//   ....[186]....
        /*0b80*/ 	.word	0x0500005b


	//   ....[187]....
        /*0b84*/ 	.word	0x0500005b


	//   ....[188]....
        /*0b88*/ 	.word	0x0500005b


	//   ....[189]....
        /*0b8c*/ 	.word	0x0500005b


	//   ....[190]....
        /*0b90*/ 	.word	0x0500005b


	//   ....[191]....
        /*0b94*/ 	.word	0x0500005b


	//   ....[192]....
        /*0b98*/ 	.word	0x0500005b


	//   ....[193]....
        /*0b9c*/ 	.word	0x0500005b


	//   ....[194]....
        /*0ba0*/ 	.word	0x0500005b


	//   ....[195]....
        /*0ba4*/ 	.word	0x0500005b


	//   ....[196]....
        /*0ba8*/ 	.word	0x0500005b


	//   ....[197]....
        /*0bac*/ 	.word	0x0500005b


	//   ....[198]....
        /*0bb0*/ 	.word	0x0500005b


	//   ....[199]....
        /*0bb4*/ 	.word	0x0500005b


	//   ....[200]....
        /*0bb8*/ 	.word	0x0500005b


	//   ....[201]....
        /*0bbc*/ 	.word	0x0500005b


	//   ....[202]....
        /*0bc0*/ 	.word	0x0500005b


	//   ....[203]....
        /*0bc4*/ 	.word	0x0500005b


	//   ....[204]....
        /*0bc8*/ 	.word	0x0500005b


	//   ....[205]....
        /*0bcc*/ 	.word	0x0500005b


	//   ....[206]....
        /*0bd0*/ 	.word	0x0500005b


	//   ....[207]....
        /*0bd4*/ 	.word	0x0500005b


	//   ....[208]....
        /*0bd8*/ 	.word	0x0500005b


	//   ....[209]....
        /*0bdc*/ 	.word	0x0500005b


	//   ....[210]....
        /*0be0*/ 	.word	0x0500005b


	//   ....[211]....
        /*0be4*/ 	.word	0x0500005b


	//   ....[212]....
        /*0be8*/ 	.word	0x0500005b


	//   ....[213]....
        /*0bec*/ 	.word	0x0500005b


	//   ....[214]....
        /*0bf0*/ 	.word	0x0500005b


	//   ....[215]....
        /*0bf4*/ 	.word	0x0500005b


	//   ....[216]....
        /*0bf8*/ 	.word	0x0500005b


	//   ....[217]....
        /*0bfc*/ 	.word	0x0500005b


	//   ....[218]....
        /*0c00*/ 	.word	0x0500005b


	//   ....[219]....
        /*0c04*/ 	.word	0x0500005b


	//   ....[220]....
        /*0c08*/ 	.word	0x0500005b


	//   ....[221]....
        /*0c0c*/ 	.word	0x0500005b


	//   ....[222]....
        /*0c10*/ 	.word	0x0500005b


	//   ....[223]....
        /*0c14*/ 	.word	0x0500005b


	//   ....[224]....
        /*0c18*/ 	.word	0x0500005b


	//   ....[225]....
        /*0c1c*/ 	.word	0x0500005b


	//   ....[226]....
        /*0c20*/ 	.word	0x0500005b


	//   ....[227]....
        /*0c24*/ 	.word	0x0500005b


	//   ....[228]....
        /*0c28*/ 	.word	0x0500005b


	//   ....[229]....
        /*0c2c*/ 	.word	0x0500005b


	//   ....[230]....
        /*0c30*/ 	.word	0x0500005b


	//   ....[231]....
        /*0c34*/ 	.word	0x0500005b


	//   ....[232]....
        /*0c38*/ 	.word	0x0500005b


	//   ....[233]....
        /*0c3c*/ 	.word	0x0500005b


	//   ....[234]....
        /*0c40*/ 	.word	0x0500005b


	//   ....[235]....
        /*0c44*/ 	.word	0x0500005b


	//   ....[236]....
        /*0c48*/ 	.word	0x0500005b


	//   ....[237]....
        /*0c4c*/ 	.word	0x0500005b


	//   ....[238]....
        /*0c50*/ 	.word	0x0500005b


	//   ....[239]....
        /*0c54*/ 	.word	0x0500005b


	//   ....[240]....
        /*0c58*/ 	.word	0x0500005b


	//   ....[241]....
        /*0c5c*/ 	.word	0x0500005b


	//   ....[242]....
        /*0c60*/ 	.word	0x0500005b


	//   ....[243]....
        /*0c64*/ 	.word	0x0500005b


	//   ....[244]....
        /*0c68*/ 	.word	0x0500005b


	//   ....[245]....
        /*0c6c*/ 	.word	0x0500005b


	//   ....[246]....
        /*0c70*/ 	.word	0x0500005b


	//   ....[247]....
        /*0c74*/ 	.word	0x0500005b


	//   ....[248]....
        /*0c78*/ 	.word	0x0500005b


	//   ....[249]....
        /*0c7c*/ 	.word	0x0500005b


	//   ....[250]....
        /*0c80*/ 	.word	0x0500005b


	//   ....[251]....
        /*0c84*/ 	.word	0x0500005b


	//   ....[252]....
        /*0c88*/ 	.word	0x0500005b


	//   ....[253]....
        /*0c8c*/ 	.word	0x0500005b


	//   ....[254]....
        /*0c90*/ 	.word	0x0500005b


	//   ....[255]....
        /*0c94*/ 	.word	0x0500005b


	//   ....[0]....
        /*0c98*/ 	.word	0x0500005b


	//   ....[1]....
        /*0c9c*/ 	.word	0x0500005b


	//   ....[2]....
        /*0ca0*/ 	.word	0x0500005b


	//   ....[3]....
        /*0ca4*/ 	.word	0x0500005b


	//   ....[4]....
        /*0ca8*/ 	.word	0x0500005b


	//   ....[5]....
        /*0cac*/ 	.word	0x0500005b


	//   ....[6]....
        /*0cb0*/ 	.word	0x0500005b


	//   ....[7]....
        /*0cb4*/ 	.word	0x0500005b


	//   ....[8]....
        /*0cb8*/ 	.word	0x0500005b


	//   ....[9]....
        /*0cbc*/ 	.word	0x0500005b


	//   ....[10]....
        /*0cc0*/ 	.word	0x0500005b


	//   ....[11]....
        /*0cc4*/ 	.word	0x0500005b


	//   ....[12]....
        /*0cc8*/ 	.word	0x0500005b


	//   ....[13]....
        /*0ccc*/ 	.word	0x0500005b


	//   ....[14]....
        /*0cd0*/ 	.word	0x0500005b


	//   ....[15]....
        /*0cd4*/ 	.word	0x0500005b


	//   ....[16]....
        /*0cd8*/ 	.word	0x0500005b


	//   ....[17]....
        /*0cdc*/ 	.word	0x0500005b


	//   ....[18]....
        /*0ce0*/ 	.word	0x0500005b


	//   ....[19]....
        /*0ce4*/ 	.word	0x0500005b


	//   ....[20]....
        /*0ce8*/ 	.word	0x0500005b


	//   ....[21]....
        /*0cec*/ 	.word	0x0500005b


	//   ....[22]....
        /*0cf0*/ 	.word	0x0500005b


	//   ....[23]....
        /*0cf4*/ 	.word	0x0500005b


	//   ....[24]....
        /*0cf8*/ 	.word	0x0500005b


	//   ....[25]....
        /*0cfc*/ 	.word	0x0500005b


	//   ....[26]....
        /*0d00*/ 	.word	0x0500005b


	//   ....[27]....
        /*0d04*/ 	.word	0x0500005b


	//   ....[28]....
        /*0d08*/ 	.word	0x0500005b


	//   ....[29]....
        /*0d0c*/ 	.word	0x0500005b


	//   ....[30]....
        /*0d10*/ 	.word	0x0500005b


	//   ....[31]....
        /*0d14*/ 	.word	0x0500005b


	//   ....[32]....
        /*0d18*/ 	.word	0x0500005b


	//   ....[33]....
        /*0d1c*/ 	.word	0x0500005b


	//   ....[34]....
        /*0d20*/ 	.word	0x0500005b


	//   ....[35]....
        /*0d24*/ 	.word	0x0500005b


	//   ....[36]....
        /*0d28*/ 	.word	0x0500005b


	//   ....[37]....
        /*0d2c*/ 	.word	0x0500005b


	//   ....[38]....
        /*0d30*/ 	.word	0x0500005b


	//   ....[39]....
        /*0d34*/ 	.word	0x0500005b


	//   ....[40]....
        /*0d38*/ 	.word	0x0500005b


	//   ....[41]....
        /*0d3c*/ 	.word	0x0500005b


	//   ....[42]....
        /*0d40*/ 	.word	0x0500005b


	//   ....[43]....
        /*0d44*/ 	.word	0x0500005b


	//   ....[44]....
        /*0d48*/ 	.word	0x0500005b


	//   ....[45]....
        /*0d4c*/ 	.word	0x0500005b


	//   ....[46]....
        /*0d50*/ 	.word	0x0500005b


	//   ....[47]....
        /*0d54*/ 	.word	0x0500005b


	//   ....[48]....
        /*0d58*/ 	.word	0x0500005b


	//   ....[49]....
        /*0d5c*/ 	.word	0x0500005b


	//   ....[50]....
        /*0d60*/ 	.word	0x0500005b


	//   ....[51]....
        /*0d64*/ 	.word	0x0500005b


	//   ....[52]....
        /*0d68*/ 	.word	0x0500005b


	//   ....[53]....
        /*0d6c*/ 	.word	0x0500005b


	//   ....[54]....
        /*0d70*/ 	.word	0x0500005b


	//   ....[55]....
        /*0d74*/ 	.word	0x0500005b


	//   ....[56]....
        /*0d78*/ 	.word	0x0500005b


	//   ....[57]....
        /*0d7c*/ 	.word	0x0500005b


	//   ....[58]....
        /*0d80*/ 	.word	0x0500005b


	//   ....[59]....
        /*0d84*/ 	.word	0x0500005b


	//   ....[60]....
        /*0d88*/ 	.word	0x0500005b


	//   ....[61]....
        /*0d8c*/ 	.word	0x0500005b


	//   ....[62]....
        /*0d90*/ 	.word	0x0500005b


	//   ....[63]....
        /*0d94*/ 	.word	0x0500005b


	//   ....[64]....
        /*0d98*/ 	.word	0x0500005b


	//   ....[65]....
        /*0d9c*/ 	.word	0x0500005b


	//   ....[66]....
        /*0da0*/ 	.word	0x0500005b


	//   ....[67]....
        /*0da4*/ 	.word	0x0500005b


	//   ....[68]....
        /*0da8*/ 	.word	0x0500005b


	//   ....[69]....
        /*0dac*/ 	.word	0x0500005b


	//   ....[70]....
        /*0db0*/ 	.word	0x0500005b


	//   ....[71]....
        /*0db4*/ 	.word	0x0500005b


	//   ....[72]....
        /*0db8*/ 	.word	0x0500005b


	//   ....[73]....
        /*0dbc*/ 	.word	0x0500005b


	//   ....[74]....
        /*0dc0*/ 	.word	0x0500005b


	//   ....[75]....
        /*0dc4*/ 	.word	0x0500005b


	//   ....[76]....
        /*0dc8*/ 	.word	0x0500005b


	//   ....[77]....
        /*0dcc*/ 	.word	0x0500005b


	//   ....[78]....
        /*0dd0*/ 	.word	0x0500005b


	//   ....[79]....
        /*0dd4*/ 	.word	0x0500005b


	//   ....[80]....
        /*0dd8*/ 	.word	0x0500005b


	//   ....[81]....
        /*0ddc*/ 	.word	0x0500005b


	//   ....[82]....
        /*0de0*/ 	.word	0x0500005b


	//   ....[83]....
        /*0de4*/ 	.word	0x0500005b


	//   ....[84]....
        /*0de8*/ 	.word	0x0500005b


	//   ....[85]....
        /*0dec*/ 	.word	0x0500005b


	//   ....[86]....
        /*0df0*/ 	.word	0x0500005b


	//   ....[87]....
        /*0df4*/ 	.word	0x0500005b


	//   ....[88]....
        /*0df8*/ 	.word	0x0500005b


	//   ....[89]....
        /*0dfc*/ 	.word	0x0500005b


	//   ....[90]....
        /*0e00*/ 	.word	0x0500005b


	//   ....[91]....
        /*0e04*/ 	.word	0x0500005b


	//   ....[92]....
        /*0e08*/ 	.word	0x0500005b


	//   ....[93]....
        /*0e0c*/ 	.word	0x0500005b


	//   ....[94]....
        /*0e10*/ 	.word	0x0500005b


	//   ....[95]....
        /*0e14*/ 	.word	0x0500005b


	//   ....[96]....
        /*0e18*/ 	.word	0x0500005b


	//   ....[97]....
        /*0e1c*/ 	.word	0x0500005b


	//   ....[98]....
        /*0e20*/ 	.word	0x0500005b


	//   ....[99]....
        /*0e24*/ 	.word	0x0500005b


	//   ....[100]....
        /*0e28*/ 	.word	0x0500005b


	//   ....[101]....
        /*0e2c*/ 	.word	0x0500005b


	//   ....[102]....
        /*0e30*/ 	.word	0x0500005b


	//   ....[103]....
        /*0e34*/ 	.word	0x0500005b


	//   ....[104]....
        /*0e38*/ 	.word	0x0500005b


	//   ....[105]....
        /*0e3c*/ 	.word	0x0500005b


	//   ....[106]....
        /*0e40*/ 	.word	0x0500005b


	//   ....[107]....
        /*0e44*/ 	.word	0x0500005b


	//   ....[108]....
        /*0e48*/ 	.word	0x0500005b


	//   ....[109]....
        /*0e4c*/ 	.word	0x0500005b


	//   ....[110]....
        /*0e50*/ 	.word	0x0500005b


	//   ....[111]....
        /*0e54*/ 	.word	0x0500005b


	//   ....[112]....
        /*0e58*/ 	.word	0x0500005b


	//   ....[113]....
        /*0e5c*/ 	.word	0x0500005b


	//   ....[114]....
        /*0e60*/ 	.word	0x0500005b


	//   ....[115]....
        /*0e64*/ 	.word	0x0500005b


	//   ....[116]....
        /*0e68*/ 	.word	0x0500005b


	//   ....[117]....
        /*0e6c*/ 	.word	0x0500005b


	//   ....[118]....
        /*0e70*/ 	.word	0x0500005b


	//   ....[119]....
        /*0e74*/ 	.word	0x0500005b


	//   ....[120]....
        /*0e78*/ 	.word	0x0500005b


	//   ....[121]....
        /*0e7c*/ 	.word	0x0500005b


	//   ....[122]....
        /*0e80*/ 	.word	0x0500005b


	//   ....[123]....
        /*0e84*/ 	.word	0x0500005b


	//   ....[124]....
        /*0e88*/ 	.word	0x0500005b


	//   ....[125]....
        /*0e8c*/ 	.word	0x0500005b


	//   ....[126]....
        /*0e90*/ 	.word	0x0500005b


	//   ....[127]....
        /*0e94*/ 	.word	0x0500005b


	//   ....[128]....
        /*0e98*/ 	.word	0x0500005b


	//   ....[129]....
        /*0e9c*/ 	.word	0x0500005b


	//   ....[130]....
        /*0ea0*/ 	.word	0x0500005b


	//   ....[131]....
        /*0ea4*/ 	.word	0x0500005b


	//   ....[132]....
        /*0ea8*/ 	.word	0x0500005b


	//   ....[133]....
        /*0eac*/ 	.word	0x0500005b


	//   ....[134]....
        /*0eb0*/ 	.word	0x0500005b


	//   ....[135]....
        /*0eb4*/ 	.word	0x0500005b


	//   ....[136]....
        /*0eb8*/ 	.word	0x0500005b


	//   ....[137]....
        /*0ebc*/ 	.word	0x0500005b


	//   ....[138]....
        /*0ec0*/ 	.word	0x0500005b


	//   ....[139]....
        /*0ec4*/ 	.word	0x0500005b


	//   ....[140]....
        /*0ec8*/ 	.word	0x0500005b


	//   ....[141]....
        /*0ecc*/ 	.word	0x0500005b


	//   ....[142]....
        /*0ed0*/ 	.word	0x0500005b


	//   ....[143]....
        /*0ed4*/ 	.word	0x0500005b


	//   ....[144]....
        /*0ed8*/ 	.word	0x0500005b


	//   ....[145]....
        /*0edc*/ 	.word	0x0500005b


	//   ....[146]....
        /*0ee0*/ 	.word	0x0500005b


	//   ....[147]....
        /*0ee4*/ 	.word	0x0500005b


	//   ....[148]....
        /*0ee8*/ 	.word	0x0500005b


	//   ....[149]....
        /*0eec*/ 	.word	0x0500005b


	//   ....[150]....
        /*0ef0*/ 	.word	0x0500005b


	//   ....[151]....
        /*0ef4*/ 	.word	0x0500005b


	//   ....[152]....
        /*0ef8*/ 	.word	0x0500005b


	//   ....[153]....
        /*0efc*/ 	.word	0x0500005b


	//   ....[154]....
        /*0f00*/ 	.word	0x0500005b


	//   ....[155]....
        /*0f04*/ 	.word	0x0500005b


	//   ....[156]....
        /*0f08*/ 	.word	0x0500005b


	//   ....[157]....
        /*0f0c*/ 	.word	0x0500005b


	//   ....[158]....
        /*0f10*/ 	.word	0x0500005b


	//   ....[159]....
        /*0f14*/ 	.word	0x0500005b


	//   ....[160]....
        /*0f18*/ 	.word	0x0500005b


	//   ....[161]....
        /*0f1c*/ 	.word	0x0500005b


	//   ....[162]....
        /*0f20*/ 	.word	0x0500005b


	//   ....[163]....
        /*0f24*/ 	.word	0x0500005b


	//   ....[164]....
        /*0f28*/ 	.word	0x0500005b


	//   ....[165]....
        /*0f2c*/ 	.word	0x0500005b


	//   ....[166]....
        /*0f30*/ 	.word	0x0500005b


	//   ....[167]....
        /*0f34*/ 	.word	0x0500005b


	//   ....[168]....
        /*0f38*/ 	.word	0x0500005b


	//   ....[169]....
        /*0f3c*/ 	.word	0x0500005b


	//   ....[170]....
        /*0f40*/ 	.word	0x0500005b


	//   ....[171]....
        /*0f44*/ 	.word	0x0500005b


	//   ....[172]....
        /*0f48*/ 	.word	0x0500005b


	//   ....[173]....
        /*0f4c*/ 	.word	0x0500005b


	//   ....[174]....
        /*0f50*/ 	.word	0x0500005b


	//   ....[175]....
        /*0f54*/ 	.word	0x0500005b


	//   ....[176]....
        /*0f58*/ 	.word	0x0500005b


	//   ....[177]....
        /*0f5c*/ 	.word	0x0500005b


	//   ....[178]....
        /*0f60*/ 	.word	0x0500005b


	//   ....[179]....
        /*0f64*/ 	.word	0x0500005b


	//   ....[180]....
        /*0f68*/ 	.word	0x0500005b


	//   ....[181]....
        /*0f6c*/ 	.word	0x0500005b


	//   ....[182]....
        /*0f70*/ 	.word	0x0500005b


	//   ....[183]....
        /*0f74*/ 	.word	0x0500005b


	//   ....[184]....
        /*0f78*/ 	.word	0x0500005b


	//   ....[185]....
        /*0f7c*/ 	.word	0x0500005b


	//   ....[186]....
        /*0f80*/ 	.word	0x0500005b


	//   ....[187]....
        /*0f84*/ 	.word	0x0500005b


	//   ....[188]....
        /*0f88*/ 	.word	0x0500005b


	//   ....[189]....
        /*0f8c*/ 	.word	0x0500005b


	//   ....[190]....
        /*0f90*/ 	.word	0x0500005b


	//   ....[191]....
        /*0f94*/ 	.word	0x0500005b


	//   ....[192]....
        /*0f98*/ 	.word	0x0500005b


	//   ....[193]....
        /*0f9c*/ 	.word	0x0500005b


	//   ....[194]....
        /*0fa0*/ 	.word	0x0500005b


	//   ....[195]....
        /*0fa4*/ 	.word	0x0500005b


	//   ....[196]....
        /*0fa8*/ 	.word	0x0500005b


	//   ....[197]....
        /*0fac*/ 	.word	0x0500005b


	//   ....[198]....
        /*0fb0*/ 	.word	0x0500005b


	//   ....[199]....
        /*0fb4*/ 	.word	0x0500005b


	//   ....[200]....
        /*0fb8*/ 	.word	0x0500005b


	//   ....[201]....
        /*0fbc*/ 	.word	0x0500005b


	//   ....[202]....
        /*0fc0*/ 	.word	0x0500005b


	//   ....[203]....
        /*0fc4*/ 	.word	0x0500005b


	//   ....[204]....
        /*0fc8*/ 	.word	0x0500005b


	//   ....[205]....
        /*0fcc*/ 	.word	0x0500005b


	//   ....[206]....
        /*0fd0*/ 	.word	0x0500005b


	//   ....[207]....
        /*0fd4*/ 	.word	0x0500005b


	//   ....[208]....
        /*0fd8*/ 	.word	0x0500005b


	//   ....[209]....
        /*0fdc*/ 	.word	0x0500005b


	//   ....[210]....
        /*0fe0*/ 	.word	0x0500005b


	//   ....[211]....
        /*0fe4*/ 	.word	0x0500005b


	//   ....[212]....
        /*0fe8*/ 	.word	0x0500005b


	//   ....[213]....
        /*0fec*/ 	.word	0x0500005b


	//   ....[214]....
        /*0ff0*/ 	.word	0x0500005b


	//   ....[215]....
        /*0ff4*/ 	.word	0x0500005b


	//   ....[216]....
        /*0ff8*/ 	.word	0x0500005b


	//   ....[217]....
        /*0ffc*/ 	.word	0x0500005b


	//   ....[218]....
        /*1000*/ 	.word	0x0500005b


	//   ....[219]....
        /*1004*/ 	.word	0x0500005b


	//   ....[220]....
        /*1008*/ 	.word	0x0500005b


	//   ....[221]....
        /*100c*/ 	.word	0x0500005b


	//----- nvinfo : EIATTR_COOP_GROUP_INSTR_OFFSETS
	.align		4
.L_25:
        /*1010*/ 	.byte	0x04, 0x28
        /*1012*/ 	.short	(.L_27 - .L_26)


	//   ....[0]....
.L_26:
        /*1014*/ 	.word	0x00000c50


	//   ....[1]....
        /*1018*/ 	.word	0x00000cb0


	//   ....[2]....
        /*101c*/ 	.word	0x00000d00


	//   ....[3]....
        /*1020*/ 	.word	0x00000d10


	//   ....[4]....
        /*1024*/ 	.word	0x00000d20


	//   ....[5]....
        /*1028*/ 	.word	0x00000d30


	//   ....[6]....
        /*102c*/ 	.word	0x00000d40


	//   ....[7]....
        /*1030*/ 	.word	0x00000d50


	//   ....[8]....
        /*1034*/ 	.word	0x00000d60


	//   ....[9]....
        /*1038*/ 	.word	0x00000d70


	//   ....[10]....
        /*103c*/ 	.word	0x00000d80


	//   ....[11]....
        /*1040*/ 	.word	0x00000d90


	//   ....[12]....
        /*1044*/ 	.word	0x00000da0


	//   ....[13]....
        /*1048*/ 	.word	0x00000dd0


	//   ....[14]....
        /*104c*/ 	.word	0x00000e40


	//   ....[15]....
        /*1050*/ 	.word	0x00000e80


	//   ....[16]....
        /*1054*/ 	.word	0x00000ec0


	//   ....[17]....
        /*1058*/ 	.word	0x00000f00


	//   ....[18]....
        /*105c*/ 	.word	0x00000f20


	//   ....[19]....
        /*1060*/ 	.word	0x00000f50


	//   ....[20]....
        /*1064*/ 	.word	0x00000f80


	//   ....[21]....
        /*1068*/ 	.word	0x00000fb0


	//   ....[22]....
        /*106c*/ 	.word	0x00000fe0


	//   ....[23]....
        /*1070*/ 	.word	0x00001020


	//   ....[24]....
        /*1074*/ 	.word	0x00001060


	//   ....[25]....
        /*1078*/ 	.word	0x00001090


	//   ....[26]....
        /*107c*/ 	.word	0x000010a0


	//   ....[27]....
        /*1080*/ 	.word	0x000010d0


	//   ....[28]....
        /*1084*/ 	.word	0x00001120


	//   ....[29]....
        /*1088*/ 	.word	0x00001150


	//   ....[30]....
        /*108c*/ 	.word	0x00001180


	//   ....[31]....
        /*1090*/ 	.word	0x000011b0


	//   ....[32]....
        /*1094*/ 	.word	0x000011e0


	//   ....[33]....
        /*1098*/ 	.word	0x00001210


	//   ....[34]....
        /*109c*/ 	.word	0x00001220


	//   ....[35]....
        /*10a0*/ 	.word	0x00001250


	//   ....[36]....
        /*10a4*/ 	.word	0x000012a0


	//   ....[37]....
        /*10a8*/ 	.word	0x000012d0


	//   ....[38]....
        /*10ac*/ 	.word	0x00001300


	//   ....[39]....
        /*10b0*/ 	.word	0x00001330


	//   ....[40]....
        /*10b4*/ 	.word	0x00001360


	//   ....[41]....
        /*10b8*/ 	.word	0x00001390


	//   ....[42]....
        /*10bc*/ 	.word	0x000013a0


	//   ....[43]....
        /*10c0*/ 	.word	0x000013d0


	//   ....[44]....
        /*10c4*/ 	.word	0x00001400


	//   ....[45]....
        /*10c8*/ 	.word	0x00001450


	//   ....[46]....
        /*10cc*/ 	.word	0x00001480


	//   ....[47]....
        /*10d0*/ 	.word	0x000014b0


	//   ....[48]....
        /*10d4*/ 	.word	0x000014e0


	//   ....[49]....
        /*10d8*/ 	.word	0x00001510


	//   ....[50]....
        /*10dc*/ 	.word	0x00001540


	//   ....[51]....
        /*10e0*/ 	.word	0x00001550


	//   ....[52]....
        /*10e4*/ 	.word	0x00001580


	//   ....[53]....
        /*10e8*/ 	.word	0x000015b0


	//   ....[54]....
        /*10ec*/ 	.word	0x000015e0


	//   ....[55]....
        /*10f0*/ 	.word	0x00001610


	//   ....[56]....
        /*10f4*/ 	.word	0x00001640


	//   ....[57]....
        /*10f8*/ 	.word	0x00001690


	//   ....[58]....
        /*10fc*/ 	.word	0x000016c0


	//   ....[59]....
        /*1100*/ 	.word	0x000016f0


	//   ....[60]....
        /*1104*/ 	.word	0x00001720


	//   ....[61]....
        /*1108*/ 	.word	0x00001750


	//   ....[62]....
        /*110c*/ 	.word	0x00001780


	//   ....[63]....
        /*1110*/ 	.word	0x00001790


	//   ....[64]....
        /*1114*/ 	.word	0x000017c0


	//   ....[65]....
        /*1118*/ 	.word	0x000017e0


	//   ....[66]....
        /*111c*/ 	.word	0x000017f0


	//   ....[67]....
        /*1120*/ 	.word	0x00001920


	//   ....[68]....
        /*1124*/ 	.word	0x00001950


	//   ....[69]....
        /*1128*/ 	.word	0x00001960


	//   ....[70]....
        /*112c*/ 	.word	0x00001970


	//   ....[71]....
        /*1130*/ 	.word	0x00001980


	//   ....[72]....
        /*1134*/ 	.word	0x00001990


	//   ....[73]....
        /*1138*/ 	.word	0x000019a0


	//   ....[74]....
        /*113c*/ 	.word	0x000019b0


	//   ....[75]....
        /*1140*/ 	.word	0x000019c0


	//   ....[76]....
        /*1144*/ 	.word	0x000019d0


	//   ....[77]....
        /*1148*/ 	.word	0x000019f0


	//   ....[78]....
        /*114c*/ 	.word	0x00001a00


	//   ....[79]....
        /*1150*/ 	.word	0x00001a10


	//   ....[80]....
        /*1154*/ 	.word	0x00001a20


	//   ....[81]....
        /*1158*/ 	.word	0x00001b50


	//   ....[82]....
        /*115c*/ 	.word	0x00001b60


	//   ....[83]....
        /*1160*/ 	.word	0x00001b70


	//   ....[84]....
        /*1164*/ 	.word	0x00001b80


	//   ....[85]....
        /*1168*/ 	.word	0x00001b90


	//   ....[86]....
        /*116c*/ 	.word	0x00001ba0


	//   ....[87]....
        /*1170*/ 	.word	0x00001bb0


	//   ....[88]....
        /*1174*/ 	.word	0x00001bc0


	//   ....[89]....
        /*1178*/ 	.word	0x00001bd0


	//   ....[90]....
        /*117c*/ 	.word	0x00001cc0


	//   ....[91]....
        /*1180*/ 	.word	0x00001cf0


	//   ....[92]....
        /*1184*/ 	.word	0x00001d20


	//   ....[93]....
        /*1188*/ 	.word	0x00001d50


	//   ....[94]....
        /*118c*/ 	.word	0x00001d60


	//   ....[95]....
        /*1190*/ 	.word	0x00001d70


	//   ....[96]....
        /*1194*/ 	.word	0x00001d80


	//   ....[97]....
        /*1198*/ 	.word	0x00001d90


	//   ....[98]....
        /*119c*/ 	.word	0x00001da0


	//   ....[99]....
        /*11a0*/ 	.word	0x00001db0


	//   ....[100]....
        /*11a4*/ 	.word	0x00001ed0


	//   ....[101]....
        /*11a8*/ 	.word	0x00001f60


	//   ....[102]....
        /*11ac*/ 	.word	0x00001f70


	//   ....[103]....
        /*11b0*/ 	.word	0x00001f80


	//   ....[104]....
        /*11b4*/ 	.word	0x00001f90


	//   ....[105]....
        /*11b8*/ 	.word	0x00001fa0


	//   ....[106]....
        /*11bc*/ 	.word	0x00001fb0


	//   ....[107]....
        /*11c0*/ 	.word	0x00001fc0


	//   ....[108]....
        /*11c4*/ 	.word	0x00001fd0


	//   ....[109]....
        /*11c8*/ 	.word	0x00002010


	//   ....[110]....
        /*11cc*/ 	.word	0x00002040


	//   ....[111]....
        /*11d0*/ 	.word	0x00002050


	//   ....[112]....
        /*11d4*/ 	.word	0x00002060


	//   ....[113]....
        /*11d8*/ 	.word	0x00002070


	//   ....[114]....
        /*11dc*/ 	.word	0x00002080


	//   ....[115]....
        /*11e0*/ 	.word	0x00002120


	//   ....[116]....
        /*11e4*/ 	.word	0x000021c0


	//   ....[117]....
        /*11e8*/ 	.word	0x000021d0


	//   ....[118]....
        /*11ec*/ 	.word	0x000021e0


	//   ....[119]....
        /*11f0*/ 	.word	0x000021f0


	//   ....[120]....
        /*11f4*/ 	.word	0x00002200


	//   ....[121]....
        /*11f8*/ 	.word	0x00002210


	//   ....[122]....
        /*11fc*/ 	.word	0x00002220


	//   ....[123]....
        /*1200*/ 	.word	0x00002230


	//   ....[124]....
        /*1204*/ 	.word	0x00002260


	//   ....[125]....
        /*1208*/ 	.word	0x00002310


	//   ....[126]....
        /*120c*/ 	.word	0x00002340


	//   ....[127]....
        /*1210*/ 	.word	0x00002370


	//   ....[128]....
        /*1214*/ 	.word	0x000023a0


	//   ....[129]....
        /*1218*/ 	.word	0x000023b0


	//   ....[130]....
        /*121c*/ 	.word	0x000023c0


	//   ....[131]....
        /*1220*/ 	.word	0x000023d0


	//   ....[132]....
        /*1224*/ 	.word	0x000023e0


	//   ....[133]....
        /*1228*/ 	.word	0x00002580


	//   ....[134]....
        /*122c*/ 	.word	0x000025b0


	//   ....[135]....
        /*1230*/ 	.word	0x000025c0


	//   ....[136]....
        /*1234*/ 	.word	0x000025d0


	//   ....[137]....
        /*1238*/ 	.word	0x000025e0


	//   ....[138]....
        /*123c*/ 	.word	0x000025f0


	//   ....[139]....
        /*1240*/ 	.word	0x00002600


	//   ....[140]....
        /*1244*/ 	.word	0x00002610


	//   ....[141]....
        /*1248*/ 	.word	0x00002620


	//   ....[142]....
        /*124c*/ 	.word	0x00002640


	//   ....[143]....
        /*1250*/ 	.word	0x00002660


	//   ....[144]....
        /*1254*/ 	.word	0x000026a0


	//   ....[145]....
        /*1258*/ 	.word	0x000026b0


	//   ....[146]....
        /*125c*/ 	.word	0x000026c0


	//   ....[147]....
        /*1260*/ 	.word	0x000026d0


	//   ....[148]....
        /*1264*/ 	.word	0x00002740


	//   ....[149]....
        /*1268*/ 	.word	0x00002810


	//   ....[150]....
        /*126c*/ 	.word	0x00002820


	//   ....[151]....
        /*1270*/ 	.word	0x00002830


	//   ....[152]....
        /*1274*/ 	.word	0x00002840


	//   ....[153]....
        /*1278*/ 	.word	0x00002850


	//   ....[154]....
        /*127c*/ 	.word	0x00002860


	//   ....[155]....
        /*1280*/ 	.word	0x00002870


	//   ....[156]....
        /*1284*/ 	.word	0x00002880


	//   ....[157]....
        /*1288*/ 	.word	0x000028b0


	//   ....[158]....
        /*128c*/ 	.word	0x00002960


	//   ....[159]....
        /*1290*/ 	.word	0x00002990


	//   ....[160]....
        /*1294*/ 	.word	0x000029c0


	//   ....[161]....
        /*1298*/ 	.word	0x000029f0


	//   ....[162]....
        /*129c*/ 	.word	0x00002a00


	//   ....[163]....
        /*12a0*/ 	.word	0x00002a10


	//   ....[164]....
        /*12a4*/ 	.word	0x00002a20


	//   ....[165]....
        /*12a8*/ 	.word	0x00002a30


	//   ....[166]....
        /*12ac*/ 	.word	0x00002be0


	//   ....[167]....
        /*12b0*/ 	.word	0x00002bf0


	//   ....[168]....
        /*12b4*/ 	.word	0x00002c00


	//   ....[169]....
        /*12b8*/ 	.word	0x00002c10


	//   ....[170]....
        /*12bc*/ 	.word	0x00002c20


	//   ....[171]....
        /*12c0*/ 	.word	0x00002c30


	//   ....[172]....
        /*12c4*/ 	.word	0x00002c40


	//   ....[173]....
        /*12c8*/ 	.word	0x00002c50


	//   ....[174]....
        /*12cc*/ 	.word	0x00002c70


	//   ....[175]....
        /*12d0*/ 	.word	0x00002cb0


	//   ....[176]....
        /*12d4*/ 	.word	0x00002ce0


	//   ....[177]....
        /*12d8*/ 	.word	0x00002cf0


	//   ....[178]....
        /*12dc*/ 	.word	0x00002d00


	//   ....[179]....
        /*12e0*/ 	.word	0x00002d10


	//   ....[180]....
        /*12e4*/ 	.word	0x00002d20


	//   ....[181]....
        /*12e8*/ 	.word	0x00002d30


	//   ....[182]....
        /*12ec*/ 	.word	0x00002e40


	//   ....[183]....
        /*12f0*/ 	.word	0x00002e50


	//   ....[184]....
        /*12f4*/ 	.word	0x00002e60


	//   ....[185]....
        /*12f8*/ 	.word	0x00002e70


	//   ....[186]....
        /*12fc*/ 	.word	0x00002e80


	//   ....[187]....
        /*1300*/ 	.word	0x00002e90


	//   ....[188]....
        /*1304*/ 	.word	0x00002ea0


	//   ....[189]....
        /*1308*/ 	.word	0x00002eb0


	//   ....[190]....
        /*130c*/ 	.word	0x00002f60


	//   ....[191]....
        /*1310*/ 	.word	0x00002f90


	//   ....[192]....
        /*1314*/ 	.word	0x00002fc0


	//   ....[193]....
        /*1318*/ 	.word	0x00002ff0


	//   ....[194]....
        /*131c*/ 	.word	0x00003020


	//   ....[195]....
        /*1320*/ 	.word	0x00003030


	//   ....[196]....
        /*1324*/ 	.word	0x00003040


	//   ....[197]....
        /*1328*/ 	.word	0x00003050


	//   ....[198]....
        /*132c*/ 	.word	0x00003060


	//   ....[199]....
        /*1330*/ 	.word	0x000031b0


	//   ....[200]....
        /*1334*/ 	.word	0x00003210


	//   ....[201]....
        /*1338*/ 	.word	0x00003220


	//   ....[202]....
        /*133c*/ 	.word	0x00003230


	//   ....[203]....
        /*1340*/ 	.word	0x00003240


	//   ....[204]....
        /*1344*/ 	.word	0x00003250


	//   ....[205]....
        /*1348*/ 	.word	0x00003260


	//   ....[206]....
        /*134c*/ 	.word	0x00003270


	//   ....[207]....
        /*1350*/ 	.word	0x00003280


	//   ....[208]....
        /*1354*/ 	.word	0x00003290


	//   ....[209]....
        /*1358*/ 	.word	0x000032b0


	//   ....[210]....
        /*135c*/ 	.word	0x000032c0


	//   ....[211]....
        /*1360*/ 	.word	0x000032e0


	//   ....[212]....
        /*1364*/ 	.word	0x00003310


	//   ....[213]....
        /*1368*/ 	.word	0x00003340


	//   ....[214]....
        /*136c*/ 	.word	0x00003350


	//   ....[215]....
        /*1370*/ 	.word	0x00003360


	//   ....[216]....
        /*1374*/ 	.word	0x00003370


	//   ....[217]....
        /*1378*/ 	.word	0x00003380


	//   ....[218]....
        /*137c*/ 	.word	0x00003390


	//   ....[219]....
        /*1380*/ 	.word	0x000033a0


	//   ....[220]....
        /*1384*/ 	.word	0x000033b0


	//   ....[221]....
        /*1388*/ 	.word	0x00003410


	//   ....[222]....
        /*138c*/ 	.word	0x000034a0


	//   ....[223]....
        /*1390*/ 	.word	0x000034b0


	//   ....[224]....
        /*1394*/ 	.word	0x000034c0


	//   ....[225]....
        /*1398*/ 	.word	0x000034d0


	//   ....[226]....
        /*139c*/ 	.word	0x00003500


	//   ....[227]....
        /*13a0*/ 	.word	0x00003510


	//   ....[228]....
        /*13a4*/ 	.word	0x00003520


	//   ....[229]....
        /*13a8*/ 	.word	0x00003530


	//   ....[230]....
        /*13ac*/ 	.word	0x00003540


	//   ....[231]....
        /*13b0*/ 	.word	0x00003550


	//   ....[232]....
        /*13b4*/ 	.word	0x00003780


	//   ....[233]....
        /*13b8*/ 	.word	0x000037b0


	//   ....[234]....
        /*13bc*/ 	.word	0x000037c0


	//   ....[235]....
        /*13c0*/ 	.word	0x000037d0


	//   ....[236]....
        /*13c4*/ 	.word	0x00003900


	//   ....[237]....
        /*13c8*/ 	.word	0x00003920


	//   ....[238]....
        /*13cc*/ 	.word	0x00003930


	//   ....[239]....
        /*13d0*/ 	.word	0x00003940


	//   ....[240]....
        /*13d4*/ 	.word	0x00003950


	//   ....[241]....
        /*13d8*/ 	.word	0x00003960


	//   ....[242]....
        /*13dc*/ 	.word	0x00003970


	//   ....[243]....
        /*13e0*/ 	.word	0x000039a0


	//   ....[244]....
        /*13e4*/ 	.word	0x000039f0


	//   ....[245]....
        /*13e8*/ 	.word	0x00003a10


	//   ....[246]....
        /*13ec*/ 	.word	0x00003a40


	//   ....[247]....
        /*13f0*/ 	.word	0x00003b20


	//   ....[248]....
        /*13f4*/ 	.word	0x00003b30


	//   ....[249]....
        /*13f8*/ 	.word	0x00003b40


	//   ....[250]....
        /*13fc*/ 	.word	0x00003b50


	//   ....[251]....
        /*1400*/ 	.word	0x00003b70


	//   ....[252]....
        /*1404*/ 	.word	0x00003b90


	//   ....[253]....
        /*1408*/ 	.word	0x00003be0


	//   ....[254]....
        /*140c*/ 	.word	0x00003c10


	//   ....[255]....
        /*1410*/ 	.word	0x00003c40


	//   ....[0]....
        /*1414*/ 	.word	0x00003c70


	//   ....[1]....
        /*1418*/ 	.word	0x00003ca0


	//   ....[2]....
        /*141c*/ 	.word	0x00003cb0


	//   ....[3]....
        /*1420*/ 	.word	0x00003cd0


	//   ....[4]....
        /*1424*/ 	.word	0x00003cf0


	//   ....[5]....
        /*1428*/ 	.word	0x00003d00


	//   ....[6]....
        /*142c*/ 	.word	0x00003d10


	//   ....[7]....
        /*1430*/ 	.word	0x00003d20


	//   ....[8]....
        /*1434*/ 	.word	0x00004810


	//   ....[9]....
        /*1438*/ 	.word	0x00004830


	//   ....[10]....
        /*143c*/ 	.word	0x00004880


	//   ....[11]....
        /*1440*/ 	.word	0x00004890


	//   ....[12]....
        /*1444*/ 	.word	0x00004900


	//   ....[13]....
        /*1448*/ 	.word	0x000049b0


	//   ....[14]....
        /*144c*/ 	.word	0x00004a60


	//   ....[15]....
        /*1450*/ 	.word	0x00004a90


	//   ....[16]....
        /*1454*/ 	.word	0x00004bc0


	//   ....[17]....
        /*1458*/ 	.word	0x00004c70


	//   ....[18]....
        /*145c*/ 	.word	0x00004c90


	//   ....[19]....
        /*1460*/ 	.word	0x00004d80


	//   ....[20]....
        /*1464*/ 	.word	0x00004e10


	//   ....[21]....
        /*1468*/ 	.word	0x00004ec0


	//   ....[22]....
        /*146c*/ 	.word	0x00004f40


	//   ....[23]....
        /*1470*/ 	.word	0x00005070


	//   ....[24]....
        /*1474*/ 	.word	0x000050a0


	//   ....[25]....
        /*1478*/ 	.word	0x00005180


	//   ....[26]....
        /*147c*/ 	.word	0x000052b0


	//   ....[27]....
        /*1480*/ 	.word	0x000052c0


	//   ....[28]....
        /*1484*/ 	.word	0x00005350


	//   ....[29]....
        /*1488*/ 	.word	0x00005460


	//   ....[30]....
        /*148c*/ 	.word	0x000054d0


	//   ....[31]....
        /*1490*/ 	.word	0x000055f0


	//   ....[32]....
        /*1494*/ 	.word	0x00005660


	//   ....[33]....
        /*1498*/ 	.word	0x000056d0


	//   ....[34]....
        /*149c*/ 	.word	0x000057c0


	//   ....[35]....
        /*14a0*/ 	.word	0x000058f0


	//   ....[36]....
        /*14a4*/ 	.word	0x000059b0


	//   ....[37]....
        /*14a8*/ 	.word	0x00005a20


	//   ....[38]....
        /*14ac*/ 	.word	0x00005a80


	//   ....[39]....
        /*14b0*/ 	.word	0x00005b10


	//   ....[40]....
        /*14b4*/ 	.word	0x00005cd0


	//   ....[41]....
        /*14b8*/ 	.word	0x00005d30


	//   ....[42]....
        /*14bc*/ 	.word	0x00005e20


	//   ....[43]....
        /*14c0*/ 	.word	0x00005e40


	//   ....[44]....
        /*14c4*/ 	.word	0x00005e50


	//   ....[45]....
        /*14c8*/ 	.word	0x00005e60


	//   ....[46]....
        /*14cc*/ 	.word	0x00005e70


	//   ....[47]....
        /*14d0*/ 	.word	0x00005e80


	//   ....[48]....
        /*14d4*/ 	.word	0x00005eb0


	//   ....[49]....
        /*14d8*/ 	.word	0x00005ed0


	//   ....[50]....
        /*14dc*/ 	.word	0x00005ee0


	//   ....[51]....
        /*14e0*/ 	.word	0x00005ef0


	//   ....[52]....
        /*14e4*/ 	.word	0x00005f30


	//   ....[53]....
        /*14e8*/ 	.word	0x00005f40


	//   ....[54]....
        /*14ec*/ 	.word	0x00005f50


	//   ....[55]....
        /*14f0*/ 	.word	0x00005f60


	//   ....[56]....
        /*14f4*/ 	.word	0x00005fc0


	//   ....[57]....
        /*14f8*/ 	.word	0x00006090


	//   ....[58]....
        /*14fc*/ 	.word	0x000060a0


	//   ....[59]....
        /*1500*/ 	.word	0x000060d0


	//   ....[60]....
        /*1504*/ 	.word	0x000060e0


	//   ....[61]....
        /*1508*/ 	.word	0x000060f0


	//   ....[62]....
        /*150c*/ 	.word	0x00006100


	//   ....[63]....
        /*1510*/ 	.word	0x00006110


	//   ....[64]....
        /*1514*/ 	.word	0x00006240


	//   ....[65]....
        /*1518*/ 	.word	0x00006270


	//   ....[66]....
        /*151c*/ 	.word	0x000062a0


	//   ....[67]....
        /*1520*/ 	.word	0x000062b0


	//   ....[68]....
        /*1524*/ 	.word	0x000062c0


	//   ....[69]....
        /*1528*/ 	.word	0x000062d0


	//   ....[70]....
        /*152c*/ 	.word	0x000062e0


	//   ....[71]....
        /*1530*/ 	.word	0x000062f0


	//   ....[72]....
        /*1534*/ 	.word	0x00006300


	//   ....[73]....
        /*1538*/ 	.word	0x00006310


	//   ....[74]....
        /*153c*/ 	.word	0x00006320


	//   ....[75]....
        /*1540*/ 	.word	0x00006490


	//   ....[76]....
        /*1544*/ 	.word	0x000064e0


	//   ....[77]....
        /*1548*/ 	.word	0x00006520


	//   ....[78]....
        /*154c*/ 	.word	0x00006530


	//   ....[79]....
        /*1550*/ 	.word	0x00006540


	//   ....[80]....
        /*1554*/ 	.word	0x00006560


	//   ....[81]....
        /*1558*/ 	.word	0x00006590


	//   ....[82]....
        /*155c*/ 	.word	0x000065c0


	//   ....[83]....
        /*1560*/ 	.word	0x000065f0


	//   ....[84]....
        /*1564*/ 	.word	0x00006600


	//   ....[85]....
        /*1568*/ 	.word	0x00006610


	//   ....[86]....
        /*156c*/ 	.word	0x00006620


	//   ....[87]....
        /*1570*/ 	.word	0x00006630


	//   ....[88]....
        /*1574*/ 	.word	0x00006650


	//   ....[89]....
        /*1578*/ 	.word	0x00006660


	//   ....[90]....
        /*157c*/ 	.word	0x00006670


	//   ....[91]....
        /*1580*/ 	.word	0x00006680


	//   ....[92]....
        /*1584*/ 	.word	0x00006690


	//   ....[93]....
        /*1588*/ 	.word	0x000066a0


	//   ....[94]....
        /*158c*/ 	.word	0x000066b0


	//   ....[95]....
        /*1590*/ 	.word	0x000066c0


	//   ....[96]....
        /*1594*/ 	.word	0x00006700


	//   ....[97]....
        /*1598*/ 	.word	0x00006780


	//   ....[98]....
        /*159c*/ 	.word	0x00006850


	//   ....[99]....
        /*15a0*/ 	.word	0x00006860


	//   ....[100]....
        /*15a4*/ 	.word	0x00006870


	//   ....[101]....
        /*15a8*/ 	.word	0x000068a0


	//   ....[102]....
        /*15ac*/ 	.word	0x000068b0


	//   ....[103]....
        /*15b0*/ 	.word	0x000068c0


	//   ....[104]....
        /*15b4*/ 	.word	0x000068d0


	//   ....[105]....
        /*15b8*/ 	.word	0x000068e0


	//   ....[106]....
        /*15bc*/ 	.word	0x000068f0


	//   ....[107]....
        /*15c0*/ 	.word	0x00006900


	//   ....[108]....
        /*15c4*/ 	.word	0x00006a60


	//   ....[109]....
        /*15c8*/ 	.word	0x00006a90


	//   ....[110]....
        /*15cc*/ 	.word	0x00006aa0


	//   ....[111]....
        /*15d0*/ 	.word	0x00006b10


	//   ....[112]....
        /*15d4*/ 	.word	0x00006b90


	//   ....[113]....
        /*15d8*/ 	.word	0x00006bd0


	//   ....[114]....
        /*15dc*/ 	.word	0x00006c30


	//   ....[115]....
        /*15e0*/ 	.word	0x00006c50


	//   ....[116]....
        /*15e4*/ 	.word	0x00006c60


	//   ....[117]....
        /*15e8*/ 	.word	0x00006c90


	//   ....[118]....
        /*15ec*/ 	.word	0x00006cb0


	//   ....[119]....
        /*15f0*/ 	.word	0x00006cd0


	//   ....[120]....
        /*15f4*/ 	.word	0x00006d00


	//   ....[121]....
        /*15f8*/ 	.word	0x00006d10


	//   ....[122]....
        /*15fc*/ 	.word	0x00006d30


	//   ....[123]....
        /*1600*/ 	.word	0x00006d50


	//   ....[124]....
        /*1604*/ 	.word	0x00006dc0


	//   ....[125]....
        /*1608*/ 	.word	0x00006df0


	//   ....[126]....
        /*160c*/ 	.word	0x00006e40


	//   ....[127]....
        /*1610*/ 	.word	0x00006ea0


	//   ....[128]....
        /*1614*/ 	.word	0x00006ec0


	//   ....[129]....
        /*1618*/ 	.word	0x00006ed0


	//   ....[130]....
        /*161c*/ 	.word	0x00006f00


	//   ....[131]....
        /*1620*/ 	.word	0x00006f60


	//   ....[132]....
        /*1624*/ 	.word	0x00006f90


	//   ....[133]....
        /*1628*/ 	.word	0x00006fc0


	//   ....[134]....
        /*162c*/ 	.word	0x00006fd0


	//   ....[135]....
        /*1630*/ 	.word	0x00006fe0


	//   ....[136]....
        /*1634*/ 	.word	0x00006ff0


	//   ....[137]....
        /*1638*/ 	.word	0x00007010


	//   ....[138]....
        /*163c*/ 	.word	0x00007030


	//   ....[139]....
        /*1640*/ 	.word	0x00007040


	//   ....[140]....
        /*1644*/ 	.word	0x00007250


	//   ....[141]....
        /*1648*/ 	.word	0x000072b0


	//   ....[142]....
        /*164c*/ 	.word	0x000072c0


	//   ....[143]....
        /*1650*/ 	.word	0x000072d0


	//   ....[144]....
        /*1654*/ 	.word	0x000072e0


	//   ....[145]....
        /*1658*/ 	.word	0x000072f0


	//   ....[146]....
        /*165c*/ 	.word	0x00007300


	//   ....[147]....
        /*1660*/ 	.word	0x00007310


	//   ....[148]....
        /*1664*/ 	.word	0x00007320


	//   ....[149]....
        /*1668*/ 	.word	0x00007330


	//   ....[150]....
        /*166c*/ 	.word	0x00007340


	//   ....[151]....
        /*1670*/ 	.word	0x00007350


	//   ....[152]....
        /*1674*/ 	.word	0x00007360


	//   ....[153]....
        /*1678*/ 	.word	0x00007370


	//   ....[154]....
        /*167c*/ 	.word	0x00007380


	//   ....[155]....
        /*1680*/ 	.word	0x00007390


	//   ....[156]....
        /*1684*/ 	.word	0x000073a0


	//   ....[157]....
        /*1688*/ 	.word	0x000073b0


	//   ....[158]....
        /*168c*/ 	.word	0x000073c0


	//   ....[159]....
        /*1690*/ 	.word	0x000073e0


	//   ....[160]....
        /*1694*/ 	.word	0x000073f0


	//   ....[161]....
        /*1698*/ 	.word	0x00007400


	//   ....[162]....
        /*169c*/ 	.word	0x00007410


	//   ....[163]....
        /*16a0*/ 	.word	0x00007420


	//   ....[164]....
        /*16a4*/ 	.word	0x00007430


	//   ....[165]....
        /*16a8*/ 	.word	0x000074b0


	//   ....[166]....
        /*16ac*/ 	.word	0x000074f0


	//   ....[167]....
        /*16b0*/ 	.word	0x00007530


	//   ....[168]....
        /*16b4*/ 	.word	0x00007570


	//   ....[169]....
        /*16b8*/ 	.word	0x000075b0


	//   ....[170]....
        /*16bc*/ 	.word	0x000075f0


	//   ....[171]....
        /*16c0*/ 	.word	0x00007660


	//   ....[172]....
        /*16c4*/ 	.word	0x000076e0


	//   ....[173]....
        /*16c8*/ 	.word	0x00007780


	//   ....[174]....
        /*16cc*/ 	.word	0x00007830


	//   ....[175]....
        /*16d0*/ 	.word	0x00007840


	//   ....[176]....
        /*16d4*/ 	.word	0x00007850


	//   ....[177]....
        /*16d8*/ 	.word	0x00007870


	//   ....[178]....
        /*16dc*/ 	.word	0x00007890


	//   ....[179]....
        /*16e0*/ 	.word	0x000078d0


	//   ....[180]....
        /*16e4*/ 	.word	0x00007950


	//   ....[181]....
        /*16e8*/ 	.word	0x00007980


	//   ....[182]....
        /*16ec*/ 	.word	0x000079d0


	//   ....[183]....
        /*16f0*/ 	.word	0x000079f0


	//   ....[184]....
        /*16f4*/ 	.word	0x00007a00


	//   ....[185]....
        /*16f8*/ 	.word	0x00007a10


	//   ....[186]....
        /*16fc*/ 	.word	0x00007a70


	//   ....[187]....
        /*1700*/ 	.word	0x00007aa0


	//   ....[188]....
        /*1704*/ 	.word	0x00007ab0


	//   ....[189]....
        /*1708*/ 	.word	0x00007b10


	//   ....[190]....
        /*170c*/ 	.word	0x00007b50


	//   ....[191]....
        /*1710*/ 	.word	0x00007b90


	//   ....[192]....
        /*1714*/ 	.word	0x00007bb0


	//   ....[193]....
        /*1718*/ 	.word	0x00007bc0


	//   ....[194]....
        /*171c*/ 	.word	0x00007bd0


	//   ....[195]....
        /*1720*/ 	.word	0x00007be0


	//   ....[196]....
        /*1724*/ 	.word	0x00007c10


	//   ....[197]....
        /*1728*/ 	.word	0x00007c60


	//   ....[198]....
        /*172c*/ 	.word	0x00007c90


	//   ....[199]....
        /*1730*/ 	.word	0x00007cc0


	//   ....[200]....
        /*1734*/ 	.word	0x00007cf0


	//   ....[201]....
        /*1738*/ 	.word	0x00007d20


	//   ....[202]....
        /*173c*/ 	.word	0x00007d40


	//   ....[203]....
        /*1740*/ 	.word	0x00007d50


	//   ....[204]....
        /*1744*/ 	.word	0x00007d60


	//   ....[205]....
        /*1748*/ 	.word	0x00007d90


	//   ....[206]....
        /*174c*/ 	.word	0x000082f0


	//   ....[207]....
        /*1750*/ 	.word	0x00008340


	//   ....[208]....
        /*1754*/ 	.word	0x00008350


	//   ....[209]....
        /*1758*/ 	.word	0x00008360


	//   ....[210]....
        /*175c*/ 	.word	0x00008370


	//   ....[211]....
        /*1760*/ 	.word	0x00008380


	//   ....[212]....
        /*1764*/ 	.word	0x00008390


	//   ....[213]....
        /*1768*/ 	.word	0x000083a0


	//   ....[214]....
        /*176c*/ 	.word	0x000083b0


	//   ....[215]....
        /*1770*/ 	.word	0x000083c0


	//   ....[216]....
        /*1774*/ 	.word	0x000083d0


	//   ....[217]....
        /*1778*/ 	.word	0x000083e0


	//   ....[218]....
        /*177c*/ 	.word	0x000083f0


	//   ....[219]....
        /*1780*/ 	.word	0x00008400


	//   ....[220]....
        /*1784*/ 	.word	0x00008410


	//   ....[221]....
        /*1788*/ 	.word	0x00008420


	//   ....[222]....
        /*178c*/ 	.word	0x00008430


	//   ....[223]....
        /*1790*/ 	.word	0x00008440


	//   ....[224]....
        /*1794*/ 	.word	0x00008450


	//   ....[225]....
        /*1798*/ 	.word	0x00008460


	//   ....[226]....
        /*179c*/ 	.word	0x00008470


	//   ....[227]....
        /*17a0*/ 	.word	0x00008480


	//   ....[228]....
        /*17a4*/ 	.word	0x00008490


	//   ....[229]....
        /*17a8*/ 	.word	0x000084a0


	//   ....[230]....
        /*17ac*/ 	.word	0x000084b0


	//   ....[231]....
        /*17b0*/ 	.word	0x000084c0


	//   ....[232]....
        /*17b4*/ 	.word	0x000084d0


	//   ....[233]....
        /*17b8*/ 	.word	0x000084e0


	//   ....[234]....
        /*17bc*/ 	.word	0x000084f0


	//   ....[235]....
        /*17c0*/ 	.word	0x00008500


	//   ....[236]....
        /*17c4*/ 	.word	0x00008510


	//   ....[237]....
        /*17c8*/ 	.word	0x00008520


	//   ....[238]....
        /*17cc*/ 	.word	0x00008530


	//   ....[239]....
        /*17d0*/ 	.word	0x000094a0


	//   ....[240]....
        /*17d4*/ 	.word	0x000095c0


	//   ....[241]....
        /*17d8*/ 	.word	0x00009620


	//   ....[242]....
        /*17dc*/ 	.word	0x00009670


	//   ....[243]....
        /*17e0*/ 	.word	0x000096c0


	//   ....[244]....
        /*17e4*/ 	.word	0x00009710


	//   ....[245]....
        /*17e8*/ 	.word	0x00009760


	//   ....[246]....
        /*17ec*/ 	.word	0x000097b0


	//   ....[247]....
        /*17f0*/ 	.word	0x00009810


	//   ....[248]....
        /*17f4*/ 	.word	0x00009860


	//   ....[249]....
        /*17f8*/ 	.word	0x000098b0


	//   ....[250]....
        /*17fc*/ 	.word	0x00009900


	//   ....[251]....
        /*1800*/ 	.word	0x00009950


	//   ....[252]....
        /*1804*/ 	.word	0x00009a20


	//   ....[253]....
        /*1808*/ 	.word	0x00009aa0


	//   ....[254]....
        /*180c*/ 	.word	0x00009af0


	//   ....[255]....
        /*1810*/ 	.word	0x00009b60


	//   ....[0]....
        /*1814*/ 	.word	0x00009be0


	//   ....[1]....
        /*1818*/ 	.word	0x00009c30


	//   ....[2]....
        /*181c*/ 	.word	0x00009ca0


	//   ....[3]....
        /*1820*/ 	.word	0x00009d10


	//   ....[4]....
        /*1824*/ 	.word	0x00009d80


	//   ....[5]....
        /*1828*/ 	.word	0x00009df0


	//   ....[6]....
        /*182c*/ 	.word	0x00009e60


	//   ....[7]....
        /*1830*/ 	.word	0x00009ed0


	//   ....[8]....
        /*1834*/ 	.word	0x00009f50


	//   ....[9]....
        /*1838*/ 	.word	0x00009fa0


	//   ....[10]....
        /*183c*/ 	.word	0x0000a010


	//   ....[11]....
        /*1840*/ 	.word	0x0000a080


	//   ....[12]....
        /*1844*/ 	.word	0x0000a0f0


	//   ....[13]....
        /*1848*/ 	.word	0x0000a160


	//   ....[14]....
        /*184c*/ 	.word	0x0000a1d0


	//   ....[15]....
        /*1850*/ 	.word	0x0000a240


	//   ....[16]....
        /*1854*/ 	.word	0x0000a2c0


	//   ....[17]....
        /*1858*/ 	.word	0x0000a310


	//   ....[18]....
        /*185c*/ 	.word	0x0000a3b0


	//   ....[19]....
        /*1860*/ 	.word	0x0000a420


	//   ....[20]....
        /*1864*/ 	.word	0x0000a490


	//   ....[21]....
        /*1868*/ 	.word	0x0000a500


	//   ....[22]....
        /*186c*/ 	.word	0x0000a570


	//   ....[23]....
        /*1870*/ 	.word	0x0000a5f0


	//   ....[24]....
        /*1874*/ 	.word	0x0000a670


	//   ....[25]....
        /*1878*/ 	.word	0x0000a6c0


	//   ....[26]....
        /*187c*/ 	.word	0x0000a710


	//   ....[27]....
        /*1880*/ 	.word	0x0000a760


	//   ....[28]....
        /*1884*/ 	.word	0x0000a7b0


	//   ....[29]....
        /*1888*/ 	.word	0x0000a800


	//   ....[30]....
        /*188c*/ 	.word	0x0000a850


	//   ....[31]....
        /*1890*/ 	.word	0x0000a8a0


	//   ....[32]....
        /*1894*/ 	.word	0x0000a8f0


	//   ....[33]....
        /*1898*/ 	.word	0x0000a950


	//   ....[34]....
        /*189c*/ 	.word	0x0000a9c0


	//   ....[35]....
        /*18a0*/ 	.word	0x0000aa30


	//   ....[36]....
        /*18a4*/ 	.word	0x0000aaa0


	//   ....[37]....
        /*18a8*/ 	.word	0x0000ab10


	//   ....[38]....
        /*18ac*/ 	.word	0x0000ab80


	//   ....[39]....
        /*18b0*/ 	.word	0x0000abf0


	//   ....[40]....
        /*18b4*/ 	.word	0x0000ac60


	//   ....[41]....
        /*18b8*/ 	.word	0x0000acd0


	//   ....[42]....
        /*18bc*/ 	.word	0x0000ad20


	//   ....[43]....
        /*18c0*/ 	.word	0x0000ad70


	//   ....[44]....
        /*18c4*/ 	.word	0x0000add0


	//   ....[45]....
        /*18c8*/ 	.word	0x0000ae40


	//   ....[46]....
        /*18cc*/ 	.word	0x0000af20


	//   ....[47]....
        /*18d0*/ 	.word	0x0000af90


	//   ....[48]....
        /*18d4*/ 	.word	0x0000b000


	//   ....[49]....
        /*18d8*/ 	.word	0x0000b070


	//   ....[50]....
        /*18dc*/ 	.word	0x0000b0e0


	//   ....[51]....
        /*18e0*/ 	.word	0x0000b150


	//   ....[52]....
        /*18e4*/ 	.word	0x0000b1c0


	//   ....[53]....
        /*18e8*/ 	.word	0x0000b230


	//   ....[54]....
        /*18ec*/ 	.word	0x0000b2a0


	//   ....[55]....
        /*18f0*/ 	.word	0x0000b300


	//   ....[56]....
        /*18f4*/ 	.word	0x0000b370


	//   ....[57]....
        /*18f8*/ 	.word	0x0000b3d0


	//   ....[58]....
        /*18fc*/ 	.word	0x0000b440


	//   ....[59]....
        /*1900*/ 	.word	0x0000b4b0


	//   ....[60]....
        /*1904*/ 	.word	0x0000b520


	//   ....[61]....
        /*1908*/ 	.word	0x0000b590


	//   ....[62]....
        /*190c*/ 	.word	0x0000b620


	//   ....[63]....
        /*1910*/ 	.word	0x0000b690


	//   ....[64]....
        /*1914*/ 	.word	0x0000b700


	//   ....[65]....
        /*1918*/ 	.word	0x0000b760


	//   ....[66]....
        /*191c*/ 	.word	0x0000b7d0


	//   ....[67]....
        /*1920*/ 	.word	0x0000b840


	//   ....[68]....
        /*1924*/ 	.word	0x0000b8b0


	//   ....[69]....
        /*1928*/ 	.word	0x0000b920


	//   ....[70]....
        /*192c*/ 	.word	0x0000b990


	//   ....[71]....
        /*1930*/ 	.word	0x0000ba00


	//   ....[72]....
        /*1934*/ 	.word	0x0000ba70


	//   ....[73]....
        /*1938*/ 	.word	0x0000bae0


	//   ....[74]....
        /*193c*/ 	.word	0x0000bb30


	//   ....[75]....
        /*1940*/ 	.word	0x0000bb80


	//   ....[76]....
        /*1944*/ 	.word	0x0000bbe0


	//   ....[77]....
        /*1948*/ 	.word	0x0000bc50


	//   ....[78]....
        /*194c*/ 	.word	0x0000bcc0


	//   ....[79]....
        /*1950*/ 	.word	0x0000bd30


	//   ....[80]....
        /*1954*/ 	.word	0x0000bda0


	//   ....[81]....
        /*1958*/ 	.word	0x0000be10


	//   ....[82]....
        /*195c*/ 	.word	0x0000be80


	//   ....[83]....
        /*1960*/ 	.word	0x0000bef0


	//   ....[84]....
        /*1964*/ 	.word	0x0000bf60


	//   ....[85]....
        /*1968*/ 	.word	0x0000bfd0


	//   ....[86]....
        /*196c*/ 	.word	0x0000c020


	//   ....[87]....
        /*1970*/ 	.word	0x0000c170


	//   ....[88]....
        /*1974*/ 	.word	0x0000c1d0


	//   ....[89]....
        /*1978*/ 	.word	0x0000c2a0


	//   ....[90]....
        /*197c*/ 	.word	0x0000c2f0


	//   ....[91]....
        /*1980*/ 	.word	0x0000c340


	//   ....[92]....
        /*1984*/ 	.word	0x0000c390


	//   ....[93]....
        /*1988*/ 	.word	0x0000c3e0


	//   ....[94]....
        /*198c*/ 	.word	0x0000c430


	//   ....[95]....
        /*1990*/ 	.word	0x0000c480


	//   ....[96]....
        /*1994*/ 	.word	0x0000c4d0


	//   ....[97]....
        /*1998*/ 	.word	0x0000c530


	//   ....[98]....
        /*199c*/ 	.word	0x0000c5a0


	//   ....[99]....
        /*19a0*/ 	.word	0x0000c610


	//   ....[100]....
        /*19a4*/ 	.word	0x0000c680


	//   ....[101]....
        /*19a8*/ 	.word	0x0000c6f0


	//   ....[102]....
        /*19ac*/ 	.word	0x0000c760


	//   ....[103]....
        /*19b0*/ 	.word	0x0000c7d0


	//   ....[104]....
        /*19b4*/ 	.word	0x0000c840


	//   ....[105]....
        /*19b8*/ 	.word	0x0000c8b0


	//   ....[106]....
        /*19bc*/ 	.word	0x0000c910


	//   ....[107]....
        /*19c0*/ 	.word	0x0000c970


	//   ....[108]....
        /*19c4*/ 	.word	0x0000c9d0


	//   ....[109]....
        /*19c8*/ 	.word	0x0000ca40


	//   ....[110]....
        /*19cc*/ 	.word	0x0000cab0


	//   ....[111]....
        /*19d0*/ 	.word	0x0000cb20


	//   ....[112]....
        /*19d4*/ 	.word	0x0000cb90


	//   ....[113]....
        /*19d8*/ 	.word	0x0000cc00


	//   ....[114]....
        /*19dc*/ 	.word	0x0000cc70


	//   ....[115]....
        /*19e0*/ 	.word	0x0000cce0


	//   ....[116]....
        /*19e4*/ 	.word	0x0000cd50


	//   ....[117]....
        /*19e8*/ 	.word	0x0000cdc0


	//   ....[118]....
        /*19ec*/ 	.word	0x0000ce10


	//   ....[119]....
        /*19f0*/ 	.word	0x0000cf90


	//   ....[120]....
        /*19f4*/ 	.word	0x0000cff0


	//   ....[121]....
        /*19f8*/ 	.word	0x0000d0b0


	//   ....[122]....
        /*19fc*/ 	.word	0x0000d100


	//   ....[123]....
        /*1a00*/ 	.word	0x0000d150


	//   ....[124]....
        /*1a04*/ 	.word	0x0000d1a0


	//   ....[125]....
        /*1a08*/ 	.word	0x0000d1f0


	//   ....[126]....
        /*1a0c*/ 	.word	0x0000d240


	//   ....[127]....
        /*1a10*/ 	.word	0x0000d290


	//   ....[128]....
        /*1a14*/ 	.word	0x0000d2e0


	//   ....[129]....
        /*1a18*/ 	.word	0x0000d340


	//   ....[130]....
        /*1a1c*/ 	.word	0x0000d3b0


	//   ....[131]....
        /*1a20*/ 	.word	0x0000d420


	//   ....[132]....
        /*1a24*/ 	.word	0x0000d490


	//   ....[133]....
        /*1a28*/ 	.word	0x0000d500


	//   ....[134]....
        /*1a2c*/ 	.word	0x0000d570


	//   ....[135]....
        /*1a30*/ 	.word	0x0000d5e0


	//   ....[136]....
        /*1a34*/ 	.word	0x0000d650


	//   ....[137]....
        /*1a38*/ 	.word	0x0000d6c0


	//   ....[138]....
        /*1a3c*/ 	.word	0x0000d720


	//   ....[139]....
        /*1a40*/ 	.word	0x0000d780


	//   ....[140]....
        /*1a44*/ 	.word	0x0000d7e0


	//   ....[141]....
        /*1a48*/ 	.word	0x0000d850


	//   ....[142]....
        /*1a4c*/ 	.word	0x0000d8a0


	//   ....[143]....
        /*1a50*/ 	.word	0x0000d910


	//   ....[144]....
        /*1a54*/ 	.word	0x0000d980


	//   ....[145]....
        /*1a58*/ 	.word	0x0000d9f0


	//   ....[146]....
        /*1a5c*/ 	.word	0x0000da60


	//   ....[147]....
        /*1a60*/ 	.word	0x0000dad0


	//   ....[148]....
        /*1a64*/ 	.word	0x0000db40


	//   ....[149]....
        /*1a68*/ 	.word	0x0000dbb0


	//   ....[150]....
        /*1a6c*/ 	.word	0x0000dc20


	//   ....[151]....
        /*1a70*/ 	.word	0x0000dda0


	//   ....[152]....
        /*1a74*/ 	.word	0x0000de00


	//   ....[153]....
        /*1a78*/ 	.word	0x0000dec0


	//   ....[154]....
        /*1a7c*/ 	.word	0x0000df10


	//   ....[155]....
        /*1a80*/ 	.word	0x0000df60


	//   ....[156]....
        /*1a84*/ 	.word	0x0000dfb0


	//   ....[157]....
        /*1a88*/ 	.word	0x0000e000


	//   ....[158]....
        /*1a8c*/ 	.word	0x0000e050


	//   ....[159]....
        /*1a90*/ 	.word	0x0000e0a0


	//   ....[160]....
        /*1a94*/ 	.word	0x0000e0f0


	//   ....[161]....
        /*1a98*/ 	.word	0x0000e150


	//   ....[162]....
        /*1a9c*/ 	.word	0x0000e1c0


	//   ....[163]....
        /*1aa0*/ 	.word	0x0000e230


	//   ....[164]....
        /*1aa4*/ 	.word	0x0000e2a0


	//   ....[165]....
        /*1aa8*/ 	.word	0x0000e310


	//   ....[166]....
        /*1aac*/ 	.word	0x0000e380


	//   ....[167]....
        /*1ab0*/ 	.word	0x0000e3f0


	//   ....[168]....
        /*1ab4*/ 	.word	0x0000e460


	//   ....[169]....
        /*1ab8*/ 	.word	0x0000e4d0


	//   ....[170]....
        /*1abc*/ 	.word	0x0000e530


	//   ....[171]....
        /*1ac0*/ 	.word	0x0000e590


	//   ....[172]....
        /*1ac4*/ 	.word	0x0000e5f0


	//   ....[173]....
        /*1ac8*/ 	.word	0x0000e660


	//   ....[174]....
        /*1acc*/ 	.word	0x0000e6d0


	//   ....[175]....
        /*1ad0*/ 	.word	0x0000e740


	//   ....[176]....
        /*1ad4*/ 	.word	0x0000e790


	//   ....[177]....
        /*1ad8*/ 	.word	0x0000e800


	//   ....[178]....
        /*1adc*/ 	.word	0x0000e870


	//   ....[179]....
        /*1ae0*/ 	.word	0x0000e8e0


	//   ....[180]....
        /*1ae4*/ 	.word	0x0000e950


	//   ....[181]....
        /*1ae8*/ 	.word	0x0000e9c0


	//   ....[182]....
        /*1aec*/ 	.word	0x0000ea10


	//   ....[183]....
        /*1af0*/ 	.word	0x0000eb90


	//   ....[184]....
        /*1af4*/ 	.word	0x0000ebf0


	//   ....[185]....
        /*1af8*/ 	.word	0x0000eca0


	//   ....[186]....
        /*1afc*/ 	.word	0x0000ecf0


	//   ....[187]....
        /*1b00*/ 	.word	0x0000ed40


	//   ....[188]....
        /*1b04*/ 	.word	0x0000ed90


	//   ....[189]....
        /*1b08*/ 	.word	0x0000ede0


	//   ....[190]....
        /*1b0c*/ 	.word	0x0000ee30


	//   ....[191]....
        /*1b10*/ 	.word	0x0000ee80


	//   ....[192]....
        /*1b14*/ 	.word	0x0000eed0


	//   ....[193]....
        /*1b18*/ 	.word	0x0000ef30


	//   ....[194]....
        /*1b1c*/ 	.word	0x0000ef80


	//   ....[195]....
        /*1b20*/ 	.word	0x0000efd0


	//   ....[196]....
        /*1b24*/ 	.word	0x0000f020


	//   ....[197]....
        /*1b28*/ 	.word	0x0000f070


	//   ....[198]....
        /*1b2c*/ 	.word	0x0000f0c0


	//   ....[199]....
        /*1b30*/ 	.word	0x0000f110


	//   ....[200]....
        /*1b34*/ 	.word	0x0000f160


	//   ....[201]....
        /*1b38*/ 	.word	0x0000f1b0


	//   ....[202]....
        /*1b3c*/ 	.word	0x0000f200


	//   ....[203]....
        /*1b40*/ 	.word	0x0000f250


	//   ....[204]....
        /*1b44*/ 	.word	0x0000f3c0


	//   ....[205]....
        /*1b48*/ 	.word	0x0000f410


	//   ....[206]....
        /*1b4c*/ 	.word	0x0000f470


	//   ....[207]....
        /*1b50*/ 	.word	0x0000f4e0


	//   ....[208]....
        /*1b54*/ 	.word	0x0000f550


	//   ....[209]....
        /*1b58*/ 	.word	0x0000f5b0


	//   ....[210]....
        /*1b5c*/ 	.word	0x0000f610


	//   ....[211]....
        /*1b60*/ 	.word	0x0000f670


	//   ....[212]....
        /*1b64*/ 	.word	0x0000f6d0


	//   ....[213]....
        /*1b68*/ 	.word	0x0000f730


	//   ....[214]....
        /*1b6c*/ 	.word	0x0000f780


	//   ....[215]....
        /*1b70*/ 	.word	0x0000f920


	//   ....[216]....
        /*1b74*/ 	.word	0x0000fad0


	//   ....[217]....
        /*1b78*/ 	.word	0x0000fb20


	//   ....[218]....
        /*1b7c*/ 	.word	0x0000fb70


	//   ....[219]....
        /*1b80*/ 	.word	0x0000fbc0


	//   ....[220]....
        /*1b84*/ 	.word	0x0000fc10


	//   ....[221]....
        /*1b88*/ 	.word	0x0000fc60


	//   ....[222]....
        /*1b8c*/ 	.word	0x0000fcd0


	//   ....[223]....
        /*1b90*/ 	.word	0x0000fd20


	//   ....[224]....
        /*1b94*/ 	.word	0x0000fd70


	//   ....[225]....
        /*1b98*/ 	.word	0x0000fde0


	//   ....[226]....
        /*1b9c*/ 	.word	0x0000fe50


	//   ....[227]....
        /*1ba0*/ 	.word	0x0000feb0


	//   ....[228]....
        /*1ba4*/ 	.word	0x0000ff10


	//   ....[229]....
        /*1ba8*/ 	.word	0x0000ff80


	//   ....[230]....
        /*1bac*/ 	.word	0x0000fff0


	//   ....[231]....
        /*1bb0*/ 	.word	0x00010040


	//   ....[232]....
        /*1bb4*/ 	.word	0x00010090


	//   ....[233]....
        /*1bb8*/ 	.word	0x00010100


	//   ....[234]....
        /*1bbc*/ 	.word	0x000101b0


	//   ....[235]....
        /*1bc0*/ 	.word	0x00010200


	//   ....[236]....
        /*1bc4*/ 	.word	0x00010260


	//   ....[237]....
        /*1bc8*/ 	.word	0x000102d0


	//   ....[238]....
        /*1bcc*/ 	.word	0x00010340


	//   ....[239]....
        /*1bd0*/ 	.word	0x000103b0


	//   ....[240]....
        /*1bd4*/ 	.word	0x00010420


	//   ....[241]....
        /*1bd8*/ 	.word	0x00010490


	//   ....[242]....
        /*1bdc*/ 	.word	0x000104e0


	//   ....[243]....
        /*1be0*/ 	.word	0x00010530


	//   ....[244]....
        /*1be4*/ 	.word	0x00010580


	//   ....[245]....
        /*1be8*/ 	.word	0x000105d0


	//   ....[246]....
        /*1bec*/ 	.word	0x00010640


	//   ....[247]....
        /*1bf0*/ 	.word	0x00010880


	//   ....[248]....
        /*1bf4*/ 	.word	0x00010920


	//   ....[249]....
        /*1bf8*/ 	.word	0x00010980


	//   ....[250]....
        /*1bfc*/ 	.word	0x000109d0


	//   ....[251]....
        /*1c00*/ 	.word	0x00010a30


	//   ....[252]....
        /*1c04*/ 	.word	0x00010a80


	//   ....[253]....
        /*1c08*/ 	.word	0x00010b90


	//   ....[254]....
        /*1c0c*/ 	.word	0x00010d10


	//   ....[255]....
        /*1c10*/ 	.word	0x00010e20


	//   ....[0]....
        /*1c14*/ 	.word	0x00010f10


	//   ....[1]....
        /*1c18*/ 	.word	0x00010fe0


	//   ....[2]....
        /*1c1c*/ 	.word	0x000110d0


	//   ....[3]....
        /*1c20*/ 	.word	0x000111e0


	//   ....[4]....
        /*1c24*/ 	.word	0x000112e0


	//   ....[5]....
        /*1c28*/ 	.word	0x000113b0


	//   ....[6]....
        /*1c2c*/ 	.word	0x000114a0


	//   ....[7]....
        /*1c30*/ 	.word	0x00011590


	//   ....[8]....
        /*1c34*/ 	.word	0x000116b0


	//   ....[9]....
        /*1c38*/ 	.word	0x000117a0


	//   ....[10]....
        /*1c3c*/ 	.word	0x00011860


	//   ....[11]....
        /*1c40*/ 	.word	0x00011950


	//   ....[12]....
        /*1c44*/ 	.word	0x00011a60


	//   ....[13]....
        /*1c48*/ 	.word	0x00011b50


	//   ....[14]....
        /*1c4c*/ 	.word	0x00011c20


	//   ....[15]....
        /*1c50*/ 	.word	0x00011d20


	//   ....[16]....
        /*1c54*/ 	.word	0x00011e10


	//   ....[17]....
        /*1c58*/ 	.word	0x00011f20


	//   ....[18]....
        /*1c5c*/ 	.word	0x00012010


	//   ....[19]....
        /*1c60*/ 	.word	0x00012100


	//   ....[20]....
        /*1c64*/ 	.word	0x000121c0


	//   ....[21]....
        /*1c68*/ 	.word	0x000122b0


	//   ....[22]....
        /*1c6c*/ 	.word	0x000123d0


	//   ....[23]....
        /*1c70*/ 	.word	0x000124c0


	//   ....[24]....
        /*1c74*/ 	.word	0x000125a0


	//   ....[25]....
        /*1c78*/ 	.word	0x00012690


	//   ....[26]....
        /*1c7c*/ 	.word	0x000127a0


	//   ....[27]....
        /*1c80*/ 	.word	0x000128b0


	//   ....[28]....
        /*1c84*/ 	.word	0x00012910


	//   ....[29]....
        /*1c88*/ 	.word	0x00012960


	//   ....[30]....
        /*1c8c*/ 	.word	0x000129e0


	//   ....[31]....
        /*1c90*/ 	.word	0x00012a40


	//   ....[32]....
        /*1c94*/ 	.word	0x00012a90


	//   ....[33]....
        /*1c98*/ 	.word	0x00012ae0


	//   ....[34]....
        /*1c9c*/ 	.word	0x00012b30


	//   ....[35]....
        /*1ca0*/ 	.word	0x00012b80


	//   ....[36]....
        /*1ca4*/ 	.word	0x00012bd0


	//   ....[37]....
        /*1ca8*/ 	.word	0x00012c20


	//   ....[38]....
        /*1cac*/ 	.word	0x00012c70


	//   ....[39]....
        /*1cb0*/ 	.word	0x00012cc0


	//   ....[40]....
        /*1cb4*/ 	.word	0x00012d20


	//   ....[41]....
        /*1cb8*/ 	.word	0x00012d90


	//   ....[42]....
        /*1cbc*/ 	.word	0x00012e00


	//   ....[43]....
        /*1cc0*/ 	.word	0x00012e70


	//   ....[44]....
        /*1cc4*/ 	.word	0x00012ee0


	//   ....[45]....
        /*1cc8*/ 	.word	0x00012f50


	//   ....[46]....
        /*1ccc*/ 	.word	0x00012fc0


	//   ....[47]....
        /*1cd0*/ 	.word	0x00013030


	//   ....[48]....
        /*1cd4*/ 	.word	0x000130a0


	//   ....[49]....
        /*1cd8*/ 	.word	0x00013110


	//   ....[50]....
        /*1cdc*/ 	.word	0x00013170


	//   ....[51]....
        /*1ce0*/ 	.word	0x000131e0


	//   ....[52]....
        /*1ce4*/ 	.word	0x00013250


	//   ....[53]....
        /*1ce8*/ 	.word	0x000132c0


	//   ....[54]....
        /*1cec*/ 	.word	0x00013330


	//   ....[55]....
        /*1cf0*/ 	.word	0x00013380


	//   ....[56]....
        /*1cf4*/ 	.word	0x000133f0


	//   ....[57]....
        /*1cf8*/ 	.word	0x00013460


	//   ....[58]....
        /*1cfc*/ 	.word	0x000134b0


	//   ....[59]....
        /*1d00*/ 	.word	0x00013620


	//   ....[60]....
        /*1d04*/ 	.word	0x00013680


	//   ....[61]....
        /*1d08*/ 	.word	0x000137a0


	//   ....[62]....
        /*1d0c*/ 	.word	0x000137f0


	//   ....[63]....
        /*1d10*/ 	.word	0x00013850


	//   ....[64]....
        /*1d14*/ 	.word	0x000138a0


	//   ....[65]....
        /*1d18*/ 	.word	0x000138f0


	//   ....[66]....
        /*1d1c*/ 	.word	0x00013940


	//   ....[67]....
        /*1d20*/ 	.word	0x00013990


	//   ....[68]....
        /*1d24*/ 	.word	0x000139e0


	//   ....[69]....
        /*1d28*/ 	.word	0x00013a30


	//   ....[70]....
        /*1d2c*/ 	.word	0x00013a80


	//   ....[71]....
        /*1d30*/ 	.word	0x00013ad0


	//   ....[72]....
        /*1d34*/ 	.word	0x00013c30


	//   ....[73]....
        /*1d38*/ 	.word	0x00013c80


	//   ....[74]....
        /*1d3c*/ 	.word	0x00013cd0


	//   ....[75]....
        /*1d40*/ 	.word	0x00013d20


	//   ....[76]....
        /*1d44*/ 	.word	0x00013d70


	//   ....[77]....
        /*1d48*/ 	.word	0x00013dc0


	//   ....[78]....
        /*1d4c*/ 	.word	0x00013e10


	//   ....[79]....
        /*1d50*/ 	.word	0x00013e60


	//   ....[80]....
        /*1d54*/ 	.word	0x00013eb0


	//   ....[81]....
        /*1d58*/ 	.word	0x00013f30


	//   ....[82]....
        /*1d5c*/ 	.word	0x000140b0


	//   ....[83]....
        /*1d60*/ 	.word	0x00014110


	//   ....[84]....
        /*1d64*/ 	.word	0x00014160


	//   ....[85]....
        /*1d68*/ 	.word	0x000141b0


	//   ....[86]....
        /*1d6c*/ 	.word	0x00014200


	//   ....[87]....
        /*1d70*/ 	.word	0x00014250


	//   ....[88]....
        /*1d74*/ 	.word	0x000142a0


	//   ....[89]....
        /*1d78*/ 	.word	0x000142f0


	//   ....[90]....
        /*1d7c*/ 	.word	0x00014340


	//   ....[91]....
        /*1d80*/ 	.word	0x000143a0


	//   ....[92]....
        /*1d84*/ 	.word	0x000143f0


	//   ....[93]....
        /*1d88*/ 	.word	0x00014450


	//   ....[94]....
        /*1d8c*/ 	.word	0x000144e0


	//   ....[95]....
        /*1d90*/ 	.word	0x000145d0


	//   ....[96]....
        /*1d94*/ 	.word	0x00014630


	//   ....[97]....
        /*1d98*/ 	.word	0x000146c0


	//   ....[98]....
        /*1d9c*/ 	.word	0x00014720


	//   ....[99]....
        /*1da0*/ 	.word	0x00014780


	//   ....[100]....
        /*1da4*/ 	.word	0x000147e0


	//   ....[101]....
        /*1da8*/ 	.word	0x00014870


	//   ....[102]....
        /*1dac*/ 	.word	0x000148e0


	//   ....[103]....
        /*1db0*/ 	.word	0x00014930


	//   ....[104]....
        /*1db4*/ 	.word	0x000149b0


	//   ....[105]....
        /*1db8*/ 	.word	0x00014a20


	//   ....[106]....
        /*1dbc*/ 	.word	0x00014a70


	//   ....[107]....
        /*1dc0*/ 	.word	0x00014ac0


	//   ....[108]....
        /*1dc4*/ 	.word	0x00014b10


	//   ....[109]....
        /*1dc8*/ 	.word	0x00014b60


	//   ....[110]....
        /*1dcc*/ 	.word	0x00014bb0


	//   ....[111]....
        /*1dd0*/ 	.word	0x00014ca0


	//   ....[112]....
        /*1dd4*/ 	.word	0x00014cf0


	//   ....[113]....
        /*1dd8*/ 	.word	0x00014d50


	//   ....[114]....
        /*1ddc*/ 	.word	0x00014dc0


	//   ....[115]....
        /*1de0*/ 	.word	0x00014e30


	//   ....[116]....
        /*1de4*/ 	.word	0x00014e80


	//   ....[117]....
        /*1de8*/ 	.word	0x00014ef0


	//   ....[118]....
        /*1dec*/ 	.word	0x00014f40


	//   ....[119]....
        /*1df0*/ 	.word	0x00014f90


	//   ....[120]....
        /*1df4*/ 	.word	0x00014fe0


	//   ....[121]....
        /*1df8*/ 	.word	0x00015030


	//   ....[122]....
        /*1dfc*/ 	.word	0x000150a0


	//   ....[123]....
        /*1e00*/ 	.word	0x000152d0


	//   ....[124]....
        /*1e04*/ 	.word	0x000153a0


	//   ....[125]....
        /*1e08*/ 	.word	0x00015400


	//   ....[126]....
        /*1e0c*/ 	.word	0x00015470


	//   ....[127]....
        /*1e10*/ 	.word	0x000154f0


	//   ....[128]....
        /*1e14*/ 	.word	0x00015540


	//   ....[129]....
        /*1e18*/ 	.word	0x000155b0


	//   ....[130]....
        /*1e1c*/ 	.word	0x00015620


	//   ....[131]....
        /*1e20*/ 	.word	0x00015690


	//   ....[132]....
        /*1e24*/ 	.word	0x00015700


	//   ....[133]....
        /*1e28*/ 	.word	0x00015770


	//   ....[134]....
        /*1e2c*/ 	.word	0x000157f0


	//   ....[135]....
        /*1e30*/ 	.word	0x00015840


	//   ....[136]....
        /*1e34*/ 	.word	0x000158b0


	//   ....[137]....
        /*1e38*/ 	.word	0x00015920


	//   ....[138]....
        /*1e3c*/ 	.word	0x00015990


	//   ....[139]....
        /*1e40*/ 	.word	0x00015a00


	//   ....[140]....
        /*1e44*/ 	.word	0x00015a70


	//   ....[141]....
        /*1e48*/ 	.word	0x00015ae0


	//   ....[142]....
        /*1e4c*/ 	.word	0x00015b50


	//   ....[143]....
        /*1e50*/ 	.word	0x00015bc0


	//   ....[144]....
        /*1e54*/ 	.word	0x00015c30


	//   ....[145]....
        /*1e58*/ 	.word	0x00015cb0


	//   ....[146]....
        /*1e5c*/ 	.word	0x00015d00


	//   ....[147]....
        /*1e60*/ 	.word	0x00015d70


	//   ....[148]....
        /*1e64*/ 	.word	0x00015de0


	//   ....[149]....
        /*1e68*/ 	.word	0x00015e50


	//   ....[150]....
        /*1e6c*/ 	.word	0x00015ec0


	//   ....[151]....
        /*1e70*/ 	.word	0x00015f30


	//   ....[152]....
        /*1e74*/ 	.word	0x00015fa0


	//   ....[153]....
        /*1e78*/ 	.word	0x00016010


	//   ....[154]....
        /*1e7c*/ 	.word	0x00016080


	//   ....[155]....
        /*1e80*/ 	.word	0x000160f0


	//   ....[156]....
        /*1e84*/ 	.word	0x00016160


	//   ....[157]....
        /*1e88*/ 	.word	0x00016210


	//   ....[158]....
        /*1e8c*/ 	.word	0x00016260


	//   ....[159]....
        /*1e90*/ 	.word	0x000162d0


	//   ....[160]....
        /*1e94*/ 	.word	0x00016320


	//   ....[161]....
        /*1e98*/ 	.word	0x00016370


	//   ....[162]....
        /*1e9c*/ 	.word	0x000163c0


	//   ....[163]....
        /*1ea0*/ 	.word	0x00016410


	//   ....[164]....
        /*1ea4*/ 	.word	0x00016460


	//   ....[165]....
        /*1ea8*/ 	.word	0x000164b0


	//   ....[166]....
        /*1eac*/ 	.word	0x00016510


	//   ....[167]....
        /*1eb0*/ 	.word	0x000165b0


	//   ....[168]....
        /*1eb4*/ 	.word	0x00016600


	//   ....[169]....
        /*1eb8*/ 	.word	0x00016680


	//   ....[170]....
        /*1ebc*/ 	.word	0x000166d0


	//   ....[171]....
        /*1ec0*/ 	.word	0x00016740


	//   ....[172]....
        /*1ec4*/ 	.word	0x000167a0


	//   ....[173]....
        /*1ec8*/ 	.word	0x00016830


	//   ....[174]....
        /*1ecc*/ 	.word	0x00016880


	//   ....[175]....
        /*1ed0*/ 	.word	0x000168e0


	//   ....[176]....
        /*1ed4*/ 	.word	0x00016930


	//   ....[177]....
        /*1ed8*/ 	.word	0x000169a0


	//   ....[178]....
        /*1edc*/ 	.word	0x000169f0


	//   ....[179]....
        /*1ee0*/ 	.word	0x00016a60


	//   ....[180]....
        /*1ee4*/ 	.word	0x00016ac0


	//   ....[181]....
        /*1ee8*/ 	.word	0x00016b30


	//   ....[182]....
        /*1eec*/ 	.word	0x00016ba0


	//   ....[183]....
        /*1ef0*/ 	.word	0x00016c10


	//   ....[184]....
        /*1ef4*/ 	.word	0x00016c90


	//   ....[185]....
        /*1ef8*/ 	.word	0x00016d00


	//   ....[186]....
        /*1efc*/ 	.word	0x00016d50


	//   ....[187]....
        /*1f00*/ 	.word	0x00016da0


	//   ....[188]....
        /*1f04*/ 	.word	0x00016e00


	//   ....[189]....
        /*1f08*/ 	.word	0x00017350


	//   ....[190]....
        /*1f0c*/ 	.word	0x000173e0


	//   ....[191]....
        /*1f10*/ 	.word	0x00017450


	//   ....[192]....
        /*1f14*/ 	.word	0x000174a0


	//   ....[193]....
        /*1f18*/ 	.word	0x000174f0


	//   ....[194]....
        /*1f1c*/ 	.word	0x00017540


	//   ....[195]....
        /*1f20*/ 	.word	0x00017590


	//   ....[196]....
        /*1f24*/ 	.word	0x000175e0


	//   ....[197]....
        /*1f28*/ 	.word	0x00017630


	//   ....[198]....
        /*1f2c*/ 	.word	0x00017680


	//   ....[199]....
        /*1f30*/ 	.word	0x000176d0


	//   ....[200]....
        /*1f34*/ 	.word	0x00017720


	//   ....[201]....
        /*1f38*/ 	.word	0x00017770


	//   ....[202]....
        /*1f3c*/ 	.word	0x00017830


	//   ....[203]....
        /*1f40*/ 	.word	0x00017990


	//   ....[204]....
        /*1f44*/ 	.word	0x00017a00


	//   ....[205]....
        /*1f48*/ 	.word	0x00017a70


	//   ....[206]....
        /*1f4c*/ 	.word	0x00017ae0


	//   ....[207]....
        /*1f50*/ 	.word	0x00017b50


	//   ....[208]....
        /*1f54*/ 	.word	0x00017bc0


	//   ....[209]....
        /*1f58*/ 	.word	0x00017c30


	//   ....[210]....
        /*1f5c*/ 	.word	0x00017ca0


	//   ....[211]....
        /*1f60*/ 	.word	0x00017d10


	//   ....[212]....
        /*1f64*/ 	.word	0x00017d80


	//   ....[213]....
        /*1f68*/ 	.word	0x00017df0


	//   ....[214]....
        /*1f6c*/ 	.word	0x00017e60


	//   ....[215]....
        /*1f70*/ 	.word	0x00017ed0


	//   ....[216]....
        /*1f74*/ 	.word	0x00017f40


	//   ....[217]....
        /*1f78*/ 	.word	0x00017fb0


	//   ....[218]....
        /*1f7c*/ 	.word	0x00018020


	//   ....[219]....
        /*1f80*/ 	.word	0x00018090


	//   ....[220]....
        /*1f84*/ 	.word	0x00018100


	//   ....[221]....
        /*1f88*/ 	.word	0x00018170


	//----- nvinfo : EIATTR_VRC_CTA_INIT_COUNT
	.align		4
.L_27:
        /*1f8c*/ 	.byte	0x02, 0x4a
	.zero		1
	.zero		1


	//----- nvinfo : EIATTR_EXIT_INSTR_OFFSETS
	.align		4
        /*1f90*/ 	.byte	0x04, 0x1c
        /*1f92*/ 	.short	(.L_29 - .L_28)


	//   ....[0]....
.L_28:
        /*1f94*/ 	.word	0x00009430


	//----- nvinfo : EIATTR_CRS_STACK_SIZE
	.align		4
.L_29:
        /*1f98*/ 	.byte	0x04, 0x1e
        /*1f9a*/ 	.short	(.L_31 - .L_30)
.L_30:
        /*1f9c*/ 	.word	0x00000000


	//----- nvinfo : EIATTR_CBANK_PARAM_SIZE
	.align		4
.L_31:
        /*1fa0*/ 	.byte	0x03, 0x19
        /*1fa2*/ 	.short	0x0038


	//----- nvinfo : EIATTR_PARAM_CBANK
	.align		4
        /*1fa4*/ 	.byte	0x04, 0x0a
        /*1fa6*/ 	.short	(.L_33 - .L_32)
	.align		4
.L_32:
        /*1fa8*/ 	.word	index@(.nv.constant0._Z12_spmm_conv_0PKfPfiiPKiS3_S3_S0_)
        /*1fac*/ 	.short	0x0380
        /*1fae*/ 	.short	0x0038


	//----- nvinfo : EIATTR_SW_WAR
	.align		4
.L_33:
        /*1fb0*/ 	.byte	0x04, 0x36
        /*1fb2*/ 	.short	(.L_35 - .L_34)
.L_34:
        /*1fb4*/ 	.word	0x00000008
.L_35:


//--------------------- .nv.callgraph             --------------------------
	.section	.nv.callgraph,"",@"SHT_CUDA_CALLGRAPH"
	.align	4
	.sectionentsize	8
	.align		4
        /*0000*/ 	.word	0x00000000
	.align		4
        /*0004*/ 	.word	0xffffffff
	.align		4
        /*0008*/ 	.word	0x00000000
	.align		4
        /*000c*/ 	.word	0xfffffffe
	.align		4
        /*0010*/ 	.word	0x00000000
	.align		4
        /*0014*/ 	.word	0xfffffffd
	.align		4
        /*0018*/ 	.word	0x00000000
	.align		4
        /*001c*/ 	.word	0xfffffffc


//--------------------- .text._Z12_spmm_conv_0PKfPfiiPKiS3_S3_S0_ --------------------------
	.section	.text._Z12_spmm_conv_0PKfPfiiPKiS3_S3_S0_,"ax",@progbits
	.align	128
        .global         _Z12_spmm_conv_0PKfPfiiPKiS3_S3_S0_
        .type           _Z12_spmm_conv_0PKfPfiiPKiS3_S3_S0_,@function
        .size           _Z12_spmm_conv_0PKfPfiiPKiS3_S3_S0_,(.L_x_521 - _Z12_spmm_conv_0PKfPfiiPKiS3_S3_S0_)
        .other          _Z12_spmm_conv_0PKfPfiiPKiS3_S3_S0_,@"STO_CUDA_ENTRY STV_DEFAULT"
_Z12_spmm_conv_0PKfPfiiPKiS3_S3_S0_:
.text._Z12_spmm_conv_0PKfPfiiPKiS3_S3_S0_:
[----:B------:R-:W-:Y:S01]  /*0000*/  LDC R1, c[0x0][0x37c] ;  /* 0x0000df00ff017b82 */ /* 0x000fe20000000800 */
[----:B------:R-:W0:Y:S07]  /*0010*/  S2R R0, SR_TID.Y ;  /* 0x0000000000007919 */ /* 0x000e2e0000002200 */
[----:B------:R-:W1:Y:S01]  /*0020*/  LDC R6, c[0x0][0x390] ;  /* 0x0000e400ff067b82 */ /* 0x000e620000000800 */
[----:B------:R-:W2:Y:S01]  /*0030*/  LDCU.64 UR6, c[0x0][0x398] ;  /* 0x00007300ff0677ac */ /* 0x000ea20008000a00 */
[----:B------:R-:W0:Y:S01]  /*0040*/  S2R R3, SR_CTAID.X ;  /* 0x0000000000037919 */ /* 0x000e220000002500 */
[----:B------:R-:W3:Y:S01]  /*0050*/  LDCU.64 UR4, c[0x0][0x358] ;  /* 0x00006b00ff0477ac */ /* 0x000ee20008000a00 */
[----:B0-----:R-:W-:-:S04]  /*0060*/  LEA R0, R3, R0, 0x2 ;  /* 0x0000000003007211 */ /* 0x001fc800078e10ff */
[----:B------:R-:W-:-:S04]  /*0070*/  SHF.L.U32 R0, R0, 0x5, RZ ;  /* 0x0000000500007819 */ /* 0x000fc800000006ff */
[----:B------:R-:W-:-:S04]  /*0080*/  SHF.R.S32.HI R9, RZ, 0x1f, R0 ;  /* 0x0000001fff097819 */ /* 0x000fc80000011400 */
[----:B------:R-:W-:-:S04]  /*0090*/  LEA.HI R2, R9, R0, RZ, 0x6 ;  /* 0x0000000009027211 */ /* 0x000fc800078f30ff */
[----:B------:R-:W-:-:S04]  /*00a0*/  LOP3.LUT R5, R2, 0xffffffc0, RZ, 0xc0, !PT ;  /* 0xffffffc002057812 */ /* 0x000fc800078ec0ff */
[----:B------:R-:W-:-:S04]  /*00b0*/  IADD3 R5, PT, PT, R0, -R5, RZ ;  /* 0x8000000500057210 */ /* 0x000fc80007ffe0ff */
[----:B------:R-:W-:Y:S02]  /*00c0*/  SHF.R.S32.HI R3, RZ, 0x1f, R5 ;  /* 0x0000001fff037819 */ /* 0x000fe40000011405 */
[----:B-1----:R-:W-:-:S04]  /*00d0*/  IADD3 R4, P0, PT, R5, R6, RZ ;  /* 0x0000000605047210 */ /* 0x002fc80007f1e0ff */
[----:B------:R-:W-:Y:S02]  /*00e0*/  LEA.HI.X.SX32 R3, R6, R3, 0x1, P0 ;  /* 0x0000000306037211 */ /* 0x000fe400000f0eff */
[----:B--2---:R-:W-:-:S04]  /*00f0*/  LEA R6, P0, R4, UR6, 0x2 ;  /* 0x0000000604067c11 */ /* 0x004fc8000f8010ff */
[----:B------:R-:W-:-:S05]  /*0100*/  LEA.HI.X R7, R4, UR7, R3, 0x2, P0 ;  /* 0x0000000704077c11 */ /* 0x000fca00080f1403 */
[----:B---3--:R-:W2:Y:S04]  /*0110*/  LDG.E.CONSTANT R4, desc[UR4][R6.64] ;  /* 0x0000000406047981 */ /* 0x008ea8000c1e9900 */
[----:B------:R0:W2:Y:S01]  /*0120*/  LDG.E.CONSTANT R3, desc[UR4][R6.64+0x4] ;  /* 0x0000040406037981 */ /* 0x0000a2000c1e9900 */
[----:B------:R-:W-:Y:S01]  /*0130*/  SHF.R.S32.HI R2, RZ, 0x6, R2 ;  /* 0x00000006ff027819 */ /* 0x000fe20000011402 */
[----:B------:R-:W-:Y:S01]  /*0140*/  BSSY B0, `(.L_x_0) ;  /* 0x00003df000007945 */ /* 0x000fe20003800000 */
[----:B------:R-:W-:Y:S01]  /*0150*/  LEA.HI R9, R9, R0, RZ, 0xb ;  /* 0x0000000009097211 */ /* 0x000fe200078f58ff */
[----:B------:R-:W-:Y:S01]  /*0160*/  HFMA2 R141, -RZ, RZ, 0, 0 ;  /* 0x00000000ff8d7431 */ /* 0x000fe200000001ff */
[----:B------:R-:W-:Y:S01]  /*0170*/  LEA.HI R8, R2, R2, RZ, 0x5 ;  /* 0x0000000202087211 */ /* 0x000fe200078f28ff */
[----:B------:R-:W-:Y:S01]  /*0180*/  HFMA2 R78, -RZ, RZ, 0, 0 ;  /* 0x00000000ff4e7431 */ /* 0x000fe200000001ff */
[----:B------:R-:W-:Y:S01]  /*0190*/  MOV R0, RZ ;  /* 0x000000ff00007202 */ /* 0x000fe20000000f00 */
[----:B------:R-:W-:Y:S01]  /*01a0*/  HFMA2 R48, -RZ, RZ, 0, 0 ;  /* 0x00000000ff307431 */ /* 0x000fe200000001ff */
[----:B------:R-:W-:-:S02]  /*01b0*/  LOP3.LUT R11, R8, 0xffffffe0, RZ, 0xc0, !PT ;  /* 0xffffffe0080b7812 */ /* 0x000fc400078ec0ff */
[----:B------:R-:W-:Y:S02]  /*01c0*/  CS2R R76, SRZ ;  /* 0x00000000004c7805 */ /* 0x000fe4000001ff00 */
[----:B------:R-:W-:Y:S02]  /*01d0*/  CS2R R80, SRZ ;  /* 0x0000000000507805 */ /* 0x000fe4000001ff00 */
[----:B------:R-:W-:Y:S02]  /*01e0*/  MOV R87, RZ ;  /* 0x000000ff00577202 */ /* 0x000fe40000000f00 */
[----:B------:R-:W-:Y:S02]  /*01f0*/  CS2R R120, SRZ ;  /* 0x0000000000787805 */ /* 0x000fe4000001ff00 */
[----:B------:R-:W-:Y:S02]  /*0200*/  IADD3 R2, PT, PT, R2, -R11, RZ ;  /* 0x8000000b02027210 */ /* 0x000fe40007ffe0ff */
[----:B------:R-:W-:-:S02]  /*0210*/  CS2R R118, SRZ ;  /* 0x0000000000767805 */ /* 0x000fc4000001ff00 */
[----:B------:R-:W-:Y:S02]  /*0220*/  CS2R R116, SRZ ;  /* 0x0000000000747805 */ /* 0x000fe4000001ff00 */
[----:B------:R-:W-:Y:S02]  /*0230*/  CS2R R114, SRZ ;  /* 0x0000000000727805 */ /* 0x000fe4000001ff00 */
[----:B------:R-:W-:Y:S02]  /*0240*/  CS2R R112, SRZ ;  /* 0x0000000000707805 */ /* 0x000fe4000001ff00 */
[----:B------:R-:W-:Y:S02]  /*0250*/  CS2R R110, SRZ ;  /* 0x00000000006e7805 */ /* 0x000fe4000001ff00 */
[----:B------:R-:W-:Y:S02]  /*0260*/  CS2R R108, SRZ ;  /* 0x00000000006c7805 */ /* 0x000fe4000001ff00 */
        /* <DEDUP_REMOVED lines=21> */
[----:B0-----:R-:W-:Y:S02]  /*03c0*/  SHF.R.S32.HI R6, RZ, 0xb, R9 ;  /* 0x0000000bff067819 */ /* 0x001fe40000011409 */
[----:B--2---:R-:W-:-:S04]  /*03d0*/  IADD3 R8, PT, PT, -R4, R3, RZ ;  /* 0x0000000304087210 */ /* 0x004fc80007ffe1ff */
[----:B------:R-:W-:-:S13]  /*03e0*/  ISETP.GE.AND P0, PT, R8, 0x8, PT ;  /* 0x000000080800780c */ /* 0x000fda0003f06270 */
[----:B------:R-:W-:Y:S05]  /*03f0*/  @!P0 BRA `(.L_x_1) ;  /* 0x0000003800cc8947 */ /* 0x000fea0003800000 */
[----:B------:R-:W-:Y:S02]  /*0400*/  MOV R141, RZ ;  /* 0x000000ff008d7202 */ /* 0x000fe40000000f00 */
[----:B------:R-:W-:Y:S02]  /*0410*/  MOV R0, RZ ;  /* 0x000000ff00007202 */ /* 0x000fe40000000f00 */
[----:B------:R-:W-:-:S07]  /*0420*/  MOV R82, R4 ;  /* 0x0000000400527202 */ /* 0x000fce0000000f00 */
.L_x_5:
[----:B------:R-:W-:Y:S01]  /*0430*/  IADD3 R7, PT, PT, -R4, R82, RZ ;  /* 0x0000005204077210 */ /* 0x000fe20007ffe1ff */
[----:B------:R-:W-:Y:S03]  /*0440*/  BSSY.RECONVERGENT B1, `(.L_x_2) ;  /* 0x000007d000017945 */ /* 0x000fe60003800200 */
[----:B------:R-:W-:-:S13]  /*0450*/  LOP3.LUT P0, RZ, R7, 0x1f, RZ, 0xc0, !PT ;  /* 0x0000001f07ff7812 */ /* 0x000fda000780c0ff */
[----:B------:R-:W-:Y:S05]  /*0460*/  @P0 BRA `(.L_x_3) ;  /* 0x0000000400e80947 */ /* 0x000fea0003800000 */
[----:B------:R-:W0:Y:S01]  /*0470*/  S2R R7, SR_TID.X ;  /* 0x0000000000077919 */ /* 0x000e220000002100 */
[-C--:B------:R-:W-:Y:S02]  /*0480*/  IADD3 R8, PT, PT, R3, -R82.reuse, RZ ;  /* 0x8000005203087210 */ /* 0x080fe40007ffe0ff */
[----:B------:R-:W-:Y:S02]  /*0490*/  MOV R141, R82 ;  /* 0x00000052008d7202 */ /* 0x000fe40000000f00 */
[----:B0-----:R-:W-:-:S13]  /*04a0*/  ISETP.GE.U32.AND P0, PT, R7, R8, PT ;  /* 0x000000080700720c */ /* 0x001fda0003f06070 */
[----:B------:R-:W-:Y:S05]  /*04b0*/  @P0 BRA `(.L_x_3) ;  /* 0x0000000400d40947 */ /* 0x000fea0003800000 */
[----:B------:R-:W-:Y:S01]  /*04c0*/  IADD3 R15, PT, PT, R7, R82, RZ ;  /* 0x00000052070f7210 */ /* 0x000fe20007ffe0ff */
[----:B------:R-:W0:Y:S01]  /*04d0*/  LDC.64 R12, c[0x0][0x3a8] ;  /* 0x0000ea00ff0c7b82 */ /* 0x000e220000000a00 */
[----:B------:R-:W-:-:S04]  /*04e0*/  IADD3 R42, PT, PT, -R4, R3, RZ ;  /* 0x00000003042a7210 */ /* 0x000fc80007ffe1ff */
[----:B------:R-:W-:-:S03]  /*04f0*/  IADD3 R17, PT, PT, R42, R15, RZ ;  /* 0x0000000f2a117210 */ /* 0x000fc60007ffe0ff */
[----:B------:R-:W1:Y:S01]  /*0500*/  LDC.64 R8, c[0x0][0x3b0] ;  /* 0x0000ec00ff087b82 */ /* 0x000e620000000a00 */
[----:B------:R-:W-:-:S04]  /*0510*/  IADD3 R23, PT, PT, R42, R17, RZ ;  /* 0x000000112a177210 */ /* 0x000fc80007ffe0ff */
[----:B------:R-:W-:-:S04]  /*0520*/  IADD3 R25, PT, PT, R42, R23, RZ ;  /* 0x000000172a197210 */ /* 0x000fc80007ffe0ff */
[----:B------:R-:W-:-:S04]  /*0530*/  IADD3 R19, PT, PT, R42, R25, RZ ;  /* 0x000000192a137210 */ /* 0x000fc80007ffe0ff */
[----:B------:R-:W-:Y:S01]  /*0540*/  IADD3 R21, PT, PT, R42, R19, RZ ;  /* 0x000000132a157210 */ /* 0x000fe20007ffe0ff */
[----:B0-----:R-:W-:-:S03]  /*0550*/  IMAD.WIDE.U32 R12, R15, 0x4, R12 ;  /* 0x000000040f0c7825 */ /* 0x001fc600078e000c */
[----:B------:R-:W-:-:S04]  /*0560*/  IADD3 R11, PT, PT, R42, R21, RZ ;  /* 0x000000152a0b7210 */ /* 0x000fc80007ffe0ff */
[C---:B------:R-:W-:Y:S01]  /*0570*/  IADD3 R39, PT, PT, R42.reuse, R11, RZ ;  /* 0x0000000b2a277210 */ /* 0x040fe20007ffe0ff */
[----:B------:R-:W2:Y:S01]  /*0580*/  LDG.E.CONSTANT R49, desc[UR4][R12.64] ;  /* 0x000000040c317981 */ /* 0x000ea2000c1e9900 */
[--C-:B-1----:R-:W-:Y:S02]  /*0590*/  IMAD.WIDE.U32 R24, R25, 0x4, R8.reuse ;  /* 0x0000000419187825 */ /* 0x102fe400078e0008 */
[C---:B------:R-:W-:Y:S02]  /*05a0*/  IADD3 R35, PT, PT, R42.reuse, R39, RZ ;  /* 0x000000272a237210 */ /* 0x040fe40007ffe0ff */
[--C-:B------:R-:W-:Y:S02]  /*05b0*/  IMAD.WIDE.U32 R18, R19, 0x4, R8.reuse ;  /* 0x0000000413127825 */ /* 0x100fe400078e0008 */
[C---:B------:R-:W-:Y:S01]  /*05c0*/  IADD3 R29, PT, PT, R42.reuse, R35, RZ ;  /* 0x000000232a1d7210 */ /* 0x040fe20007ffe0ff */
[----:B------:R0:W5:Y:S03]  /*05d0*/  LDG.E.CONSTANT R12, desc[UR4][R24.64] ;  /* 0x00000004180c7981 */ /* 0x000166000c1e9900 */
[C---:B------:R-:W-:Y:S01]  /*05e0*/  IADD3 R31, PT, PT, R42.reuse, R29, RZ ;  /* 0x0000001d2a1f7210 */ /* 0x040fe20007ffe0ff */
[--C-:B------:R-:W-:Y:S01]  /*05f0*/  IMAD.WIDE.U32 R16, R17, 0x4, R8.reuse ;  /* 0x0000000411107825 */ /* 0x100fe200078e0008 */
[----:B------:R-:W5:Y:S02]  /*0600*/  LDG.E.CONSTANT R13, desc[UR4][R18.64] ;  /* 0x00000004120d7981 */ /* 0x000f64000c1e9900 */
[C---:B------:R-:W-:Y:S01]  /*0610*/  IADD3 R37, PT, PT, R42.reuse, R31, RZ ;  /* 0x0000001f2a257210 */ /* 0x040fe20007ffe0ff */
[--C-:B------:R-:W-:Y:S01]  /*0620*/  IMAD.WIDE.U32 R34, R35, 0x4, R8.reuse ;  /* 0x0000000423227825 */ /* 0x100fe200078e0008 */
[----:B------:R-:W5:Y:S02]  /*0630*/  LDG.E.CONSTANT R33, desc[UR4][R16.64] ;  /* 0x0000000410217981 */ /* 0x000f64000c1e9900 */
[----:B------:R-:W-:Y:S01]  /*0640*/  IADD3 R41, PT, PT, R42, R37, RZ ;  /* 0x000000252a297210 */ /* 0x000fe20007ffe0ff */
[----:B------:R-:W-:-:S03]  /*0650*/  IMAD.WIDE.U32 R22, R23, 0x4, R8 ;  /* 0x0000000417167825 */ /* 0x000fc600078e0008 */
[C---:B------:R-:W-:Y:S01]  /*0660*/  IADD3 R45, PT, PT, R42.reuse, R41, RZ ;  /* 0x000000292a2d7210 */ /* 0x040fe20007ffe0ff */
[--C-:B------:R-:W-:Y:S01]  /*0670*/  IMAD.WIDE.U32 R30, R31, 0x4, R8.reuse ;  /* 0x000000041f1e7825 */ /* 0x100fe200078e0008 */
[----:B------:R-:W5:Y:S02]  /*0680*/  LDG.E.CONSTANT R27, desc[UR4][R22.64] ;  /* 0x00000004161b7981 */ /* 0x000f64000c1e9900 */
[C---:B------:R-:W-:Y:S01]  /*0690*/  IADD3 R47, PT, PT, R42.reuse, R45, RZ ;  /* 0x0000002d2a2f7210 */ /* 0x040fe20007ffe0ff */
[--C-:B0-----:R-:W-:Y:S01]  /*06a0*/  IMAD.WIDE.U32 R24, R37, 0x4, R8.reuse ;  /* 0x0000000425187825 */ /* 0x101fe200078e0008 */
[----:B------:R0:W5:Y:S02]  /*06b0*/  LDG.E.CONSTANT R19, desc[UR4][R30.64] ;  /* 0x000000041e137981 */ /* 0x000164000c1e9900 */
[C---:B------:R-:W-:Y:S01]  /*06c0*/  IADD3 R79, PT, PT, R42.reuse, R47, RZ ;  /* 0x0000002f2a4f7210 */ /* 0x040fe20007ffe0ff */
[--C-:B------:R-:W-:Y:S01]  /*06d0*/  IMAD.WIDE.U32 R38, R39, 0x4, R8.reuse ;  /* 0x0000000427267825 */ /* 0x100fe200078e0008 */
[----:B------:R1:W5:Y:S02]  /*06e0*/  LDG.E.CONSTANT R17, desc[UR4][R34.64] ;  /* 0x0000000422117981 */ /* 0x000364000c1e9900 */
[C---:B------:R-:W-:Y:S01]  /*06f0*/  IADD3 R83, PT, PT, R42.reuse, R79, RZ ;  /* 0x0000004f2a537210 */ /* 0x040fe20007ffe0ff */
[--C-:B------:R-:W-:Y:S01]  /*0700*/  IMAD.WIDE.U32 R36, R41, 0x4, R8.reuse ;  /* 0x0000000429247825 */ /* 0x100fe200078e0008 */
[----:B------:R3:W5:Y:S02]  /*0710*/  LDG.E.CONSTANT R16, desc[UR4][R38.64] ;  /* 0x0000000426107981 */ /* 0x000764000c1e9900 */
[----:B------:R-:W-:Y:S01]  /*0720*/  IADD3 R85, PT, PT, R42, R83, RZ ;  /* 0x000000532a557210 */ /* 0x000fe20007ffe0ff */
[----:B------:R-:W-:-:S03]  /*0730*/  IMAD.WIDE.U32 R14, R15, 0x4, R8 ;  /* 0x000000040f0e7825 */ /* 0x000fc600078e0008 */
[C---:B------:R-:W-:Y:S01]  /*0740*/  IADD3 R89, PT, PT, R42.reuse, R85, RZ ;  /* 0x000000552a597210 */ /* 0x040fe20007ffe0ff */
[----:B------:R-:W-:Y:S01]  /*0750*/  IMAD.WIDE.U32 R40, R79, 0x4, R8 ;  /* 0x000000044f287825 */ /* 0x000fe200078e0008 */
[----:B------:R-:W5:Y:S02]  /*0760*/  LDG.E.CONSTANT R43, desc[UR4][R14.64] ;  /* 0x000000040e2b7981 */ /* 0x000f64000c1e9900 */
[----:B------:R-:W-:-:S04]  /*0770*/  IADD3 R91, PT, PT, R42, R89, RZ ;  /* 0x000000592a5b7210 */ /* 0x000fc80007ffe0ff */
[----:B------:R-:W-:-:S04]  /*0780*/  IADD3 R123, PT, PT, R42, R91, RZ ;  /* 0x0000005b2a7b7210 */ /* 0x000fc80007ffe0ff */
[----:B------:R-:W-:-:S04]  /*0790*/  IADD3 R125, PT, PT, R42, R123, RZ ;  /* 0x0000007b2a7d7210 */ /* 0x000fc80007ffe0ff */
[----:B------:R-:W-:-:S04]  /*07a0*/  IADD3 R127, PT, PT, R42, R125, RZ ;  /* 0x0000007d2a7f7210 */ /* 0x000fc80007ffe0ff */
[----:B------:R-:W-:Y:S01]  /*07b0*/  IADD3 R129, PT, PT, R42, R127, RZ ;  /* 0x0000007f2a817210 */ /* 0x000fe20007ffe0ff */
[----:B0-----:R-:W-:-:S03]  /*07c0*/  IMAD.WIDE.U32 R30, R83, 0x4, R8 ;  /* 0x00000004531e7825 */ /* 0x001fc600078e0008 */
[----:B------:R-:W-:Y:S01]  /*07d0*/  IADD3 R79, PT, PT, R42, R129, RZ ;  /* 0x000000812a4f7210 */ /* 0x000fe20007ffe0ff */
[----:B-1----:R-:W-:-:S03]  /*07e0*/  IMAD.WIDE.U32 R34, R89, 0x4, R8 ;  /* 0x0000000459227825 */ /* 0x002fc600078e0008 */
[----:B------:R-:W-:Y:S01]  /*07f0*/  IADD3 R83, PT, PT, R42, R79, RZ ;  /* 0x0000004f2a537210 */ /* 0x000fe20007ffe0ff */
[----:B------:R-:W-:-:S03]  /*0800*/  IMAD.WIDE.U32 R20, R21, 0x4, R8 ;  /* 0x0000000415147825 */ /* 0x000fc600078e0008 */
[C---:B------:R-:W-:Y:S01]  /*0810*/  IADD3 R89, PT, PT, R42.reuse, R83, RZ ;  /* 0x000000532a597210 */ /* 0x040fe20007ffe0ff */
[--C-:B------:R-:W-:Y:S01]  /*0820*/  IMAD.WIDE.U32 R10, R11, 0x4, R8.reuse ;  /* 0x000000040b0a7825 */ /* 0x100fe200078e0008 */
[----:B------:R-:W5:Y:S03]  /*0830*/  LDG.E.CONSTANT R14, desc[UR4][R20.64] ;  /* 0x00000004140e7981 */ /* 0x000f66000c1e9900 */
[--C-:B---3--:R-:W-:Y:S01]  /*0840*/  IMAD.WIDE.U32 R38, R85, 0x4, R8.reuse ;  /* 0x0000000455267825 */ /* 0x108fe200078e0008 */
[C---:B------:R-:W-:Y:S01]  /*0850*/  IADD3 R85, PT, PT, R42.reuse, R89, RZ ;  /* 0x000000592a557210 */ /* 0x040fe20007ffe0ff */
[----:B------:R0:W5:Y:S02]  /*0860*/  LDG.E.CONSTANT R15, desc[UR4][R10.64] ;  /* 0x000000040a0f7981 */ /* 0x000164000c1e9900 */
[--C-:B------:R-:W-:Y:S01]  /*0870*/  IMAD.WIDE.U32 R22, R29, 0x4, R8.reuse ;  /* 0x000000041d167825 */ /* 0x100fe200078e0008 */
[----:B------:R-:W1:Y:S03]  /*0880*/  S2R R86, SR_CTAID.Y ;  /* 0x0000000000567919 */ /* 0x000e660000002600 */
[--C-:B------:R-:W-:Y:S01]  /*0890*/  IMAD.WIDE.U32 R28, R45, 0x4, R8.reuse ;  /* 0x000000042d1c7825 */ /* 0x100fe200078e0008 */
[----:B------:R-:W5:Y:S03]  /*08a0*/  LDG.E.CONSTANT R20, desc[UR4][R24.64] ;  /* 0x0000000418147981 */ /* 0x000f66000c1e9900 */
[--C-:B------:R-:W-:Y:S01]  /*08b0*/  IMAD.WIDE.U32 R44, R123, 0x4, R8.reuse ;  /* 0x000000047b2c7825 */ /* 0x100fe200078e0008 */
[----:B------:R-:W-:Y:S01]  /*08c0*/  IADD3 R123, PT, PT, R42, R85, RZ ;  /* 0x000000552a7b7210 */ /* 0x000fe20007ffe0ff */
[----:B------:R-:W5:Y:S02]  /*08d0*/  LDG.E.CONSTANT R18, desc[UR4][R22.64] ;  /* 0x0000000416127981 */ /* 0x000f64000c1e9900 */
[----:B0-----:R-:W-:-:S02]  /*08e0*/  IMAD.WIDE.U32 R10, R47, 0x4, R8 ;  /* 0x000000042f0a7825 */ /* 0x001fc400078e0008 */
[----:B------:R-:W5:Y:S04]  /*08f0*/  LDG.E.CONSTANT R21, desc[UR4][R36.64] ;  /* 0x0000000424157981 */ /* 0x000f68000c1e9900 */
[----:B------:R0:W5:Y:S01]  /*0900*/  LDG.E.CONSTANT R24, desc[UR4][R40.64] ;  /* 0x0000000428187981 */ /* 0x000162000c1e9900 */
[----:B------:R-:W-:-:S03]  /*0910*/  IMAD.WIDE.U32 R46, R91, 0x4, R8 ;  /* 0x000000045b2e7825 */ /* 0x000fc600078e0008 */
[----:B------:R3:W5:Y:S01]  /*0920*/  LDG.E.CONSTANT R23, desc[UR4][R10.64] ;  /* 0x000000040a177981 */ /* 0x000762000c1e9900 */
[----:B------:R-:W-:-:S03]  /*0930*/  IMAD.WIDE.U32 R90, R83, 0x4, R8 ;  /* 0x00000004535a7825 */ /* 0x000fc600078e0008 */
[----:B------:R-:W5:Y:S01]  /*0940*/  LDG.E.CONSTANT R22, desc[UR4][R28.64] ;  /* 0x000000041c167981 */ /* 0x000f62000c1e9900 */
[--C-:B0-----:R-:W-:Y:S01]  /*0950*/  IMAD.WIDE.U32 R40, R79, 0x4, R8.reuse ;  /* 0x000000044f287825 */ /* 0x101fe200078e0008 */
[C---:B------:R-:W-:Y:S02]  /*0960*/  IADD3 R79, PT, PT, R42.reuse, R123, RZ ;  /* 0x0000007b2a4f7210 */ /* 0x040fe40007ffe0ff */
[----:B------:R-:W5:Y:S01]  /*0970*/  LDG.E.CONSTANT R25, desc[UR4][R30.64] ;  /* 0x000000041e197981 */ /* 0x000f62000c1e9900 */
[--C-:B---3--:R-:W-:Y:S01]  /*0980*/  IMAD.WIDE.U32 R10, R127, 0x4, R8.reuse ;  /* 0x000000047f0a7825 */ /* 0x108fe200078e0008 */
[----:B------:R-:W-:Y:S02]  /*0990*/  IADD3 R83, PT, PT, R42, R79, RZ ;  /* 0x0000004f2a537210 */ /* 0x000fe40007ffe0ff */
[----:B------:R-:W5:Y:S01]  /*09a0*/  LDG.E.CONSTANT R26, desc[UR4][R38.64] ;  /* 0x00000004261a7981 */ /* 0x000f62000c1e9900 */
[----:B------:R-:W-:-:S03]  /*09b0*/  IMAD.WIDE.U32 R36, R125, 0x4, R8 ;  /* 0x000000047d247825 */ /* 0x000fc600078e0008 */
[----:B------:R0:W5:Y:S01]  /*09c0*/  LDG.E.CONSTANT R32, desc[UR4][R10.64] ;  /* 0x000000040a207981 */ /* 0x000162000c1e9900 */
[----:B------:R-:W-:-:S03]  /*09d0*/  IMAD.WIDE.U32 R88, R89, 0x4, R8 ;  /* 0x0000000459587825 */ /* 0x000fc600078e0008 */
[----:B------:R-:W5:Y:S04]  /*09e0*/  LDG.E.CONSTANT R28, desc[UR4][R34.64] ;  /* 0x00000004221c7981 */ /* 0x000f68000c1e9900 */
[----:B------:R-:W5:Y:S01]  /*09f0*/  LDG.E.CONSTANT R31, desc[UR4][R36.64] ;  /* 0x00000004241f7981 */ /* 0x000f62000c1e9900 */
[----:B0-----:R-:W-:-:S03]  /*0a00*/  IMAD.WIDE.U32 R10, R83, 0x4, R8 ;  /* 0x00000004530a7825 */ /* 0x001fc600078e0008 */
[----:B------:R0:W5:Y:S04]  /*0a10*/  LDG.E.CONSTANT R30, desc[UR4][R44.64] ;  /* 0x000000042c1e7981 */ /* 0x000168000c1e9900 */
[----:B------:R-:W5:Y:S04]  /*0a20*/  LDG.E.CONSTANT R35, desc[UR4][R40.64] ;  /* 0x0000000428237981 */ /* 0x000f68000c1e9900 */
[----:B------:R-:W5:Y:S04]  /*0a30*/  LDG.E.CONSTANT R36, desc[UR4][R90.64] ;  /* 0x000000045a247981 */ /* 0x000f68000c1e9900 */
[----:B------:R-:W5:Y:S04]  /*0a40*/  LDG.E.CONSTANT R37, desc[UR4][R88.64] ;  /* 0x0000000458257981 */ /* 0x000f68000c1e9900 */
[----:B------:R-:W5:Y:S01]  /*0a50*/  LDG.E.CONSTANT R41, desc[UR4][R10.64] ;  /* 0x000000040a297981 */ /* 0x000f62000c1e9900 */
[----:B------:R-:W-:Y:S01]  /*0a60*/  IADD3 R125, PT, PT, R42, R83, RZ ;  /* 0x000000532a7d7210 */ /* 0x000fe20007ffe0ff */
[----:B------:R-:W-:-:S02]  /*0a70*/  IMAD.WIDE.U32 R38, R129, 0x4, R8 ;  /* 0x0000000481267825 */ /* 0x000fc400078e0008 */
[----:B------:R3:W5:Y:S02]  /*0a80*/  LDG.E.CONSTANT R29, desc[UR4][R46.64] ;  /* 0x000000042e1d7981 */ /* 0x000764000c1e9900 */
[--C-:B0-----:R-:W-:Y:S01]  /*0a90*/  IMAD.WIDE.U32 R44, R79, 0x4, R8.reuse ;  /* 0x000000044f2c7825 */ /* 0x101fe200078e0008 */
[----:B-1----:R-:W-:Y:S01]  /*0aa0*/  LEA R79, R86, R7, 0x6 ;  /* 0x00000007564f7211 */ /* 0x002fe200078e30ff */
[----:B------:R-:W5:Y:S02]  /*0ab0*/  LDG.E.CONSTANT R34, desc[UR4][R38.64] ;  /* 0x0000000426227981 */ /* 0x000f64000c1e9900 */
[--C-:B------:R-:W-:Y:S02]  /*0ac0*/  IMAD.WIDE.U32 R84, R85, 0x4, R8.reuse ;  /* 0x0000000455547825 */ /* 0x100fe400078e0008 */
[----:B------:R-:W5:Y:S02]  /*0ad0*/  LDG.E.CONSTANT R40, desc[UR4][R44.64] ;  /* 0x000000042c287981 */ /* 0x000f64000c1e9900 */
[----:B---3--:R-:W-:-:S02]  /*0ae0*/  IMAD.WIDE.U32 R46, R123, 0x4, R8 ;  /* 0x000000047b2e7825 */ /* 0x008fc400078e0008 */
[----:B------:R0:W5:Y:S02]  /*0af0*/  LDG.E.CONSTANT R38, desc[UR4][R84.64] ;  /* 0x0000000454267981 */ /* 0x000164000c1e9900 */
[----:B------:R-:W-:Y:S02]  /*0b00*/  IMAD R79, R6, 0x1800, R79 ;  /* 0x00001800064f7824 */ /* 0x000fe400078e024f */
[----:B------:R1:W5:Y:S01]  /*0b10*/  LDG.E.CONSTANT R39, desc[UR4][R46.64] ;  /* 0x000000042e277981 */ /* 0x000362000c1e9900 */
[----:B------:R-:W-:-:S04]  /*0b20*/  IMAD.WIDE.U32 R8, R125, 0x4, R8 ;  /* 0x000000047d087825 */ /* 0x000fc800078e0008 */
[----:B------:R-:W-:Y:S01]  /*0b30*/  IMAD R79, R2, 0xc0, R79 ;  /* 0x000000c0024f7824 */ /* 0x000fe200078e024f */
[----:B------:R3:W5:Y:S01]  /*0b40*/  LDG.E.CONSTANT R42, desc[UR4][R8.64] ;  /* 0x00000004082a7981 */ /* 0x000762000c1e9900 */
[----:B--2---:R-:W-:-:S04]  /*0b50*/  IMAD.HI R83, R49, 0x55555556, RZ ;  /* 0x5555555631537827 */ /* 0x004fc800078e02ff */
[----:B------:R-:W-:Y:S01]  /*0b60*/  IMAD.HI R7, R49, 0x38e38e39, RZ ;  /* 0x38e38e3931077827 */ /* 0x000fe200078e02ff */
[----:B------:R-:W-:-:S04]  /*0b70*/  LEA.HI R86, R83, R83, RZ, 0x1 ;  /* 0x0000005353567211 */ /* 0x000fc800078f08ff */
[----:B0-----:R-:W-:Y:S01]  /*0b80*/  SHF.R.U32.HI R84, RZ, 0x1, R7 ;  /* 0x00000001ff547819 */ /* 0x001fe20000011607 */
[----:B-1----:R-:W-:-:S03]  /*0b90*/  IMAD.HI R46, R86, 0x55555556, RZ ;  /* 0x55555556562e7827 */ /* 0x002fc600078e02ff */
[----:B------:R-:W-:Y:S02]  /*0ba0*/  LEA.HI R84, R7, R84, RZ, 0x1 ;  /* 0x0000005407547211 */ /* 0x000fe400078f08ff */
[----:B------:R-:W-:-:S03]  /*0bb0*/  LEA.HI R7, R46, R46, RZ, 0x1 ;  /* 0x0000002e2e077211 */ /* 0x000fc600078f08ff */
[----:B------:R-:W-:Y:S02]  /*0bc0*/  IMAD R79, R84, 0x1800, R79 ;  /* 0x00001800544f7824 */ /* 0x000fe400078e024f */
[----:B---3--:R-:W-:Y:S02]  /*0bd0*/  IMAD R8, R7, -0x3, R86 ;  /* 0xfffffffd07087824 */ /* 0x008fe400078e0256 */
[----:B------:R-:W-:Y:S02]  /*0be0*/  IMAD R49, R86, -0x3, R49 ;  /* 0xfffffffd56317824 */ /* 0x000fe400078e0231 */
[----:B------:R-:W-:-:S05]  /*0bf0*/  IMAD R8, R8, 0xc0, R79 ;  /* 0x000000c008087824 */ /* 0x000fca00078e024f */
[----:B------:R-:W-:-:S07]  /*0c00*/  LEA R44, R49, R8, 0x6 ;  /* 0x00000008312c7211 */ /* 0x000fce00078e30ff */
.L_x_3:
[----:B------:R-:W-:Y:S05]  /*0c10*/  BSYNC.RECONVERGENT B1 ;  /* 0x0000000000017941 */ /* 0x000fea0003800200 */
.L_x_2:
[----:B------:R-:W-:Y:S01]  /*0c20*/  UMOV UR6, 0xffffffff ;  /* 0xffffffff00067882 */ /* 0x000fe20000000000 */
[----:B------:R-:W-:Y:S02]  /*0c30*/  IADD3 R139, PT, PT, -R141, R82, RZ ;  /* 0x000000528d8b7210 */ /* 0x000fe40007ffe1ff */
[----:B------:R-:W-:Y:S05]  /*0c40*/  BRA.DIV UR6, `(.L_x_4) ;  /* 0x0000008606fc7947 */ /* 0x000fea000b800000 */
[----:B------:R-:W0:Y:S01]  /*0c50*/  SHFL.IDX PT, R123, R44, R139, 0x1f ;  /* 0x00001f8b2c7b7589 */ /* 0x000e2200000e0000 */
[----:B------:R-:W0:Y:S02]  /*0c60*/  LDC.64 R8, c[0x0][0x380] ;  /* 0x0000e000ff087b82 */ /* 0x000e240000000a00 */
[----:B0-----:R-:W-:-:S05]  /*0c70*/  IMAD.WIDE R122, R123, 0x4, R8 ;  /* 0x000000047b7a7825 */ /* 0x001fca00078e0208 */
[----:B------:R-:W2:Y:S04]  /*0c80*/  LDG.E.CONSTANT R46, desc[UR4][R122.64] ;  /* 0x000000047a2e7981 */ /* 0x000ea8000c1e9900 */
[----:B------:R0:W3:Y:S01]  /*0c90*/  LDG.E.CONSTANT R137, desc[UR4][R122.64+0x80] ;  /* 0x000080047a897981 */ /* 0x0000e2000c1e9900 */
[----:B------:R-:W-:-:S05]  /*0ca0*/  IADD3 R135, PT, PT, R139, 0x1, RZ ;  /* 0x000000018b877810 */ /* 0x000fca0007ffe0ff */
[----:B------:R-:W1:Y:S02]  /*0cb0*/  SHFL.IDX PT, R11, R44, R135, 0x1f ;  /* 0x00001f872c0b7589 */ /* 0x000e6400000e0000 */
[----:B-1----:R-:W-:-:S05]  /*0cc0*/  IMAD.WIDE R10, R11, 0x4, R8 ;  /* 0x000000040b0a7825 */ /* 0x002fca00078e0208 */
[----:B------:R-:W4:Y:S04]  /*0cd0*/  LDG.E.CONSTANT R84, desc[UR4][R10.64] ;  /* 0x000000040a547981 */ /* 0x000f28000c1e9900 */
[----:B------:R1:W4:Y:S01]  /*0ce0*/  LDG.E.CONSTANT R86, desc[UR4][R10.64+0x80] ;  /* 0x000080040a567981 */ /* 0x000322000c1e9900 */
[----:B------:R-:W-:-:S03]  /*0cf0*/  IADD3 R133, PT, PT, R139, 0x2, RZ ;  /* 0x000000028b857810 */ /* 0x000fc60007ffe0ff */
[----:B-----5:R-:W2:Y:S04]  /*0d00*/  SHFL.IDX PT, R145, R33, R139, 0x1f ;  /* 0x00001f8b21917589 */ /* 0x020ea800000e0000 */
[----:B------:R-:W-:Y:S04]  /*0d10*/  SHFL.IDX PT, R126, R27, R139, 0x1f ;  /* 0x00001f8b1b7e7589 */ /* 0x000fe800000e0000 */
[----:B------:R-:W-:Y:S04]  /*0d20*/  SHFL.IDX PT, R128, R12, R139, 0x1f ;  /* 0x00001f8b0c807589 */ /* 0x000fe800000e0000 */
[----:B------:R-:W-:Y:S04]  /*0d30*/  SHFL.IDX PT, R130, R13, R139, 0x1f ;  /* 0x00001f8b0d827589 */ /* 0x000fe800000e0000 */
[----:B0-----:R-:W0:Y:S04]  /*0d40*/  SHFL.IDX PT, R123, R14, R139, 0x1f ;  /* 0x00001f8b0e7b7589 */ /* 0x001e2800000e0000 */
[----:B-1----:R-:W1:Y:S04]  /*0d50*/  SHFL.IDX PT, R10, R18, R139, 0x1f ;  /* 0x00001f8b120a7589 */ /* 0x002e6800000e0000 */
[----:B------:R-:W3:Y:S04]  /*0d60*/  SHFL.IDX PT, R124, R43, R139, 0x1f ;  /* 0x00001f8b2b7c7589 */ /* 0x000ee800000e0000 */
[----:B------:R-:W3:Y:S04]  /*0d70*/  SHFL.IDX PT, R122, R15, R139, 0x1f ;  /* 0x00001f8b0f7a7589 */ /* 0x000ee800000e0000 */
[----:B------:R-:W3:Y:S04]  /*0d80*/  SHFL.IDX PT, R132, R16, R139, 0x1f ;  /* 0x00001f8b10847589 */ /* 0x000ee800000e0000 */
[----:B------:R-:W-:Y:S04]  /*0d90*/  SHFL.IDX PT, R11, R17, R135, 0x1f ;  /* 0x00001f87110b7589 */ /* 0x000fe800000e0000 */
[----:B------:R-:W-:Y:S01]  /*0da0*/  SHFL.IDX PT, R83, R44, R133, 0x1f ;  /* 0x00001f852c537589 */ /* 0x000fe200000e0000 */
[C---:B--2---:R-:W-:Y:S01]  /*0db0*/  FFMA R143, R46.reuse, R145, R48 ;  /* 0x000000912e8f7223 */ /* 0x044fe20000000030 */
[----:B0-----:R-:W-:-:S02]  /*0dc0*/  FFMA R57, R46, R123, R57 ;  /* 0x0000007b2e397223 */ /* 0x001fc40000000039 */
[----:B------:R-:W0:Y:S01]  /*0dd0*/  SHFL.IDX PT, R48, R19, R139, 0x1f ;  /* 0x00001f8b13307589 */ /* 0x000e2200000e0000 */
[----:B-1----:R-:W-:Y:S01]  /*0de0*/  FFMA R65, R46, R10, R65 ;  /* 0x0000000a2e417223 */ /* 0x002fe20000000041 */
[C---:B---3--:R-:W-:Y:S01]  /*0df0*/  FFMA R145, R137.reuse, R145, R50 ;  /* 0x0000009189917223 */ /* 0x048fe20000000032 */
[C---:B------:R-:W-:Y:S01]  /*0e00*/  FFMA R147, R137.reuse, R126, R52 ;  /* 0x0000007e89937223 */ /* 0x040fe20000000034 */
[C---:B------:R-:W-:Y:S01]  /*0e10*/  FFMA R149, R137.reuse, R128, R54 ;  /* 0x0000008089957223 */ /* 0x040fe20000000036 */
[C---:B------:R-:W-:Y:S01]  /*0e20*/  FFMA R151, R137.reuse, R130, R56 ;  /* 0x0000008289977223 */ /* 0x040fe20000000038 */
[C---:B------:R-:W-:Y:S01]  /*0e30*/  FFMA R153, R137.reuse, R123, R58 ;  /* 0x0000007b89997223 */ /* 0x040fe2000000003a */
[----:B------:R-:W1:Y:S01]  /*0e40*/  SHFL.IDX PT, R50, R20, R139, 0x1f ;  /* 0x00001f8b14327589 */ /* 0x000e6200000e0000 */
[C---:B------:R-:W-:Y:S01]  /*0e50*/  FFMA R161, R137.reuse, R10, R66 ;  /* 0x0000000a89a17223 */ /* 0x040fe20000000042 */
[C---:B------:R-:W-:Y:S01]  /*0e60*/  FFMA R77, R124.reuse, R137, R77 ;  /* 0x000000897c4d7223 */ /* 0x040fe2000000004d */
[C---:B------:R-:W-:Y:S01]  /*0e70*/  FFMA R155, R137.reuse, R122, R60 ;  /* 0x0000007a899b7223 */ /* 0x040fe2000000003c */
[----:B------:R-:W2:Y:S01]  /*0e80*/  SHFL.IDX PT, R123, R17, R139, 0x1f ;  /* 0x00001f8b117b7589 */ /* 0x000ea200000e0000 */
[----:B------:R-:W-:Y:S01]  /*0e90*/  FFMA R157, R137, R132, R62 ;  /* 0x00000084899d7223 */ /* 0x000fe2000000003e */
[----:B------:R-:W-:Y:S01]  /*0ea0*/  FFMA R81, R124, R46, R81 ;  /* 0x0000002e7c517223 */ /* 0x000fe20000000051 */
[C---:B------:R-:W-:Y:S01]  /*0eb0*/  FFMA R51, R46.reuse, R126, R51 ;  /* 0x0000007e2e337223 */ /* 0x040fe20000000033 */
[----:B------:R-:W3:Y:S01]  /*0ec0*/  SHFL.IDX PT, R52, R21, R139, 0x1f ;  /* 0x00001f8b15347589 */ /* 0x000ee200000e0000 */
[C---:B------:R-:W-:Y:S01]  /*0ed0*/  FFMA R53, R46.reuse, R128, R53 ;  /* 0x000000802e357223 */ /* 0x040fe20000000035 */
[C---:B------:R-:W-:Y:S01]  /*0ee0*/  FFMA R55, R46.reuse, R130, R55 ;  /* 0x000000822e377223 */ /* 0x040fe20000000037 */
[C---:B------:R-:W-:Y:S01]  /*0ef0*/  FFMA R59, R46.reuse, R122, R59 ;  /* 0x0000007a2e3b7223 */ /* 0x040fe2000000003b */
[----:B------:R-:W4:Y:S01]  /*0f00*/  SHFL.IDX PT, R54, R22, R139, 0x1f ;  /* 0x00001f8b16367589 */ /* 0x000f2200000e0000 */
[----:B------:R-:W-:-:S03]  /*0f10*/  FFMA R61, R46, R132, R61 ;  /* 0x000000842e3d7223 */ /* 0x000fc6000000003d */
[----:B------:R-:W4:Y:S01]  /*0f20*/  SHFL.IDX PT, R56, R23, R139, 0x1f ;  /* 0x00001f8b17387589 */ /* 0x000f2200000e0000 */
[CC--:B0-----:R-:W-:Y:S01]  /*0f30*/  FFMA R67, R46.reuse, R48.reuse, R67 ;  /* 0x000000302e437223 */ /* 0x0c1fe20000000043 */
[C---:B------:R-:W-:Y:S02]  /*0f40*/  FFMA R163, R137.reuse, R48, R68 ;  /* 0x0000003089a37223 */ /* 0x040fe40000000044 */
[----:B------:R-:W0:Y:S01]  /*0f50*/  SHFL.IDX PT, R58, R24, R139, 0x1f ;  /* 0x00001f8b183a7589 */ /* 0x000e2200000e0000 */
[CC--:B-1----:R-:W-:Y:S01]  /*0f60*/  FFMA R69, R46.reuse, R50.reuse, R69 ;  /* 0x000000322e457223 */ /* 0x0c2fe20000000045 */
[C---:B------:R-:W-:Y:S02]  /*0f70*/  FFMA R165, R137.reuse, R50, R70 ;  /* 0x0000003289a57223 */ /* 0x040fe40000000046 */
[----:B------:R-:W1:Y:S01]  /*0f80*/  SHFL.IDX PT, R10, R26, R139, 0x1f ;  /* 0x00001f8b1a0a7589 */ /* 0x000e6200000e0000 */
[-C--:B--2---:R-:W-:Y:S01]  /*0f90*/  FFMA R63, R46, R123.reuse, R63 ;  /* 0x0000007b2e3f7223 */ /* 0x084fe2000000003f */
[----:B------:R-:W-:-:S02]  /*0fa0*/  FFMA R159, R137, R123, R64 ;  /* 0x0000007b899f7223 */ /* 0x000fc40000000040 */
[----:B------:R-:W2:Y:S01]  /*0fb0*/  SHFL.IDX PT, R48, R28, R139, 0x1f ;  /* 0x00001f8b1c307589 */ /* 0x000ea200000e0000 */
[-C--:B---3--:R-:W-:Y:S01]  /*0fc0*/  FFMA R71, R46, R52.reuse, R71 ;  /* 0x000000342e477223 */ /* 0x088fe20000000047 */
[C---:B------:R-:W-:Y:S02]  /*0fd0*/  FFMA R72, R137.reuse, R52, R72 ;  /* 0x0000003489487223 */ /* 0x040fe40000000048 */
[----:B------:R-:W3:Y:S01]  /*0fe0*/  SHFL.IDX PT, R123, R25, R139, 0x1f ;  /* 0x00001f8b197b7589 */ /* 0x000ee200000e0000 */
[-C--:B----4-:R-:W-:Y:S01]  /*0ff0*/  FFMA R63, R84, R11.reuse, R63 ;  /* 0x0000000b543f7223 */ /* 0x090fe2000000003f */
[-C--:B------:R-:W-:Y:S01]  /*1000*/  FFMA R73, R46, R54.reuse, R73 ;  /* 0x000000362e497223 */ /* 0x080fe20000000049 */
[C---:B------:R-:W-:Y:S01]  /*1010*/  FFMA R74, R137.reuse, R54, R74 ;  /* 0x00000036894a7223 */ /* 0x040fe2000000004a */
[----:B------:R-:W4:Y:S01]  /*1020*/  SHFL.IDX PT, R50, R29, R139, 0x1f ;  /* 0x00001f8b1d327589 */ /* 0x000f2200000e0000 */
[----:B------:R-:W-:Y:S01]  /*1030*/  FFMA R159, R86, R11, R159 ;  /* 0x0000000b569f7223 */ /* 0x000fe2000000009f */
[CC--:B------:R-:W-:Y:S01]  /*1040*/  FFMA R75, R46.reuse, R56.reuse, R75 ;  /* 0x000000382e4b7223 */ /* 0x0c0fe2000000004b */
[C---:B------:R-:W-:Y:S01]  /*1050*/  FFMA R92, R137.reuse, R56, R92 ;  /* 0x00000038895c7223 */ /* 0x040fe2000000005c */
[----:B------:R-:W4:Y:S01]  /*1060*/  SHFL.IDX PT, R52, R30, R139, 0x1f ;  /* 0x00001f8b1e347589 */ /* 0x000f2200000e0000 */
[-C--:B0-----:R-:W-:Y:S01]  /*1070*/  FFMA R93, R46, R58.reuse, R93 ;  /* 0x0000003a2e5d7223 */ /* 0x081fe2000000005d */
[----:B------:R-:W-:-:S02]  /*1080*/  FFMA R94, R137, R58, R94 ;  /* 0x0000003a895e7223 */ /* 0x000fc4000000005e */
[----:B------:R-:W0:Y:S04]  /*1090*/  SHFL.IDX PT, R54, R31, R139, 0x1f ;  /* 0x00001f8b1f367589 */ /* 0x000e2800000e0000 */
[----:B------:R-:W0:Y:S01]  /*10a0*/  SHFL.IDX PT, R56, R32, R139, 0x1f ;  /* 0x00001f8b20387589 */ /* 0x000e2200000e0000 */
[CC--:B-1----:R-:W-:Y:S01]  /*10b0*/  FFMA R97, R46.reuse, R10.reuse, R97 ;  /* 0x0000000a2e617223 */ /* 0x0c2fe20000000061 */
[C---:B------:R-:W-:Y:S02]  /*10c0*/  FFMA R98, R137.reuse, R10, R98 ;  /* 0x0000000a89627223 */ /* 0x040fe40000000062 */
[----:B------:R-:W1:Y:S01]  /*10d0*/  SHFL.IDX PT, R58, R34, R139, 0x1f ;  /* 0x00001f8b223a7589 */ /* 0x000e6200000e0000 */
[CC--:B--2---:R-:W-:Y:S01]  /*10e0*/  FFMA R99, R46.reuse, R48.reuse, R99 ;  /* 0x000000302e637223 */ /* 0x0c4fe20000000063 */
[C---:B------:R-:W-:Y:S01]  /*10f0*/  FFMA R100, R137.reuse, R48, R100 ;  /* 0x0000003089647223 */ /* 0x040fe20000000064 */
[CC--:B---3--:R-:W-:Y:S01]  /*1100*/  FFMA R95, R46.reuse, R123.reuse, R95 ;  /* 0x0000007b2e5f7223 */ /* 0x0c8fe2000000005f */
[C---:B------:R-:W-:Y:S01]  /*1110*/  FFMA R96, R137.reuse, R123, R96 ;  /* 0x0000007b89607223 */ /* 0x040fe20000000060 */
[----:B------:R-:W2:Y:S01]  /*1120*/  SHFL.IDX PT, R10, R36, R139, 0x1f ;  /* 0x00001f8b240a7589 */ /* 0x000ea200000e0000 */
[-C--:B----4-:R-:W-:Y:S01]  /*1130*/  FFMA R101, R46, R50.reuse, R101 ;  /* 0x000000322e657223 */ /* 0x090fe20000000065 */
[----:B------:R-:W-:-:S02]  /*1140*/  FFMA R102, R137, R50, R102 ;  /* 0x0000003289667223 */ /* 0x000fc40000000066 */
[----:B------:R-:W3:Y:S01]  /*1150*/  SHFL.IDX PT, R123, R35, R139, 0x1f ;  /* 0x00001f8b237b7589 */ /* 0x000ee200000e0000 */
[CC--:B------:R-:W-:Y:S01]  /*1160*/  FFMA R103, R46.reuse, R52.reuse, R103 ;  /* 0x000000342e677223 */ /* 0x0c0fe20000000067 */
[C---:B------:R-:W-:Y:S02]  /*1170*/  FFMA R104, R137.reuse, R52, R104 ;  /* 0x0000003489687223 */ /* 0x040fe40000000068 */
[----:B------:R-:W4:Y:S01]  /*1180*/  SHFL.IDX PT, R48, R37, R139, 0x1f ;  /* 0x00001f8b25307589 */ /* 0x000f2200000e0000 */
[CC--:B0-----:R-:W-:Y:S01]  /*1190*/  FFMA R105, R46.reuse, R54.reuse, R105 ;  /* 0x000000362e697223 */ /* 0x0c1fe20000000069 */
[C---:B------:R-:W-:Y:S02]  /*11a0*/  FFMA R106, R137.reuse, R54, R106 ;  /* 0x00000036896a7223 */ /* 0x040fe4000000006a */
[----:B------:R-:W0:Y:S01]  /*11b0*/  SHFL.IDX PT, R50, R38, R139, 0x1f ;  /* 0x00001f8b26327589 */ /* 0x000e2200000e0000 */
[-C--:B------:R-:W-:Y:S01]  /*11c0*/  FFMA R107, R46, R56.reuse, R107 ;  /* 0x000000382e6b7223 */ /* 0x080fe2000000006b */
[----:B------:R-:W-:-:S02]  /*11d0*/  FFMA R108, R137, R56, R108 ;  /* 0x00000038896c7223 */ /* 0x000fc4000000006c */
[----:B------:R-:W0:Y:S01]  /*11e0*/  SHFL.IDX PT, R52, R39, R139, 0x1f ;  /* 0x00001f8b27347589 */ /* 0x000e2200000e0000 */
[CC--:B-1----:R-:W-:Y:S01]  /*11f0*/  FFMA R109, R46.reuse, R58.reuse, R109 ;  /* 0x0000003a2e6d7223 */ /* 0x0c2fe2000000006d */
[C---:B------:R-:W-:Y:S02]  /*1200*/  FFMA R110, R137.reuse, R58, R110 ;  /* 0x0000003a896e7223 */ /* 0x040fe4000000006e */
[----:B------:R-:W1:Y:S04]  /*1210*/  SHFL.IDX PT, R54, R40, R139, 0x1f ;  /* 0x00001f8b28367589 */ /* 0x000e6800000e0000 */
[----:B------:R-:W1:Y:S01]  /*1220*/  SHFL.IDX PT, R56, R41, R139, 0x1f ;  /* 0x00001f8b29387589 */ /* 0x000e6200000e0000 */
[-C--:B--2---:R-:W-:Y:S01]  /*1230*/  FFMA R114, R137, R10.reuse, R114 ;  /* 0x0000000a89727223 */ /* 0x084fe20000000072 */
[----:B------:R-:W-:-:S02]  /*1240*/  FFMA R113, R46, R10, R113 ;  /* 0x0000000a2e717223 */ /* 0x000fc40000000071 */
[----:B------:R-:W2:Y:S01]  /*1250*/  SHFL.IDX PT, R58, R42, R139, 0x1f ;  /* 0x00001f8b2a3a7589 */ /* 0x000ea200000e0000 */
[CC--:B---3--:R-:W-:Y:S01]  /*1260*/  FFMA R112, R137.reuse, R123.reuse, R112 ;  /* 0x0000007b89707223 */ /* 0x0c8fe20000000070 */
[C---:B------:R-:W-:Y:S01]  /*1270*/  FFMA R111, R46.reuse, R123, R111 ;  /* 0x0000007b2e6f7223 */ /* 0x040fe2000000006f */
[CC--:B----4-:R-:W-:Y:S01]  /*1280*/  FFMA R116, R137.reuse, R48.reuse, R116 ;  /* 0x0000003089747223 */ /* 0x0d0fe20000000074 */
[C---:B------:R-:W-:Y:S01]  /*1290*/  FFMA R115, R46.reuse, R48, R115 ;  /* 0x000000302e737223 */ /* 0x040fe20000000073 */
[----:B------:R-:W3:Y:S01]  /*12a0*/  SHFL.IDX PT, R123, R43, R135, 0x1f ;  /* 0x00001f872b7b7589 */ /* 0x000ee200000e0000 */
[CC--:B0-----:R-:W-:Y:S01]  /*12b0*/  FFMA R118, R137.reuse, R50.reuse, R118 ;  /* 0x0000003289767223 */ /* 0x0c1fe20000000076 */
[C---:B------:R-:W-:Y:S02]  /*12c0*/  FFMA R117, R46.reuse, R50, R117 ;  /* 0x000000322e757223 */ /* 0x040fe40000000075 */
[----:B------:R-:W0:Y:S01]  /*12d0*/  SHFL.IDX PT, R10, R27, R135, 0x1f ;  /* 0x00001f871b0a7589 */ /* 0x000e2200000e0000 */
[-C--:B------:R-:W-:Y:S01]  /*12e0*/  FFMA R120, R137, R52.reuse, R120 ;  /* 0x0000003489787223 */ /* 0x080fe20000000078 */
[----:B------:R-:W-:-:S02]  /*12f0*/  FFMA R119, R46, R52, R119 ;  /* 0x000000342e777223 */ /* 0x000fc40000000077 */
[----:B------:R-:W4:Y:S01]  /*1300*/  SHFL.IDX PT, R48, R12, R135, 0x1f ;  /* 0x00001f870c307589 */ /* 0x000f2200000e0000 */
[CC--:B-1----:R-:W-:Y:S01]  /*1310*/  FFMA R87, R137.reuse, R54.reuse, R87 ;  /* 0x0000003689577223 */ /* 0x0c2fe20000000057 */
[C---:B------:R-:W-:Y:S02]  /*1320*/  FFMA R121, R46.reuse, R54, R121 ;  /* 0x000000362e797223 */ /* 0x040fe40000000079 */
[----:B------:R-:W1:Y:S01]  /*1330*/  SHFL.IDX PT, R50, R13, R135, 0x1f ;  /* 0x00001f870d327589 */ /* 0x000e6200000e0000 */
[CC--:B------:R-:W-:Y:S01]  /*1340*/  FFMA R78, R137.reuse, R56.reuse, R78 ;  /* 0x00000038894e7223 */ /* 0x0c0fe2000000004e */
[C---:B------:R-:W-:Y:S02]  /*1350*/  FFMA R80, R46.reuse, R56, R80 ;  /* 0x000000382e507223 */ /* 0x040fe40000000050 */
[----:B------:R-:W1:Y:S01]  /*1360*/  SHFL.IDX PT, R52, R14, R135, 0x1f ;  /* 0x00001f870e347589 */ /* 0x000e6200000e0000 */
[-C--:B--2---:R-:W-:Y:S01]  /*1370*/  FFMA R137, R137, R58.reuse, R0 ;  /* 0x0000003a89897223 */ /* 0x084fe20000000000 */
[----:B------:R-:W-:-:S02]  /*1380*/  FFMA R46, R46, R58, R76 ;  /* 0x0000003a2e2e7223 */ /* 0x000fc4000000004c */
[----:B------:R-:W2:Y:S04]  /*1390*/  SHFL.IDX PT, R0, R33, R135, 0x1f ;  /* 0x00001f8721007589 */ /* 0x000ea800000e0000 */
[----:B------:R-:W2:Y:S01]  /*13a0*/  SHFL.IDX PT, R54, R15, R135, 0x1f ;  /* 0x00001f870f367589 */ /* 0x000ea200000e0000 */
[C---:B---3--:R-:W-:Y:S01]  /*13b0*/  FFMA R81, R123.reuse, R84, R81 ;  /* 0x000000547b517223 */ /* 0x048fe20000000051 */
[----:B------:R-:W-:Y:S02]  /*13c0*/  FFMA R77, R123, R86, R77 ;  /* 0x000000567b4d7223 */ /* 0x000fe4000000004d */
[----:B------:R-:W3:Y:S01]  /*13d0*/  SHFL.IDX PT, R56, R16, R135, 0x1f ;  /* 0x00001f8710387589 */ /* 0x000ee200000e0000 */
[-C--:B0-----:R-:W-:Y:S01]  /*13e0*/  FFMA R51, R84, R10.reuse, R51 ;  /* 0x0000000a54337223 */ /* 0x081fe20000000033 */
[----:B------:R-:W-:-:S02]  /*13f0*/  FFMA R147, R86, R10, R147 ;  /* 0x0000000a56937223 */ /* 0x000fc40000000093 */
[----:B------:R-:W0:Y:S01]  /*1400*/  SHFL.IDX PT, R11, R21, R135, 0x1f ;  /* 0x00001f87150b7589 */ /* 0x000e2200000e0000 */
[-C--:B----4-:R-:W-:Y:S01]  /*1410*/  FFMA R53, R84, R48.reuse, R53 ;  /* 0x0000003054357223 */ /* 0x090fe20000000035 */
[----:B------:R-:W-:Y:S01]  /*1420*/  FFMA R149, R86, R48, R149 ;  /* 0x0000003056957223 */ /* 0x000fe20000000095 */
[-C--:B-1----:R-:W-:Y:S01]  /*1430*/  FFMA R55, R84, R50.reuse, R55 ;  /* 0x0000003254377223 */ /* 0x082fe20000000037 */
[----:B------:R-:W-:Y:S01]  /*1440*/  FFMA R151, R86, R50, R151 ;  /* 0x0000003256977223 */ /* 0x000fe20000000097 */
[----:B------:R-:W1:Y:S01]  /*1450*/  SHFL.IDX PT, R123, R18, R135, 0x1f ;  /* 0x00001f87127b7589 */ /* 0x000e6200000e0000 */
[-C--:B------:R-:W-:Y:S01]  /*1460*/  FFMA R57, R84, R52.reuse, R57 ;  /* 0x0000003454397223 */ /* 0x080fe20000000039 */
[----:B------:R-:W-:Y:S02]  /*1470*/  FFMA R153, R86, R52, R153 ;  /* 0x0000003456997223 */ /* 0x000fe40000000099 */
[----:B------:R-:W4:Y:S01]  /*1480*/  SHFL.IDX PT, R10, R20, R135, 0x1f ;  /* 0x00001f87140a7589 */ /* 0x000f2200000e0000 */
[-C--:B--2---:R-:W-:Y:S01]  /*1490*/  FFMA R143, R84, R0.reuse, R143 ;  /* 0x00000000548f7223 */ /* 0x084fe2000000008f */
[----:B------:R-:W-:-:S02]  /*14a0*/  FFMA R145, R86, R0, R145 ;  /* 0x0000000056917223 */ /* 0x000fc40000000091 */
[----:B------:R-:W2:Y:S01]  /*14b0*/  SHFL.IDX PT, R48, R22, R135, 0x1f ;  /* 0x00001f8716307589 */ /* 0x000ea200000e0000 */
[-C--:B------:R-:W-:Y:S01]  /*14c0*/  FFMA R59, R84, R54.reuse, R59 ;  /* 0x00000036543b7223 */ /* 0x080fe2000000003b */
[----:B------:R-:W-:Y:S02]  /*14d0*/  FFMA R155, R86, R54, R155 ;  /* 0x00000036569b7223 */ /* 0x000fe4000000009b */
[----:B------:R-:W2:Y:S01]  /*14e0*/  SHFL.IDX PT, R0, R19, R135, 0x1f ;  /* 0x00001f8713007589 */ /* 0x000ea200000e0000 */
[-C--:B---3--:R-:W-:Y:S01]  /*14f0*/  FFMA R61, R84, R56.reuse, R61 ;  /* 0x00000038543d7223 */ /* 0x088fe2000000003d */
[----:B------:R-:W-:Y:S02]  /*1500*/  FFMA R157, R86, R56, R157 ;  /* 0x00000038569d7223 */ /* 0x000fe4000000009d */
[----:B------:R-:W3:Y:S01]  /*1510*/  SHFL.IDX PT, R50, R23, R135, 0x1f ;  /* 0x00001f8717327589 */ /* 0x000ee200000e0000 */
[-C--:B0-----:R-:W-:Y:S01]  /*1520*/  FFMA R71, R84, R11.reuse, R71 ;  /* 0x0000000b54477223 */ /* 0x081fe20000000047 */
[----:B------:R-:W-:-:S02]  /*1530*/  FFMA R72, R86, R11, R72 ;  /* 0x0000000b56487223 */ /* 0x000fc40000000048 */
[----:B------:R-:W0:Y:S04]  /*1540*/  SHFL.IDX PT, R52, R24, R135, 0x1f ;  /* 0x00001f8718347589 */ /* 0x000e2800000e0000 */
[----:B------:R-:W0:Y:S01]  /*1550*/  SHFL.IDX PT, R54, R25, R135, 0x1f ;  /* 0x00001f8719367589 */ /* 0x000e2200000e0000 */
[-C--:B-1----:R-:W-:Y:S01]  /*1560*/  FFMA R65, R84, R123.reuse, R65 ;  /* 0x0000007b54417223 */ /* 0x082fe20000000041 */
[----:B------:R-:W-:Y:S02]  /*1570*/  FFMA R161, R86, R123, R161 ;  /* 0x0000007b56a17223 */ /* 0x000fe400000000a1 */
[----:B------:R-:W1:Y:S01]  /*1580*/  SHFL.IDX PT, R56, R26, R135, 0x1f ;  /* 0x00001f871a387589 */ /* 0x000e6200000e0000 */
[-C--:B----4-:R-:W-:Y:S01]  /*1590*/  FFMA R69, R84, R10.reuse, R69 ;  /* 0x0000000a54457223 */ /* 0x090fe20000000045 */
[----:B------:R-:W-:-:S02]  /*15a0*/  FFMA R165, R86, R10, R165 ;  /* 0x0000000a56a57223 */ /* 0x000fc400000000a5 */
[----:B------:R-:W4:Y:S01]  /*15b0*/  SHFL.IDX PT, R58, R28, R135, 0x1f ;  /* 0x00001f871c3a7589 */ /* 0x000f2200000e0000 */
[-C--:B--2---:R-:W-:Y:S01]  /*15c0*/  FFMA R73, R84, R48.reuse, R73 ;  /* 0x0000003054497223 */ /* 0x084fe20000000049 */
[----:B------:R-:W-:Y:S02]  /*15d0*/  FFMA R74, R86, R48, R74 ;  /* 0x00000030564a7223 */ /* 0x000fe4000000004a */
[----:B------:R-:W2:Y:S01]  /*15e0*/  SHFL.IDX PT, R60, R29, R135, 0x1f ;  /* 0x00001f871d3c7589 */ /* 0x000ea200000e0000 */
[-C--:B------:R-:W-:Y:S01]  /*15f0*/  FFMA R67, R84, R0.reuse, R67 ;  /* 0x0000000054437223 */ /* 0x080fe20000000043 */
[----:B------:R-:W-:Y:S02]  /*1600*/  FFMA R163, R86, R0, R163 ;  /* 0x0000000056a37223 */ /* 0x000fe400000000a3 */
[----:B------:R-:W2:Y:S01]  /*1610*/  SHFL.IDX PT, R11, R31, R135, 0x1f ;  /* 0x00001f871f0b7589 */ /* 0x000ea200000e0000 */
[-C--:B---3--:R-:W-:Y:S01]  /*1620*/  FFMA R75, R84, R50.reuse, R75 ;  /* 0x00000032544b7223 */ /* 0x088fe2000000004b */
[----:B------:R-:W-:-:S02]  /*1630*/  FFMA R92, R86, R50, R92 ;  /* 0x00000032565c7223 */ /* 0x000fc4000000005c */
[----:B------:R-:W3:Y:S01]  /*1640*/  SHFL.IDX PT, R0, R32, R135, 0x1f ;  /* 0x00001f8720007589 */ /* 0x000ee200000e0000 */
[-C--:B0-----:R-:W-:Y:S01]  /*1650*/  FFMA R93, R84, R52.reuse, R93 ;  /* 0x00000034545d7223 */ /* 0x081fe2000000005d */
[----:B------:R-:W-:Y:S01]  /*1660*/  FFMA R94, R86, R52, R94 ;  /* 0x00000034565e7223 */ /* 0x000fe2000000005e */
[-C--:B------:R-:W-:Y:S01]  /*1670*/  FFMA R95, R84, R54.reuse, R95 ;  /* 0x00000036545f7223 */ /* 0x080fe2000000005f */
[----:B------:R-:W-:Y:S01]  /*1680*/  FFMA R96, R86, R54, R96 ;  /* 0x0000003656607223 */ /* 0x000fe20000000060 */
        /* <DEDUP_REMOVED lines=15> */
[----:B------:R-:W3:Y:S04]  /*1780*/  SHFL.IDX PT, R54, R38, R135, 0x1f ;  /* 0x00001f8726367589 */ /* 0x000ee800000e0000 */
[----:B------:R-:W3:Y:S01]  /*1790*/  SHFL.IDX PT, R56, R39, R135, 0x1f ;  /* 0x00001f8727387589 */ /* 0x000ee200000e0000 */
[-C--:B0-----:R-:W-:Y:S01]  /*17a0*/  FFMA R104, R86, R123.reuse, R104 ;  /* 0x0000007b56687223 */ /* 0x081fe20000000068 */
[C---:B------:R-:W-:Y:S02]  /*17b0*/  FFMA R103, R84.reuse, R123, R103 ;  /* 0x0000007b54677223 */ /* 0x040fe40000000067 */
[----:B------:R-:W0:Y:S01]  /*17c0*/  SHFL.IDX PT, R58, R40, R135, 0x1f ;  /* 0x00001f87283a7589 */ /* 0x000e2200000e0000 */
[----:B-1----:R-:W-:-:S03]  /*17d0*/  FFMA R109, R84, R10, R109 ;  /* 0x0000000a546d7223 */ /* 0x002fc6000000006d */
[----:B------:R-:W1:Y:S04]  /*17e0*/  SHFL.IDX PT, R60, R41, R135, 0x1f ;  /* 0x00001f87293c7589 */ /* 0x000e6800000e0000 */
[----:B------:R3:W1:Y:S01]  /*17f0*/  SHFL.IDX PT, R62, R42, R135, 0x1f ;  /* 0x00001f872a3e7589 */ /* 0x00066200000e0000 */
[C---:B------:R-:W-:Y:S01]  /*1800*/  FFMA R110, R86.reuse, R10, R110 ;  /* 0x0000000a566e7223 */ /* 0x040fe2000000006e */
[C---:B----4-:R-:W-:Y:S01]  /*1810*/  FFMA R112, R86.reuse, R48, R112 ;  /* 0x0000003056707223 */ /* 0x050fe20000000070 */
[C---:B--2---:R-:W-:Y:S01]  /*1820*/  FFMA R114, R86.reuse, R50, R114 ;  /* 0x0000003256727223 */ /* 0x044fe20000000072 */
[----:B------:R-:W-:Y:S01]  /*1830*/  FFMA R116, R86, R52, R116 ;  /* 0x0000003456747223 */ /* 0x000fe20000000074 */
[C---:B------:R-:W-:Y:S01]  /*1840*/  FFMA R111, R84.reuse, R48, R111 ;  /* 0x00000030546f7223 */ /* 0x040fe2000000006f */
[C---:B------:R-:W-:Y:S01]  /*1850*/  FFMA R113, R84.reuse, R50, R113 ;  /* 0x0000003254717223 */ /* 0x040fe20000000071 */
[----:B------:R-:W-:Y:S01]  /*1860*/  FFMA R115, R84, R52, R115 ;  /* 0x0000003454737223 */ /* 0x000fe20000000073 */
[-C--:B---3--:R-:W-:Y:S01]  /*1870*/  FFMA R118, R86, R54.reuse, R118 ;  /* 0x0000003656767223 */ /* 0x088fe20000000076 */
[----:B------:R-:W-:Y:S01]  /*1880*/  FFMA R117, R84, R54, R117 ;  /* 0x0000003654757223 */ /* 0x000fe20000000075 */
[----:B------:R-:W-:-:S04]  /*1890*/  IMAD.WIDE R134, R83, 0x4, R8 ;  /* 0x0000000453867825 */ /* 0x000fc800078e0208 */
[-C--:B------:R-:W-:Y:S01]  /*18a0*/  FFMA R120, R86, R56.reuse, R120 ;  /* 0x0000003856787223 */ /* 0x080fe20000000078 */
[C---:B------:R-:W-:Y:S01]  /*18b0*/  FFMA R119, R84.reuse, R56, R119 ;  /* 0x0000003854777223 */ /* 0x040fe20000000077 */
[----:B------:R-:W2:Y:S01]  /*18c0*/  LDG.E.CONSTANT R0, desc[UR4][R134.64] ;  /* 0x0000000486007981 */ /* 0x000ea2000c1e9900 */
[----:B0-----:R-:W-:-:S03]  /*18d0*/  FFMA R121, R84, R58, R121 ;  /* 0x0000003a54797223 */ /* 0x001fc60000000079 */
[----:B------:R-:W3:Y:S01]  /*18e0*/  LDG.E.CONSTANT R11, desc[UR4][R134.64+0x80] ;  /* 0x00008004860b7981 */ /* 0x000ee2000c1e9900 */
[C---:B------:R-:W-:Y:S01]  /*18f0*/  FFMA R10, R86.reuse, R58, R87 ;  /* 0x0000003a560a7223 */ /* 0x040fe20000000057 */
[-C--:B-1----:R-:W-:Y:S01]  /*1900*/  FFMA R78, R86, R60.reuse, R78 ;  /* 0x0000003c564e7223 */ /* 0x082fe2000000004e */
[C---:B------:R-:W-:Y:S01]  /*1910*/  FFMA R80, R84.reuse, R60, R80 ;  /* 0x0000003c54507223 */ /* 0x040fe20000000050 */
[----:B------:R-:W2:Y:S01]  /*1920*/  SHFL.IDX PT, R48, R43, R133, 0x1f ;  /* 0x00001f852b307589 */ /* 0x000ea200000e0000 */
[-C--:B------:R-:W-:Y:S01]  /*1930*/  FFMA R46, R84, R62.reuse, R46 ;  /* 0x0000003e542e7223 */ /* 0x080fe2000000002e */
[----:B------:R-:W-:Y:S02]  /*1940*/  FFMA R86, R86, R62, R137 ;  /* 0x0000003e56567223 */ /* 0x000fe40000000089 */
[----:B------:R-:W0:Y:S04]  /*1950*/  SHFL.IDX PT, R123, R33, R133, 0x1f ;  /* 0x00001f85217b7589 */ /* 0x000e2800000e0000 */
[----:B------:R-:W1:Y:S04]  /*1960*/  SHFL.IDX PT, R50, R27, R133, 0x1f ;  /* 0x00001f851b327589 */ /* 0x000e6800000e0000 */
[----:B------:R-:W4:Y:S04]  /*1970*/  SHFL.IDX PT, R52, R12, R133, 0x1f ;  /* 0x00001f850c347589 */ /* 0x000f2800000e0000 */
[----:B------:R-:W3:Y:S04]  /*1980*/  SHFL.IDX PT, R54, R13, R133, 0x1f ;  /* 0x00001f850d367589 */ /* 0x000ee800000e0000 */
[----:B------:R-:W3:Y:S04]  /*1990*/  SHFL.IDX PT, R56, R14, R133, 0x1f ;  /* 0x00001f850e387589 */ /* 0x000ee800000e0000 */
[----:B------:R-:W3:Y:S04]  /*19a0*/  SHFL.IDX PT, R58, R15, R133, 0x1f ;  /* 0x00001f850f3a7589 */ /* 0x000ee800000e0000 */
[----:B------:R-:W3:Y:S04]  /*19b0*/  SHFL.IDX PT, R60, R16, R133, 0x1f ;  /* 0x00001f85103c7589 */ /* 0x000ee800000e0000 */
[----:B------:R-:W3:Y:S04]  /*19c0*/  SHFL.IDX PT, R62, R17, R133, 0x1f ;  /* 0x00001f85113e7589 */ /* 0x000ee800000e0000 */
[----:B------:R-:W-:Y:S01]  /*19d0*/  SHFL.IDX PT, R64, R28, R133, 0x1f ;  /* 0x00001f851c407589 */ /* 0x000fe200000e0000 */
[----:B------:R-:W-:-:S05]  /*19e0*/  IADD3 R131, PT, PT, R139, 0x3, RZ ;  /* 0x000000038b837810 */ /* 0x000fca0007ffe0ff */
[----:B------:R-:W-:Y:S04]  /*19f0*/  SHFL.IDX PT, R79, R44, R131, 0x1f ;  /* 0x00001f832c4f7589 */ /* 0x000fe800000e0000 */
[----:B------:R-:W-:Y:S04]  /*1a00*/  SHFL.IDX PT, R66, R29, R133, 0x1f ;  /* 0x00001f851d427589 */ /* 0x000fe800000e0000 */
[----:B------:R-:W-:Y:S04]  /*1a10*/  SHFL.IDX PT, R83, R41, R133, 0x1f ;  /* 0x00001f8529537589 */ /* 0x000fe800000e0000 */
[----:B------:R-:W-:Y:S01]  /*1a20*/  SHFL.IDX PT, R87, R42, R133, 0x1f ;  /* 0x00001f852a577589 */ /* 0x000fe200000e0000 */
[----:B--2---:R-:W-:Y:S01]  /*1a30*/  FFMA R81, R48, R0, R81 ;  /* 0x0000000030517223 */ /* 0x004fe20000000051 */
[C---:B0-----:R-:W-:Y:S01]  /*1a40*/  FFMA R143, R0.reuse, R123, R143 ;  /* 0x0000007b008f7223 */ /* 0x041fe2000000008f */
[C---:B-1----:R-:W-:Y:S01]  /*1a50*/  FFMA R51, R0.reuse, R50, R51 ;  /* 0x0000003200337223 */ /* 0x042fe20000000033 */
[----:B----4-:R-:W-:Y:S01]  /*1a60*/  FFMA R53, R0, R52, R53 ;  /* 0x0000003400357223 */ /* 0x010fe20000000035 */
[----:B---3--:R-:W-:Y:S01]  /*1a70*/  FFMA R77, R48, R11, R77 ;  /* 0x0000000b304d7223 */ /* 0x008fe2000000004d */
[C---:B------:R-:W-:Y:S01]  /*1a80*/  FFMA R145, R11.reuse, R123, R145 ;  /* 0x0000007b0b917223 */ /* 0x040fe20000000091 */
[C---:B------:R-:W-:Y:S01]  /*1a90*/  FFMA R147, R11.reuse, R50, R147 ;  /* 0x000000320b937223 */ /* 0x040fe20000000093 */
[C---:B------:R-:W-:Y:S01]  /*1aa0*/  FFMA R149, R11.reuse, R52, R149 ;  /* 0x000000340b957223 */ /* 0x040fe20000000095 */
[CC--:B------:R-:W-:Y:S01]  /*1ab0*/  FFMA R55, R0.reuse, R54.reuse, R55 ;  /* 0x0000003600377223 */ /* 0x0c0fe20000000037 */
        /* <DEDUP_REMOVED lines=9> */
[----:B------:R-:W0:Y:S04]  /*1b50*/  SHFL.IDX PT, R123, R18, R133, 0x1f ;  /* 0x00001f85127b7589 */ /* 0x000e2800000e0000 */
[----:B------:R-:W1:Y:S04]  /*1b60*/  SHFL.IDX PT, R48, R19, R133, 0x1f ;  /* 0x00001f8513307589 */ /* 0x000e6800000e0000 */
[----:B------:R-:W2:Y:S04]  /*1b70*/  SHFL.IDX PT, R50, R20, R133, 0x1f ;  /* 0x00001f8514327589 */ /* 0x000ea800000e0000 */
[----:B------:R-:W3:Y:S04]  /*1b80*/  SHFL.IDX PT, R52, R21, R133, 0x1f ;  /* 0x00001f8515347589 */ /* 0x000ee800000e0000 */
[----:B------:R-:W4:Y:S04]  /*1b90*/  SHFL.IDX PT, R54, R22, R133, 0x1f ;  /* 0x00001f8516367589 */ /* 0x000f2800000e0000 */
[----:B------:R-:W4:Y:S04]  /*1ba0*/  SHFL.IDX PT, R56, R23, R133, 0x1f ;  /* 0x00001f8517387589 */ /* 0x000f2800000e0000 */
[----:B------:R-:W4:Y:S04]  /*1bb0*/  SHFL.IDX PT, R58, R24, R133, 0x1f ;  /* 0x00001f85183a7589 */ /* 0x000f2800000e0000 */
[----:B------:R-:W4:Y:S04]  /*1bc0*/  SHFL.IDX PT, R60, R25, R133, 0x1f ;  /* 0x00001f85193c7589 */ /* 0x000f2800000e0000 */
[----:B------:R-:W4:Y:S01]  /*1bd0*/  SHFL.IDX PT, R62, R26, R133, 0x1f ;  /* 0x00001f851a3e7589 */ /* 0x000f2200000e0000 */
[CC--:B0-----:R-:W-:Y:S01]  /*1be0*/  FFMA R65, R0.reuse, R123.reuse, R65 ;  /* 0x0000007b00417223 */ /* 0x0c1fe20000000041 */
[C---:B------:R-:W-:Y:S01]  /*1bf0*/  FFMA R161, R11.reuse, R123, R161 ;  /* 0x0000007b0ba17223 */ /* 0x040fe200000000a1 */
[CC--:B-1----:R-:W-:Y:S01]  /*1c00*/  FFMA R67, R0.reuse, R48.reuse, R67 ;  /* 0x0000003000437223 */ /* 0x0c2fe20000000043 */
[C---:B------:R-:W-:Y:S01]  /*1c10*/  FFMA R163, R11.reuse, R48, R163 ;  /* 0x000000300ba37223 */ /* 0x040fe200000000a3 */
[CC--:B--2---:R-:W-:Y:S01]  /*1c20*/  FFMA R69, R0.reuse, R50.reuse, R69 ;  /* 0x0000003200457223 */ /* 0x0c4fe20000000045 */
[C---:B------:R-:W-:Y:S01]  /*1c30*/  FFMA R165, R11.reuse, R50, R165 ;  /* 0x000000320ba57223 */ /* 0x040fe200000000a5 */
[CC--:B---3--:R-:W-:Y:S01]  /*1c40*/  FFMA R71, R0.reuse, R52.reuse, R71 ;  /* 0x0000003400477223 */ /* 0x0c8fe20000000047 */
[C---:B------:R-:W-:Y:S01]  /*1c50*/  FFMA R72, R11.reuse, R52, R72 ;  /* 0x000000340b487223 */ /* 0x040fe20000000048 */
[CC--:B----4-:R-:W-:Y:S01]  /*1c60*/  FFMA R73, R0.reuse, R54.reuse, R73 ;  /* 0x0000003600497223 */ /* 0x0d0fe20000000049 */
[C---:B------:R-:W-:Y:S01]  /*1c70*/  FFMA R74, R11.reuse, R54, R74 ;  /* 0x000000360b4a7223 */ /* 0x040fe2000000004a */
[C---:B------:R-:W-:Y:S01]  /*1c80*/  FFMA R99, R0.reuse, R64, R99 ;  /* 0x0000004000637223 */ /* 0x040fe20000000063 */
[CC--:B------:R-:W-:Y:S01]  /*1c90*/  FFMA R75, R0.reuse, R56.reuse, R75 ;  /* 0x00000038004b7223 */ /* 0x0c0fe2000000004b */
[C---:B------:R-:W-:Y:S01]  /*1ca0*/  FFMA R92, R11.reuse, R56, R92 ;  /* 0x000000380b5c7223 */ /* 0x040fe2000000005c */
[C---:B------:R-:W-:Y:S01]  /*1cb0*/  FFMA R100, R11.reuse, R64, R100 ;  /* 0x000000400b647223 */ /* 0x040fe20000000064 */
[----:B------:R-:W0:Y:S01]  /*1cc0*/  SHFL.IDX PT, R123, R30, R133, 0x1f ;  /* 0x00001f851e7b7589 */ /* 0x000e2200000e0000 */
[-C--:B------:R-:W-:Y:S01]  /*1cd0*/  FFMA R93, R0, R58.reuse, R93 ;  /* 0x0000003a005d7223 */ /* 0x080fe2000000005d */
[----:B------:R-:W-:-:S02]  /*1ce0*/  FFMA R94, R11, R58, R94 ;  /* 0x0000003a0b5e7223 */ /* 0x000fc4000000005e */
[----:B------:R-:W1:Y:S01]  /*1cf0*/  SHFL.IDX PT, R48, R31, R133, 0x1f ;  /* 0x00001f851f307589 */ /* 0x000e6200000e0000 */
[CC--:B------:R-:W-:Y:S01]  /*1d00*/  FFMA R95, R0.reuse, R60.reuse, R95 ;  /* 0x0000003c005f7223 */ /* 0x0c0fe2000000005f */
[C---:B------:R-:W-:Y:S02]  /*1d10*/  FFMA R96, R11.reuse, R60, R96 ;  /* 0x0000003c0b607223 */ /* 0x040fe40000000060 */
[----:B------:R-:W2:Y:S01]  /*1d20*/  SHFL.IDX PT, R50, R32, R133, 0x1f ;  /* 0x00001f8520327589 */ /* 0x000ea200000e0000 */
[CC--:B------:R-:W-:Y:S01]  /*1d30*/  FFMA R97, R0.reuse, R62.reuse, R97 ;  /* 0x0000003e00617223 */ /* 0x0c0fe20000000061 */
[----:B------:R-:W-:Y:S02]  /*1d40*/  FFMA R98, R11, R62, R98 ;  /* 0x0000003e0b627223 */ /* 0x000fe40000000062 */
[----:B------:R-:W3:Y:S04]  /*1d50*/  SHFL.IDX PT, R52, R34, R133, 0x1f ;  /* 0x00001f8522347589 */ /* 0x000ee800000e0000 */
[----:B------:R-:W4:Y:S04]  /*1d60*/  SHFL.IDX PT, R54, R35, R133, 0x1f ;  /* 0x00001f8523367589 */ /* 0x000f2800000e0000 */
[----:B------:R-:W4:Y:S04]  /*1d70*/  SHFL.IDX PT, R56, R36, R133, 0x1f ;  /* 0x00001f8524387589 */ /* 0x000f2800000e0000 */
[----:B------:R-:W4:Y:S04]  /*1d80*/  SHFL.IDX PT, R58, R37, R133, 0x1f ;  /* 0x00001f85253a7589 */ /* 0x000f2800000e0000 */
[----:B------:R-:W4:Y:S04]  /*1d90*/  SHFL.IDX PT, R60, R38, R133, 0x1f ;  /* 0x00001f85263c7589 */ /* 0x000f2800000e0000 */
[----:B------:R-:W4:Y:S04]  /*1da0*/  SHFL.IDX PT, R62, R39, R133, 0x1f ;  /* 0x00001f85273e7589 */ /* 0x000f2800000e0000 */
[----:B------:R4:W4:Y:S01]  /*1db0*/  SHFL.IDX PT, R64, R40, R133, 0x1f ;  /* 0x00001f8528407589 */ /* 0x00092200000e0000 */
[C---:B------:R-:W-:Y:S01]  /*1dc0*/  FFMA R101, R0.reuse, R66, R101 ;  /* 0x0000004200657223 */ /* 0x040fe20000000065 */
[C---:B0-----:R-:W-:Y:S01]  /*1dd0*/  FFMA R103, R0.reuse, R123, R103 ;  /* 0x0000007b00677223 */ /* 0x041fe20000000067 */
[C---:B-1----:R-:W-:Y:S01]  /*1de0*/  FFMA R105, R0.reuse, R48, R105 ;  /* 0x0000003000697223 */ /* 0x042fe20000000069 */
[C---:B--2---:R-:W-:Y:S01]  /*1df0*/  FFMA R107, R0.reuse, R50, R107 ;  /* 0x00000032006b7223 */ /* 0x044fe2000000006b */
[C---:B---3--:R-:W-:Y:S01]  /*1e00*/  FFMA R109, R0.reuse, R52, R109 ;  /* 0x00000034006d7223 */ /* 0x048fe2000000006d */
[C---:B----4-:R-:W-:Y:S01]  /*1e10*/  FFMA R111, R0.reuse, R54, R111 ;  /* 0x00000036006f7223 */ /* 0x050fe2000000006f */
[----:B------:R-:W-:Y:S01]  /*1e20*/  FFMA R80, R0, R83, R80 ;  /* 0x0000005300507223 */ /* 0x000fe20000000050 */
[----:B------:R-:W-:-:S04]  /*1e30*/  IMAD.WIDE R132, R79, 0x4, R8 ;  /* 0x000000044f847825 */ /* 0x000fc800078e0208 */
[C---:B------:R-:W-:Y:S01]  /*1e40*/  FFMA R113, R0.reuse, R56, R113 ;  /* 0x0000003800717223 */ /* 0x040fe20000000071 */
[C---:B------:R-:W-:Y:S01]  /*1e50*/  FFMA R115, R0.reuse, R58, R115 ;  /* 0x0000003a00737223 */ /* 0x040fe20000000073 */
[----:B------:R-:W2:Y:S01]  /*1e60*/  LDG.E.CONSTANT R79, desc[UR4][R132.64+0x80] ;  /* 0x00008004844f7981 */ /* 0x000ea2000c1e9900 */
[C---:B------:R-:W-:Y:S01]  /*1e70*/  FFMA R117, R0.reuse, R60, R117 ;  /* 0x0000003c00757223 */ /* 0x040fe20000000075 */
[C---:B------:R-:W-:Y:S01]  /*1e80*/  FFMA R119, R0.reuse, R62, R119 ;  /* 0x0000003e00777223 */ /* 0x040fe20000000077 */
[C---:B------:R-:W-:Y:S01]  /*1e90*/  FFMA R121, R0.reuse, R64, R121 ;  /* 0x0000004000797223 */ /* 0x040fe20000000079 */
[----:B------:R-:W-:Y:S02]  /*1ea0*/  FFMA R0, R0, R87, R46 ;  /* 0x0000005700007223 */ /* 0x000fe4000000002e */
[----:B------:R-:W3:Y:S01]  /*1eb0*/  LDG.E.CONSTANT R46, desc[UR4][R132.64] ;  /* 0x00000004842e7981 */ /* 0x000ee2000c1e9900 */
[----:B------:R-:W-:-:S03]  /*1ec0*/  FFMA R106, R11, R48, R106 ;  /* 0x000000300b6a7223 */ /* 0x000fc6000000006a */
[----:B------:R-:W2:Y:S01]  /*1ed0*/  SHFL.IDX PT, R48, R43, R131, 0x1f ;  /* 0x00001f832b307589 */ /* 0x000ea200000e0000 */
[C---:B------:R-:W-:Y:S01]  /*1ee0*/  FFMA R104, R11.reuse, R123, R104 ;  /* 0x0000007b0b687223 */ /* 0x040fe20000000068 */
[C---:B------:R-:W-:Y:S01]  /*1ef0*/  FFMA R108, R11.reuse, R50, R108 ;  /* 0x000000320b6c7223 */ /* 0x040fe2000000006c */
[C---:B------:R-:W-:Y:S01]  /*1f00*/  FFMA R110, R11.reuse, R52, R110 ;  /* 0x000000340b6e7223 */ /* 0x040fe2000000006e */
[C---:B------:R-:W-:Y:S01]  /*1f10*/  FFMA R112, R11.reuse, R54, R112 ;  /* 0x000000360b707223 */ /* 0x040fe20000000070 */
[C---:B------:R-:W-:Y:S01]  /*1f20*/  FFMA R114, R11.reuse, R56, R114 ;  /* 0x000000380b727223 */ /* 0x040fe20000000072 */
[C---:B------:R-:W-:Y:S01]  /*1f30*/  FFMA R116, R11.reuse, R58, R116 ;  /* 0x0000003a0b747223 */ /* 0x040fe20000000074 */
[C---:B------:R-:W-:Y:S01]  /*1f40*/  FFMA R118, R11.reuse, R60, R118 ;  /* 0x0000003c0b767223 */ /* 0x040fe20000000076 */
[----:B------:R-:W-:Y:S01]  /*1f50*/  FFMA R120, R11, R62, R120 ;  /* 0x0000003e0b787223 */ /* 0x000fe20000000078 */
[----:B------:R-:W0:Y:S04]  /*1f60*/  SHFL.IDX PT, R123, R33, R131, 0x1f ;  /* 0x00001f83217b7589 */ /* 0x000e2800000e0000 */
[----:B------:R-:W1:Y:S04]  /*1f70*/  SHFL.IDX PT, R50, R27, R131, 0x1f ;  /* 0x00001f831b327589 */ /* 0x000e6800000e0000 */
[----:B------:R-:W4:Y:S04]  /*1f80*/  SHFL.IDX PT, R52, R12, R131, 0x1f ;  /* 0x00001f830c347589 */ /* 0x000f2800000e0000 */
[----:B------:R-:W4:Y:S04]  /*1f90*/  SHFL.IDX PT, R54, R13, R131, 0x1f ;  /* 0x00001f830d367589 */ /* 0x000f2800000e0000 */
[----:B------:R-:W4:Y:S04]  /*1fa0*/  SHFL.IDX PT, R56, R14, R131, 0x1f ;  /* 0x00001f830e387589 */ /* 0x000f2800000e0000 */
[----:B------:R-:W4:Y:S04]  /*1fb0*/  SHFL.IDX PT, R58, R15, R131, 0x1f ;  /* 0x00001f830f3a7589 */ /* 0x000f2800000e0000 */
[----:B------:R-:W4:Y:S04]  /*1fc0*/  SHFL.IDX PT, R60, R16, R131, 0x1f ;  /* 0x00001f83103c7589 */ /* 0x000f2800000e0000 */
[----:B------:R-:W3:Y:S01]  /*1fd0*/  SHFL.IDX PT, R62, R17, R131, 0x1f ;  /* 0x00001f83113e7589 */ /* 0x000ee200000e0000 */
[----:B------:R-:W-:Y:S01]  /*1fe0*/  IADD3 R129, PT, PT, R139, 0x4, RZ ;  /* 0x000000048b817810 */ /* 0x000fe20007ffe0ff */
[C---:B------:R-:W-:Y:S01]  /*1ff0*/  FFMA R102, R11.reuse, R66, R102 ;  /* 0x000000420b667223 */ /* 0x040fe20000000066 */
[----:B------:R-:W-:-:S03]  /*2000*/  FFMA R10, R11, R64, R10 ;  /* 0x000000400b0a7223 */ /* 0x000fc6000000000a */
[----:B------:R-:W-:Y:S01]  /*2010*/  SHFL.IDX PT, R49, R44, R129, 0x1f ;  /* 0x00001f812c317589 */ /* 0x000fe200000e0000 */
[C---:B------:R-:W-:Y:S01]  /*2020*/  FFMA R78, R11.reuse, R83, R78 ;  /* 0x000000530b4e7223 */ /* 0x040fe2000000004e */
[----:B------:R-:W-:Y:S02]  /*2030*/  FFMA R86, R11, R87, R86 ;  /* 0x000000570b567223 */ /* 0x000fe40000000056 */
[----:B------:R-:W-:Y:S04]  /*2040*/  SHFL.IDX PT, R64, R28, R131, 0x1f ;  /* 0x00001f831c407589 */ /* 0x000fe800000e0000 */
[----:B------:R-:W-:Y:S04]  /*2050*/  SHFL.IDX PT, R66, R29, R131, 0x1f ;  /* 0x00001f831d427589 */ /* 0x000fe800000e0000 */
[----:B------:R-:W-:Y:S04]  /*2060*/  SHFL.IDX PT, R11, R31, R131, 0x1f ;  /* 0x00001f831f0b7589 */ /* 0x000fe800000e0000 */
[----:B------:R-:W-:Y:S04]  /*2070*/  SHFL.IDX PT, R83, R41, R131, 0x1f ;  /* 0x00001f8329537589 */ /* 0x000fe800000e0000 */
[----:B------:R-:W-:Y:S01]  /*2080*/  SHFL.IDX PT, R87, R42, R131, 0x1f ;  /* 0x00001f832a577589 */ /* 0x000fe200000e0000 */
[C---:B--2---:R-:W-:Y:S01]  /*2090*/  FFMA R77, R48.reuse, R79, R77 ;  /* 0x0000004f304d7223 */ /* 0x044fe2000000004d */
[C---:B0-----:R-:W-:Y:S01]  /*20a0*/  FFMA R145, R79.reuse, R123, R145 ;  /* 0x0000007b4f917223 */ /* 0x041fe20000000091 */
[C---:B-1----:R-:W-:Y:S01]  /*20b0*/  FFMA R147, R79.reuse, R50, R147 ;  /* 0x000000324f937223 */ /* 0x042fe20000000093 */
[C---:B----4-:R-:W-:Y:S01]  /*20c0*/  FFMA R149, R79.reuse, R52, R149 ;  /* 0x000000344f957223 */ /* 0x050fe20000000095 */
[C---:B------:R-:W-:Y:S01]  /*20d0*/  FFMA R151, R79.reuse, R54, R151 ;  /* 0x000000364f977223 */ /* 0x040fe20000000097 */
[C---:B------:R-:W-:Y:S01]  /*20e0*/  FFMA R153, R79.reuse, R56, R153 ;  /* 0x000000384f997223 */ /* 0x040fe20000000099 */
[C---:B------:R-:W-:Y:S01]  /*20f0*/  FFMA R155, R79.reuse, R58, R155 ;  /* 0x0000003a4f9b7223 */ /* 0x040fe2000000009b */
[----:B------:R-:W-:Y:S01]  /*2100*/  FFMA R157, R79, R60, R157 ;  /* 0x0000003c4f9d7223 */ /* 0x000fe2000000009d */
[----:B---3--:R-:W-:-:S02]  /*2110*/  FFMA R81, R48, R46, R81 ;  /* 0x0000002e30517223 */ /* 0x008fc40000000051 */
[----:B------:R-:W0:Y:S01]  /*2120*/  SHFL.IDX PT, R48, R19, R131, 0x1f ;  /* 0x00001f8313307589 */ /* 0x000e2200000e0000 */
[C---:B------:R-:W-:Y:S01]  /*2130*/  FFMA R143, R46.reuse, R123, R143 ;  /* 0x0000007b2e8f7223 */ /* 0x040fe2000000008f */
[C---:B------:R-:W-:Y:S01]  /*2140*/  FFMA R51, R46.reuse, R50, R51 ;  /* 0x000000322e337223 */ /* 0x040fe20000000033 */
[C---:B------:R-:W-:Y:S01]  /*2150*/  FFMA R53, R46.reuse, R52, R53 ;  /* 0x000000342e357223 */ /* 0x040fe20000000035 */
[C---:B------:R-:W-:Y:S01]  /*2160*/  FFMA R55, R46.reuse, R54, R55 ;  /* 0x000000362e377223 */ /* 0x040fe20000000037 */
[C---:B------:R-:W-:Y:S01]  /*2170*/  FFMA R57, R46.reuse, R56, R57 ;  /* 0x000000382e397223 */ /* 0x040fe20000000039 */
[C---:B------:R-:W-:Y:S01]  /*2180*/  FFMA R59, R46.reuse, R58, R59 ;  /* 0x0000003a2e3b7223 */ /* 0x040fe2000000003b */
[C---:B------:R-:W-:Y:S01]  /*2190*/  FFMA R61, R46.reuse, R60, R61 ;  /* 0x0000003c2e3d7223 */ /* 0x040fe2000000003d */
[CC--:B------:R-:W-:Y:S01]  /*21a0*/  FFMA R63, R46.reuse, R62.reuse, R63 ;  /* 0x0000003e2e3f7223 */ /* 0x0c0fe2000000003f */
[C---:B------:R-:W-:Y:S01]  /*21b0*/  FFMA R159, R79.reuse, R62, R159 ;  /* 0x0000003e4f9f7223 */ /* 0x040fe2000000009f */
        /* <DEDUP_REMOVED lines=8> */
[-C--:B0-----:R-:W-:Y:S01]  /*2240*/  FFMA R67, R46, R48.reuse, R67 ;  /* 0x000000302e437223 */ /* 0x081fe20000000043 */
[----:B------:R-:W-:-:S02]  /*2250*/  FFMA R163, R79, R48, R163 ;  /* 0x000000304fa37223 */ /* 0x000fc400000000a3 */
[----:B------:R-:W0:Y:S01]  /*2260*/  SHFL.IDX PT, R48, R32, R131, 0x1f ;  /* 0x00001f8320307589 */ /* 0x000e2200000e0000 */
        /* <DEDUP_REMOVED lines=8> */
[CC--:B------:R-:W-:Y:S01]  /*22f0*/  FFMA R75, R46.reuse, R56.reuse, R75 ;  /* 0x000000382e4b7223 */ /* 0x0c0fe2000000004b */
[C---:B------:R-:W-:Y:S01]  /*2300*/  FFMA R92, R79.reuse, R56, R92 ;  /* 0x000000384f5c7223 */ /* 0x040fe2000000005c */
[----:B------:R-:W1:Y:S01]  /*2310*/  SHFL.IDX PT, R123, R30, R131, 0x1f ;  /* 0x00001f831e7b7589 */ /* 0x000e6200000e0000 */
[-C--:B------:R-:W-:Y:S01]  /*2320*/  FFMA R93, R46, R58.reuse, R93 ;  /* 0x0000003a2e5d7223 */ /* 0x080fe2000000005d */
[----:B------:R-:W-:-:S02]  /*2330*/  FFMA R94, R79, R58, R94 ;  /* 0x0000003a4f5e7223 */ /* 0x000fc4000000005e */
[----:B------:R-:W2:Y:S01]  /*2340*/  SHFL.IDX PT, R50, R34, R131, 0x1f ;  /* 0x00001f8322327589 */ /* 0x000ea200000e0000 */
[CC--:B------:R-:W-:Y:S01]  /*2350*/  FFMA R95, R46.reuse, R60.reuse, R95 ;  /* 0x0000003c2e5f7223 */ /* 0x0c0fe2000000005f */
[C---:B------:R-:W-:Y:S02]  /*2360*/  FFMA R96, R79.reuse, R60, R96 ;  /* 0x0000003c4f607223 */ /* 0x040fe40000000060 */
[----:B------:R-:W3:Y:S01]  /*2370*/  SHFL.IDX PT, R52, R35, R131, 0x1f ;  /* 0x00001f8323347589 */ /* 0x000ee200000e0000 */
[CC--:B------:R-:W-:Y:S01]  /*2380*/  FFMA R97, R46.reuse, R62.reuse, R97 ;  /* 0x0000003e2e617223 */ /* 0x0c0fe20000000061 */
[C---:B------:R-:W-:Y:S02]  /*2390*/  FFMA R98, R79.reuse, R62, R98 ;  /* 0x0000003e4f627223 */ /* 0x040fe40000000062 */
[----:B------:R-:W4:Y:S04]  /*23a0*/  SHFL.IDX PT, R54, R36, R131, 0x1f ;  /* 0x00001f8324367589 */ /* 0x000f2800000e0000 */
[----:B------:R-:W4:Y:S04]  /*23b0*/  SHFL.IDX PT, R56, R37, R131, 0x1f ;  /* 0x00001f8325387589 */ /* 0x000f2800000e0000 */
[----:B------:R-:W4:Y:S04]  /*23c0*/  SHFL.IDX PT, R58, R38, R131, 0x1f ;  /* 0x00001f83263a7589 */ /* 0x000f2800000e0000 */
[----:B------:R-:W4:Y:S04]  /*23d0*/  SHFL.IDX PT, R60, R39, R131, 0x1f ;  /* 0x00001f83273c7589 */ /* 0x000f2800000e0000 */
[----:B------:R-:W4:Y:S01]  /*23e0*/  SHFL.IDX PT, R62, R40, R131, 0x1f ;  /* 0x00001f83283e7589 */ /* 0x000f2200000e0000 */
[-C--:B0-----:R-:W-:Y:S01]  /*23f0*/  FFMA R107, R46, R48.reuse, R107 ;  /* 0x000000302e6b7223 */ /* 0x081fe2000000006b */
[----:B------:R-:W-:Y:S01]  /*2400*/  FFMA R108, R79, R48, R108 ;  /* 0x000000304f6c7223 */ /* 0x000fe2000000006c */
[----:B------:R-:W-:-:S04]  /*2410*/  IMAD.WIDE R48, R49, 0x4, R8 ;  /* 0x0000000431307825 */ /* 0x000fc800078e0208 */
[C---:B------:R-:W-:Y:S01]  /*2420*/  FFMA R99, R46.reuse, R64, R99 ;  /* 0x000000402e637223 */ /* 0x040fe20000000063 */
[C---:B------:R-:W-:Y:S01]  /*2430*/  FFMA R101, R46.reuse, R66, R101 ;  /* 0x000000422e657223 */ /* 0x040fe20000000065 */
[C---:B-1----:R-:W-:Y:S01]  /*2440*/  FFMA R103, R46.reuse, R123, R103 ;  /* 0x0000007b2e677223 */ /* 0x042fe20000000067 */
[C---:B------:R-:W-:Y:S01]  /*2450*/  FFMA R105, R46.reuse, R11, R105 ;  /* 0x0000000b2e697223 */ /* 0x040fe20000000069 */
[C---:B--2---:R-:W-:Y:S01]  /*2460*/  FFMA R109, R46.reuse, R50, R109 ;  /* 0x000000322e6d7223 */ /* 0x044fe2000000006d */
[C---:B---3--:R-:W-:Y:S01]  /*2470*/  FFMA R111, R46.reuse, R52, R111 ;  /* 0x000000342e6f7223 */ /* 0x048fe2000000006f */
[C---:B----4-:R-:W-:Y:S01]  /*2480*/  FFMA R113, R46.reuse, R54, R113 ;  /* 0x000000362e717223 */ /* 0x050fe20000000071 */
[C---:B------:R-:W-:Y:S01]  /*2490*/  FFMA R80, R46.reuse, R83, R80 ;  /* 0x000000532e507223 */ /* 0x040fe20000000050 */
[C---:B------:R-:W-:Y:S01]  /*24a0*/  FFMA R115, R46.reuse, R56, R115 ;  /* 0x000000382e737223 */ /* 0x040fe20000000073 */
[C---:B------:R-:W-:Y:S01]  /*24b0*/  FFMA R0, R46.reuse, R87, R0 ;  /* 0x000000572e007223 */ /* 0x040fe20000000000 */
[----:B------:R-:W-:Y:S01]  /*24c0*/  FFMA R106, R79, R11, R106 ;  /* 0x0000000b4f6a7223 */ /* 0x000fe2000000006a */
[C---:B------:R-:W-:Y:S01]  /*24d0*/  FFMA R117, R46.reuse, R58, R117 ;  /* 0x0000003a2e757223 */ /* 0x040fe20000000075 */
[----:B------:R-:W2:Y:S01]  /*24e0*/  LDG.E.CONSTANT R11, desc[UR4][R48.64+0x80] ;  /* 0x00008004300b7981 */ /* 0x000ea2000c1e9900 */
[C---:B------:R-:W-:Y:S01]  /*24f0*/  FFMA R119, R46.reuse, R60, R119 ;  /* 0x0000003c2e777223 */ /* 0x040fe20000000077 */
[----:B------:R-:W-:-:S02]  /*2500*/  FFMA R121, R46, R62, R121 ;  /* 0x0000003e2e797223 */ /* 0x000fc40000000079 */
[----:B------:R0:W3:Y:S01]  /*2510*/  LDG.E.CONSTANT R46, desc[UR4][R48.64] ;  /* 0x00000004302e7981 */ /* 0x0000e2000c1e9900 */
[C---:B------:R-:W-:Y:S01]  /*2520*/  FFMA R104, R79.reuse, R123, R104 ;  /* 0x0000007b4f687223 */ /* 0x040fe20000000068 */
[C---:B------:R-:W-:Y:S01]  /*2530*/  FFMA R110, R79.reuse, R50, R110 ;  /* 0x000000324f6e7223 */ /* 0x040fe2000000006e */
[C---:B------:R-:W-:Y:S01]  /*2540*/  FFMA R112, R79.reuse, R52, R112 ;  /* 0x000000344f707223 */ /* 0x040fe20000000070 */
[C---:B------:R-:W-:Y:S01]  /*2550*/  FFMA R114, R79.reuse, R54, R114 ;  /* 0x000000364f727223 */ /* 0x040fe20000000072 */
[C---:B------:R-:W-:Y:S01]  /*2560*/  FFMA R116, R79.reuse, R56, R116 ;  /* 0x000000384f747223 */ /* 0x040fe20000000074 */
[C---:B------:R-:W-:Y:S01]  /*2570*/  FFMA R118, R79.reuse, R58, R118 ;  /* 0x0000003a4f767223 */ /* 0x040fe20000000076 */
[----:B0-----:R-:W2:Y:S01]  /*2580*/  SHFL.IDX PT, R48, R27, R129, 0x1f ;  /* 0x00001f811b307589 */ /* 0x001ea200000e0000 */
[C---:B------:R-:W-:Y:S01]  /*2590*/  FFMA R120, R79.reuse, R60, R120 ;  /* 0x0000003c4f787223 */ /* 0x040fe20000000078 */
[----:B------:R-:W-:Y:S02]  /*25a0*/  FFMA R10, R79, R62, R10 ;  /* 0x0000003e4f0a7223 */ /* 0x000fe4000000000a */
[----:B------:R-:W0:Y:S04]  /*25b0*/  SHFL.IDX PT, R50, R43, R129, 0x1f ;  /* 0x00001f812b327589 */ /* 0x000e2800000e0000 */
[----:B------:R-:W1:Y:S04]  /*25c0*/  SHFL.IDX PT, R123, R33, R129, 0x1f ;  /* 0x00001f81217b7589 */ /* 0x000e6800000e0000 */
[----:B------:R-:W4:Y:S04]  /*25d0*/  SHFL.IDX PT, R52, R12, R129, 0x1f ;  /* 0x00001f810c347589 */ /* 0x000f2800000e0000 */
[----:B------:R-:W4:Y:S04]  /*25e0*/  SHFL.IDX PT, R54, R13, R129, 0x1f ;  /* 0x00001f810d367589 */ /* 0x000f2800000e0000 */
[----:B------:R-:W3:Y:S04]  /*25f0*/  SHFL.IDX PT, R56, R14, R129, 0x1f ;  /* 0x00001f810e387589 */ /* 0x000ee800000e0000 */
[----:B------:R-:W3:Y:S04]  /*2600*/  SHFL.IDX PT, R58, R15, R129, 0x1f ;  /* 0x00001f810f3a7589 */ /* 0x000ee800000e0000 */
[----:B------:R-:W3:Y:S04]  /*2610*/  SHFL.IDX PT, R60, R16, R129, 0x1f ;  /* 0x00001f81103c7589 */ /* 0x000ee800000e0000 */
[----:B------:R-:W3:Y:S01]  /*2620*/  SHFL.IDX PT, R62, R17, R129, 0x1f ;  /* 0x00001f81113e7589 */ /* 0x000ee200000e0000 */
[----:B------:R-:W-:-:S03]  /*2630*/  IADD3 R127, PT, PT, R139, 0x5, RZ ;  /* 0x000000058b7f7810 */ /* 0x000fc60007ffe0ff */
[----:B------:R-:W-:Y:S01]  /*2640*/  SHFL.IDX PT, R49, R32, R129, 0x1f ;  /* 0x00001f8120317589 */ /* 0x000fe200000e0000 */
[----:B------:R-:W-:-:S03]  /*2650*/  FFMA R100, R79, R64, R100 ;  /* 0x000000404f647223 */ /* 0x000fc60000000064 */
[----:B------:R-:W-:Y:S01]  /*2660*/  SHFL.IDX PT, R47, R44, R127, 0x1f ;  /* 0x00001f7f2c2f7589 */ /* 0x000fe200000e0000 */
[C---:B------:R-:W-:Y:S01]  /*2670*/  FFMA R102, R79.reuse, R66, R102 ;  /* 0x000000424f667223 */ /* 0x040fe20000000066 */
[C---:B------:R-:W-:Y:S01]  /*2680*/  FFMA R78, R79.reuse, R83, R78 ;  /* 0x000000534f4e7223 */ /* 0x040fe2000000004e */
[----:B------:R-:W-:Y:S01]  /*2690*/  FFMA R86, R79, R87, R86 ;  /* 0x000000574f567223 */ /* 0x000fe20000000056 */
[----:B------:R-:W-:Y:S04]  /*26a0*/  SHFL.IDX PT, R64, R28, R129, 0x1f ;  /* 0x00001f811c407589 */ /* 0x000fe800000e0000 */
[----:B------:R-:W-:Y:S04]  /*26b0*/  SHFL.IDX PT, R66, R29, R129, 0x1f ;  /* 0x00001f811d427589 */ /* 0x000fe800000e0000 */
[----:B------:R-:W-:Y:S04]  /*26c0*/  SHFL.IDX PT, R79, R41, R129, 0x1f ;  /* 0x00001f81294f7589 */ /* 0x000fe800000e0000 */
[----:B------:R-:W-:Y:S01]  /*26d0*/  SHFL.IDX PT, R83, R42, R129, 0x1f ;  /* 0x00001f812a537589 */ /* 0x000fe200000e0000 */
[C---:B--2---:R-:W-:Y:S01]  /*26e0*/  FFMA R147, R11.reuse, R48, R147 ;  /* 0x000000300b937223 */ /* 0x044fe20000000093 */
[----:B0-----:R-:W-:Y:S01]  /*26f0*/  FFMA R77, R50, R11, R77 ;  /* 0x0000000b324d7223 */ /* 0x001fe2000000004d */
[C---:B-1----:R-:W-:Y:S01]  /*2700*/  FFMA R145, R11.reuse, R123, R145 ;  /* 0x0000007b0b917223 */ /* 0x042fe20000000091 */
[C---:B----4-:R-:W-:Y:S01]  /*2710*/  FFMA R149, R11.reuse, R52, R149 ;  /* 0x000000340b957223 */ /* 0x050fe20000000095 */
[----:B------:R-:W-:Y:S01]  /*2720*/  FFMA R151, R11, R54, R151 ;  /* 0x000000360b977223 */ /* 0x000fe20000000097 */
[----:B---3--:R-:W-:-:S02]  /*2730*/  FFMA R51, R46, R48, R51 ;  /* 0x000000302e337223 */ /* 0x008fc40000000033 */
[----:B------:R-:W0:Y:S01]  /*2740*/  SHFL.IDX PT, R48, R19, R129, 0x1f ;  /* 0x00001f8113307589 */ /* 0x000e2200000e0000 */
[----:B------:R-:W-:Y:S01]  /*2750*/  FFMA R81, R50, R46, R81 ;  /* 0x0000002e32517223 */ /* 0x000fe20000000051 */
        /* <DEDUP_REMOVED lines=46> */
[CC--:B0-----:R-:W-:Y:S01]  /*2a40*/  FFMA R105, R46.reuse, R48.reuse, R105 ;  /* 0x000000302e697223 */ /* 0x0c1fe20000000069 */
[-C--:B------:R-:W-:Y:S01]  /*2a50*/  FFMA R107, R46, R49.reuse, R107 ;  /* 0x000000312e6b7223 */ /* 0x080fe2000000006b */
[C---:B------:R-:W-:Y:S01]  /*2a60*/  FFMA R106, R11.reuse, R48, R106 ;  /* 0x000000300b6a7223 */ /* 0x040fe2000000006a */
[----:B------:R-:W-:Y:S01]  /*2a70*/  FFMA R108, R11, R49, R108 ;  /* 0x000000310b6c7223 */ /* 0x000fe2000000006c */
[----:B------:R-:W-:-:S04]  /*2a80*/  IMAD.WIDE R48, R47, 0x4, R8 ;  /* 0x000000042f307825 */ /* 0x000fc800078e0208 */
[C---:B------:R-:W-:Y:S01]  /*2a90*/  FFMA R99, R46.reuse, R64, R99 ;  /* 0x000000402e637223 */ /* 0x040fe20000000063 */
[C---:B------:R-:W-:Y:S01]  /*2aa0*/  FFMA R101, R46.reuse, R66, R101 ;  /* 0x000000422e657223 */ /* 0x040fe20000000065 */
[C---:B-1----:R-:W-:Y:S01]  /*2ab0*/  FFMA R103, R46.reuse, R123, R103 ;  /* 0x0000007b2e677223 */ /* 0x042fe20000000067 */
[C---:B--2---:R-:W-:Y:S01]  /*2ac0*/  FFMA R109, R46.reuse, R50, R109 ;  /* 0x000000322e6d7223 */ /* 0x044fe2000000006d */
[C---:B---3--:R-:W-:Y:S01]  /*2ad0*/  FFMA R111, R46.reuse, R52, R111 ;  /* 0x000000342e6f7223 */ /* 0x048fe2000000006f */
[C---:B----4-:R-:W-:Y:S01]  /*2ae0*/  FFMA R113, R46.reuse, R54, R113 ;  /* 0x000000362e717223 */ /* 0x050fe20000000071 */
[C---:B------:R-:W-:Y:S01]  /*2af0*/  FFMA R115, R46.reuse, R56, R115 ;  /* 0x000000382e737223 */ /* 0x040fe20000000073 */
[C---:B------:R-:W-:Y:S01]  /*2b00*/  FFMA R80, R46.reuse, R79, R80 ;  /* 0x0000004f2e507223 */ /* 0x040fe20000000050 */
[C---:B------:R-:W-:Y:S01]  /*2b10*/  FFMA R0, R46.reuse, R83, R0 ;  /* 0x000000532e007223 */ /* 0x040fe20000000000 */
[----:B------:R-:W2:Y:S01]  /*2b20*/  LDG.E.CONSTANT R47, desc[UR4][R48.64+0x80] ;  /* 0x00008004302f7981 */ /* 0x000ea2000c1e9900 */
[C---:B------:R-:W-:Y:S01]  /*2b30*/  FFMA R117, R46.reuse, R58, R117 ;  /* 0x0000003a2e757223 */ /* 0x040fe20000000075 */
        /* <DEDUP_REMOVED lines=9> */
[C---:B------:R-:W-:Y:S01]  /*2bd0*/  FFMA R120, R11.reuse, R60, R120 ;  /* 0x0000003c0b787223 */ /* 0x040fe20000000078 */
[----:B------:R-:W2:Y:S04]  /*2be0*/  SHFL.IDX PT, R50, R43, R127, 0x1f ;  /* 0x00001f7f2b327589 */ /* 0x000ea800000e0000 */
[----:B------:R-:W1:Y:S04]  /*2bf0*/  SHFL.IDX PT, R123, R33, R127, 0x1f ;  /* 0x00001f7f217b7589 */ /* 0x000e6800000e0000 */
[----:B0-----:R-:W0:Y:S04]  /*2c00*/  SHFL.IDX PT, R48, R27, R127, 0x1f ;  /* 0x00001f7f1b307589 */ /* 0x001e2800000e0000 */
[----:B------:R-:W4:Y:S04]  /*2c10*/  SHFL.IDX PT, R52, R12, R127, 0x1f ;  /* 0x00001f7f0c347589 */ /* 0x000f2800000e0000 */
[----:B------:R-:W4:Y:S04]  /*2c20*/  SHFL.IDX PT, R54, R13, R127, 0x1f ;  /* 0x00001f7f0d367589 */ /* 0x000f2800000e0000 */
[----:B------:R-:W4:Y:S04]  /*2c30*/  SHFL.IDX PT, R56, R14, R127, 0x1f ;  /* 0x00001f7f0e387589 */ /* 0x000f2800000e0000 */
[----:B------:R-:W4:Y:S04]  /*2c40*/  SHFL.IDX PT, R58, R15, R127, 0x1f ;  /* 0x00001f7f0f3a7589 */ /* 0x000f2800000e0000 */
[----:B------:R-:W4:Y:S01]  /*2c50*/  SHFL.IDX PT, R60, R16, R127, 0x1f ;  /* 0x00001f7f103c7589 */ /* 0x000f2200000e0000 */
[----:B------:R-:W-:-:S03]  /*2c60*/  FFMA R10, R11, R62, R10 ;  /* 0x0000003e0b0a7223 */ /* 0x000fc6000000000a */
        /* <DEDUP_REMOVED lines=11> */
[----:B------:R-:W-:Y:S04]  /*2d20*/  SHFL.IDX PT, R79, R41, R127, 0x1f ;  /* 0x00001f7f294f7589 */ /* 0x000fe800000e0000 */
[----:B------:R-:W-:Y:S01]  /*2d30*/  SHFL.IDX PT, R83, R42, R127, 0x1f ;  /* 0x00001f7f2a537589 */ /* 0x000fe200000e0000 */
[C---:B--2---:R-:W-:Y:S01]  /*2d40*/  FFMA R77, R50.reuse, R47, R77 ;  /* 0x0000002f324d7223 */ /* 0x044fe2000000004d */
[CC--:B-1----:R-:W-:Y:S01]  /*2d50*/  FFMA R145, R47.reuse, R123.reuse, R145 ;  /* 0x0000007b2f917223 */ /* 0x0c2fe20000000091 */
[C---:B0-----:R-:W-:Y:S01]  /*2d60*/  FFMA R147, R47.reuse, R48, R147 ;  /* 0x000000302f937223 */ /* 0x041fe20000000093 */
[C---:B----4-:R-:W-:Y:S01]  /*2d70*/  FFMA R149, R47.reuse, R52, R149 ;  /* 0x000000342f957223 */ /* 0x050fe20000000095 */
[C---:B------:R-:W-:Y:S01]  /*2d80*/  FFMA R151, R47.reuse, R54, R151 ;  /* 0x000000362f977223 */ /* 0x040fe20000000097 */
[C---:B------:R-:W-:Y:S01]  /*2d90*/  FFMA R153, R47.reuse, R56, R153 ;  /* 0x000000382f997223 */ /* 0x040fe20000000099 */
[C---:B------:R-:W-:Y:S01]  /*2da0*/  FFMA R155, R47.reuse, R58, R155 ;  /* 0x0000003a2f9b7223 */ /* 0x040fe2000000009b */
[C---:B------:R-:W-:Y:S01]  /*2db0*/  FFMA R157, R47.reuse, R60, R157 ;  /* 0x0000003c2f9d7223 */ /* 0x040fe2000000009d */
[----:B---3--:R-:W-:Y:S01]  /*2dc0*/  FFMA R81, R50, R46, R81 ;  /* 0x0000002e32517223 */ /* 0x008fe20000000051 */
[C---:B------:R-:W-:Y:S01]  /*2dd0*/  FFMA R143, R46.reuse, R123, R143 ;  /* 0x0000007b2e8f7223 */ /* 0x040fe2000000008f */
[C---:B------:R-:W-:Y:S01]  /*2de0*/  FFMA R51, R46.reuse, R48, R51 ;  /* 0x000000302e337223 */ /* 0x040fe20000000033 */
[C---:B------:R-:W-:Y:S01]  /*2df0*/  FFMA R53, R46.reuse, R52, R53 ;  /* 0x000000342e357223 */ /* 0x040fe20000000035 */
[C---:B------:R-:W-:Y:S01]  /*2e00*/  FFMA R55, R46.reuse, R54, R55 ;  /* 0x000000362e377223 */ /* 0x040fe20000000037 */
[C---:B------:R-:W-:Y:S01]  /*2e10*/  FFMA R57, R46.reuse, R56, R57 ;  /* 0x000000382e397223 */ /* 0x040fe20000000039 */
[C---:B------:R-:W-:Y:S01]  /*2e20*/  FFMA R59, R46.reuse, R58, R59 ;  /* 0x0000003a2e3b7223 */ /* 0x040fe2000000003b */
        /* <DEDUP_REMOVED lines=8> */
[----:B------:R-:W4:Y:S01]  /*2eb0*/  SHFL.IDX PT, R60, R25, R127, 0x1f ;  /* 0x00001f7f193c7589 */ /* 0x000f2200000e0000 */
[CC--:B------:R-:W-:Y:S01]  /*2ec0*/  FFMA R63, R46.reuse, R62.reuse, R63 ;  /* 0x0000003e2e3f7223 */ /* 0x0c0fe2000000003f */
[C---:B------:R-:W-:Y:S01]  /*2ed0*/  FFMA R159, R47.reuse, R62, R159 ;  /* 0x0000003e2f9f7223 */ /* 0x040fe2000000009f */
        /* <DEDUP_REMOVED lines=8> */
[----:B------:R-:W0:Y:S01]  /*2f60*/  SHFL.IDX PT, R62, R26, R127, 0x1f ;  /* 0x00001f7f1a3e7589 */ /* 0x000e2200000e0000 */
[-C--:B----4-:R-:W-:Y:S01]  /*2f70*/  FFMA R73, R46, R54.reuse, R73 ;  /* 0x000000362e497223 */ /* 0x090fe20000000049 */
[----:B------:R-:W-:-:S02]  /*2f80*/  FFMA R74, R47, R54, R74 ;  /* 0x000000362f4a7223 */ /* 0x000fc4000000004a */
[----:B------:R-:W1:Y:S01]  /*2f90*/  SHFL.IDX PT, R123, R30, R127, 0x1f ;  /* 0x00001f7f1e7b7589 */ /* 0x000e6200000e0000 */
[CC--:B------:R-:W-:Y:S01]  /*2fa0*/  FFMA R75, R46.reuse, R56.reuse, R75 ;  /* 0x000000382e4b7223 */ /* 0x0c0fe2000000004b */
[C---:B------:R-:W-:Y:S02]  /*2fb0*/  FFMA R92, R47.reuse, R56, R92 ;  /* 0x000000382f5c7223 */ /* 0x040fe4000000005c */
[----:B------:R-:W2:Y:S01]  /*2fc0*/  SHFL.IDX PT, R48, R32, R127, 0x1f ;  /* 0x00001f7f20307589 */ /* 0x000ea200000e0000 */
[CC--:B------:R-:W-:Y:S01]  /*2fd0*/  FFMA R93, R46.reuse, R58.reuse, R93 ;  /* 0x0000003a2e5d7223 */ /* 0x0c0fe2000000005d */
[C---:B------:R-:W-:Y:S02]  /*2fe0*/  FFMA R94, R47.reuse, R58, R94 ;  /* 0x0000003a2f5e7223 */ /* 0x040fe4000000005e */
[----:B------:R-:W3:Y:S01]  /*2ff0*/  SHFL.IDX PT, R50, R34, R127, 0x1f ;  /* 0x00001f7f22327589 */ /* 0x000ee200000e0000 */
[-C--:B------:R-:W-:Y:S01]  /*3000*/  FFMA R95, R46, R60.reuse, R95 ;  /* 0x0000003c2e5f7223 */ /* 0x080fe2000000005f */
[----:B------:R-:W-:-:S02]  /*3010*/  FFMA R96, R47, R60, R96 ;  /* 0x0000003c2f607223 */ /* 0x000fc40000000060 */
[----:B------:R-:W4:Y:S04]  /*3020*/  SHFL.IDX PT, R52, R36, R127, 0x1f ;  /* 0x00001f7f24347589 */ /* 0x000f2800000e0000 */
[----:B------:R-:W4:Y:S04]  /*3030*/  SHFL.IDX PT, R54, R37, R127, 0x1f ;  /* 0x00001f7f25367589 */ /* 0x000f2800000e0000 */
[----:B------:R-:W4:Y:S04]  /*3040*/  SHFL.IDX PT, R56, R38, R127, 0x1f ;  /* 0x00001f7f26387589 */ /* 0x000f2800000e0000 */
[----:B------:R-:W4:Y:S04]  /*3050*/  SHFL.IDX PT, R58, R39, R127, 0x1f ;  /* 0x00001f7f273a7589 */ /* 0x000f2800000e0000 */
[----:B------:R3:W4:Y:S01]  /*3060*/  SHFL.IDX PT, R60, R40, R127, 0x1f ;  /* 0x00001f7f283c7589 */ /* 0x00072200000e0000 */
[C---:B0-----:R-:W-:Y:S01]  /*3070*/  FFMA R97, R46.reuse, R62, R97 ;  /* 0x0000003e2e617223 */ /* 0x041fe20000000061 */
[C---:B------:R-:W-:Y:S01]  /*3080*/  FFMA R99, R46.reuse, R64, R99 ;  /* 0x000000402e637223 */ /* 0x040fe20000000063 */
[C---:B------:R-:W-:Y:S01]  /*3090*/  FFMA R101, R46.reuse, R66, R101 ;  /* 0x000000422e657223 */ /* 0x040fe20000000065 */
[C---:B-1----:R-:W-:Y:S01]  /*30a0*/  FFMA R103, R46.reuse, R123, R103 ;  /* 0x0000007b2e677223 */ /* 0x042fe20000000067 */
[C---:B------:R-:W-:Y:S01]  /*30b0*/  FFMA R105, R46.reuse, R11, R105 ;  /* 0x0000000b2e697223 */ /* 0x040fe20000000069 */
[----:B--2---:R-:W-:Y:S01]  /*30c0*/  FFMA R107, R46, R48, R107 ;  /* 0x000000302e6b7223 */ /* 0x004fe2000000006b */
[----:B---3--:R-:W-:-:S04]  /*30d0*/  IMAD.WIDE R126, R45, 0x4, R8 ;  /* 0x000000042d7e7825 */ /* 0x008fc800078e0208 */
[C---:B------:R-:W-:Y:S01]  /*30e0*/  FFMA R109, R46.reuse, R50, R109 ;  /* 0x000000322e6d7223 */ /* 0x040fe2000000006d */
[C---:B------:R-:W-:Y:S01]  /*30f0*/  FFMA R111, R46.reuse, R49, R111 ;  /* 0x000000312e6f7223 */ /* 0x040fe2000000006f */
[C---:B----4-:R-:W-:Y:S01]  /*3100*/  FFMA R113, R46.reuse, R52, R113 ;  /* 0x000000342e717223 */ /* 0x050fe20000000071 */
[C---:B------:R-:W-:Y:S01]  /*3110*/  FFMA R115, R46.reuse, R54, R115 ;  /* 0x000000362e737223 */ /* 0x040fe20000000073 */
[C---:B------:R-:W-:Y:S01]  /*3120*/  FFMA R80, R46.reuse, R79, R80 ;  /* 0x0000004f2e507223 */ /* 0x040fe20000000050 */
[C---:B------:R-:W-:Y:S01]  /*3130*/  FFMA R117, R46.reuse, R56, R117 ;  /* 0x000000382e757223 */ /* 0x040fe20000000075 */
[C---:B------:R-:W-:Y:S01]  /*3140*/  FFMA R0, R46.reuse, R83, R0 ;  /* 0x000000532e007223 */ /* 0x040fe20000000000 */
[----:B------:R-:W-:Y:S01]  /*3150*/  FFMA R106, R47, R11, R106 ;  /* 0x0000000b2f6a7223 */ /* 0x000fe2000000006a */
[C---:B------:R-:W-:Y:S01]  /*3160*/  FFMA R119, R46.reuse, R58, R119 ;  /* 0x0000003a2e777223 */ /* 0x040fe20000000077 */
[----:B------:R-:W2:Y:S01]  /*3170*/  LDG.E.CONSTANT R11, desc[UR4][R126.64+0x80] ;  /* 0x000080047e0b7981 */ /* 0x000ea2000c1e9900 */
[----:B------:R-:W-:-:S03]  /*3180*/  FFMA R121, R46, R60, R121 ;  /* 0x0000003c2e797223 */ /* 0x000fc60000000079 */
[----:B------:R-:W3:Y:S01]  /*3190*/  LDG.E.CONSTANT R46, desc[UR4][R126.64] ;  /* 0x000000047e2e7981 */ /* 0x000ee2000c1e9900 */
[----:B------:R-:W-:-:S03]  /*31a0*/  FFMA R104, R47, R123, R104 ;  /* 0x0000007b2f687223 */ /* 0x000fc60000000068 */
[----:B------:R-:W2:Y:S01]  /*31b0*/  SHFL.IDX PT, R123, R33, R125, 0x1f ;  /* 0x00001f7d217b7589 */ /* 0x000ea200000e0000 */
[C---:B------:R-:W-:Y:S01]  /*31c0*/  FFMA R114, R47.reuse, R52, R114 ;  /* 0x000000342f727223 */ /* 0x040fe20000000072 */
[C---:B------:R-:W-:Y:S01]  /*31d0*/  FFMA R116, R47.reuse, R54, R116 ;  /* 0x000000362f747223 */ /* 0x040fe20000000074 */
[C---:B------:R-:W-:Y:S01]  /*31e0*/  FFMA R98, R47.reuse, R62, R98 ;  /* 0x0000003e2f627223 */ /* 0x040fe20000000062 */
[C---:B------:R-:W-:Y:S01]  /*31f0*/  FFMA R102, R47.reuse, R66, R102 ;  /* 0x000000422f667223 */ /* 0x040fe20000000066 */
[----:B------:R-:W-:Y:S01]  /*3200*/  FFMA R120, R47, R58, R120 ;  /* 0x0000003a2f787223 */ /* 0x000fe20000000078 */
[----:B------:R-:W-:Y:S04]  /*3210*/  SHFL.IDX PT, R62, R12, R125, 0x1f ;  /* 0x00001f7d0c3e7589 */ /* 0x000fe800000e0000 */
[----:B------:R-:W0:Y:S04]  /*3220*/  SHFL.IDX PT, R58, R27, R125, 0x1f ;  /* 0x00001f7d1b3a7589 */ /* 0x000e2800000e0000 */
[----:B------:R-:W1:Y:S04]  /*3230*/  SHFL.IDX PT, R66, R13, R125, 0x1f ;  /* 0x00001f7d0d427589 */ /* 0x000e6800000e0000 */
[----:B------:R-:W4:Y:S04]  /*3240*/  SHFL.IDX PT, R70, R14, R125, 0x1f ;  /* 0x00001f7d0e467589 */ /* 0x000f2800000e0000 */
[----:B------:R-:W4:Y:S04]  /*3250*/  SHFL.IDX PT, R84, R15, R125, 0x1f ;  /* 0x00001f7d0f547589 */ /* 0x000f2800000e0000 */
[----:B------:R-:W4:Y:S04]  /*3260*/  SHFL.IDX PT, R124, R16, R125, 0x1f ;  /* 0x00001f7d107c7589 */ /* 0x000f2800000e0000 */
[----:B------:R-:W4:Y:S04]  /*3270*/  SHFL.IDX PT, R128, R17, R125, 0x1f ;  /* 0x00001f7d11807589 */ /* 0x000f2800000e0000 */
[----:B------:R-:W4:Y:S04]  /*3280*/  SHFL.IDX PT, R136, R19, R125, 0x1f ;  /* 0x00001f7d13887589 */ /* 0x000f2800000e0000 */
[----:B------:R-:W-:Y:S01]  /*3290*/  SHFL.IDX PT, R144, R21, R125, 0x1f ;  /* 0x00001f7d15907589 */ /* 0x000fe200000e0000 */
[----:B------:R-:W-:-:S03]  /*32a0*/  IADD3 R85, PT, PT, R139, 0x7, RZ ;  /* 0x000000078b557810 */ /* 0x000fc60007ffe0ff */
[----:B------:R-:W-:Y:S04]  /*32b0*/  SHFL.IDX PT, R146, R22, R125, 0x1f ;  /* 0x00001f7d16927589 */ /* 0x000fe800000e0000 */
[----:B------:R-:W-:Y:S01]  /*32c0*/  SHFL.IDX PT, R148, R23, R125, 0x1f ;  /* 0x00001f7d17947589 */ /* 0x000fe200000e0000 */
[----:B------:R-:W-:-:S03]  /*32d0*/  FFMA R100, R47, R64, R100 ;  /* 0x000000402f647223 */ /* 0x000fc60000000064 */
[----:B------:R-:W-:Y:S01]  /*32e0*/  SHFL.IDX PT, R150, R24, R125, 0x1f ;  /* 0x00001f7d18967589 */ /* 0x000fe200000e0000 */
[C---:B------:R-:W-:Y:S01]  /*32f0*/  FFMA R118, R47.reuse, R56, R118 ;  /* 0x000000382f767223 */ /* 0x040fe20000000076 */
[C---:B------:R-:W-:Y:S02]  /*3300*/  FFMA R10, R47.reuse, R60, R10 ;  /* 0x0000003c2f0a7223 */ /* 0x040fe4000000000a */
[----:B------:R-:W-:Y:S01]  /*3310*/  SHFL.IDX PT, R152, R25, R125, 0x1f ;  /* 0x00001f7d19987589 */ /* 0x000fe200000e0000 */
[C---:B------:R-:W-:Y:S01]  /*3320*/  FFMA R110, R47.reuse, R50, R110 ;  /* 0x000000322f6e7223 */ /* 0x040fe2000000006e */
[C---:B------:R-:W-:Y:S02]  /*3330*/  FFMA R112, R47.reuse, R49, R112 ;  /* 0x000000312f707223 */ /* 0x040fe40000000070 */
[----:B------:R-:W-:Y:S04]  /*3340*/  SHFL.IDX PT, R154, R26, R125, 0x1f ;  /* 0x00001f7d1a9a7589 */ /* 0x000fe800000e0000 */
[----:B------:R-:W-:Y:S04]  /*3350*/  SHFL.IDX PT, R156, R28, R125, 0x1f ;  /* 0x00001f7d1c9c7589 */ /* 0x000fe800000e0000 */
[----:B------:R-:W-:Y:S04]  /*3360*/  SHFL.IDX PT, R158, R29, R125, 0x1f ;  /* 0x00001f7d1d9e7589 */ /* 0x000fe800000e0000 */
[----:B------:R-:W-:Y:S04]  /*3370*/  SHFL.IDX PT, R50, R43, R125, 0x1f ;  /* 0x00001f7d2b327589 */ /* 0x000fe800000e0000 */
[----:B------:R-:W-:Y:S04]  /*3380*/  SHFL.IDX PT, R140, R20, R125, 0x1f ;  /* 0x00001f7d148c7589 */ /* 0x000fe800000e0000 */
[----:B------:R-:W-:Y:S04]  /*3390*/  SHFL.IDX PT, R45, R31, R125, 0x1f ;  /* 0x00001f7d1f2d7589 */ /* 0x000fe800000e0000 */
[----:B------:R-:W-:Y:S04]  /*33a0*/  SHFL.IDX PT, R49, R32, R125, 0x1f ;  /* 0x00001f7d20317589 */ /* 0x000fe800000e0000 */
[----:B------:R-:W-:Y:S01]  /*33b0*/  SHFL.IDX PT, R7, R44, R85, 0x1f ;  /* 0x00001f552c077589 */ /* 0x000fe200000e0000 */
[C---:B------:R-:W-:Y:S01]  /*33c0*/  FFMA R108, R47.reuse, R48, R108 ;  /* 0x000000302f6c7223 */ /* 0x040fe2000000006c */
[C---:B------:R-:W-:Y:S01]  /*33d0*/  FFMA R78, R47.reuse, R79, R78 ;  /* 0x0000004f2f4e7223 */ /* 0x040fe2000000004e */
[----:B------:R-:W-:Y:S01]  /*33e0*/  FFMA R86, R47, R83, R86 ;  /* 0x000000532f567223 */ /* 0x000fe20000000056 */
[-C--:B--2---:R-:W-:Y:S01]  /*33f0*/  FFMA R54, R11, R123.reuse, R145 ;  /* 0x0000007b0b367223 */ /* 0x084fe20000000091 */
[----:B---3--:R-:W-:-:S02]  /*3400*/  FFMA R52, R46, R123, R143 ;  /* 0x0000007b2e347223 */ /* 0x008fc4000000008f */
[----:B------:R-:W2:Y:S01]  /*3410*/  SHFL.IDX PT, R123, R18, R125, 0x1f ;  /* 0x00001f7d127b7589 */ /* 0x000ea200000e0000 */
[C---:B0-----:R-:W-:Y:S01]  /*3420*/  FFMA R56, R46.reuse, R58, R51 ;  /* 0x0000003a2e387223 */ /* 0x041fe20000000033 */
[C---:B------:R-:W-:Y:S01]  /*3430*/  FFMA R60, R46.reuse, R62, R53 ;  /* 0x0000003e2e3c7223 */ /* 0x040fe20000000035 */
[C---:B-1----:R-:W-:Y:S01]  /*3440*/  FFMA R64, R46.reuse, R66, R55 ;  /* 0x000000422e407223 */ /* 0x042fe20000000037 */
[C---:B----4-:R-:W-:Y:S01]  /*3450*/  FFMA R68, R46.reuse, R70, R57 ;  /* 0x000000462e447223 */ /* 0x050fe20000000039 */
[C---:B------:R-:W-:Y:S01]  /*3460*/  FFMA R76, R46.reuse, R84, R59 ;  /* 0x000000542e4c7223 */ /* 0x040fe2000000003b */
[C---:B------:R-:W-:Y:S01]  /*3470*/  FFMA R122, R46.reuse, R124, R61 ;  /* 0x0000007c2e7a7223 */ /* 0x040fe2000000003d */
[C---:B------:R-:W-:Y:S01]  /*3480*/  FFMA R126, R46.reuse, R128, R63 ;  /* 0x000000802e7e7223 */ /* 0x040fe2000000003f */
[C---:B------:R-:W-:Y:S01]  /*3490*/  FFMA R134, R46.reuse, R136, R67 ;  /* 0x000000882e867223 */ /* 0x040fe20000000043 */
[----:B------:R-:W-:Y:S04]  /*34a0*/  SHFL.IDX PT, R51, R34, R125, 0x1f ;  /* 0x00001f7d22337589 */ /* 0x000fe800000e0000 */
[----:B------:R-:W-:Y:S04]  /*34b0*/  SHFL.IDX PT, R53, R35, R125, 0x1f ;  /* 0x00001f7d23357589 */ /* 0x000fe800000e0000 */
[----:B------:R-:W-:Y:S04]  /*34c0*/  SHFL.IDX PT, R55, R36, R125, 0x1f ;  /* 0x00001f7d24377589 */ /* 0x000fe800000e0000 */
[----:B------:R-:W-:Y:S01]  /*34d0*/  SHFL.IDX PT, R57, R37, R125, 0x1f ;  /* 0x00001f7d25397589 */ /* 0x000fe200000e0000 */
[-C--:B--2---:R-:W-:Y:S01]  /*34e0*/  FFMA R130, R46, R123.reuse, R65 ;  /* 0x0000007b2e827223 */ /* 0x084fe20000000041 */
[----:B------:R-:W-:-:S02]  /*34f0*/  FFMA R132, R11, R123, R161 ;  /* 0x0000007b0b847223 */ /* 0x000fc400000000a1 */
[----:B------:R-:W-:Y:S04]  /*3500*/  SHFL.IDX PT, R59, R38, R125, 0x1f ;  /* 0x00001f7d263b7589 */ /* 0x000fe800000e0000 */
[----:B------:R-:W0:Y:S04]  /*3510*/  SHFL.IDX PT, R123, R30, R125, 0x1f ;  /* 0x00001f7d1e7b7589 */ /* 0x000e2800000e0000 */
[----:B------:R-:W1:Y:S04]  /*3520*/  SHFL.IDX PT, R61, R39, R125, 0x1f ;  /* 0x00001f7d273d7589 */ /* 0x000e6800000e0000 */
[----:B------:R-:W2:Y:S04]  /*3530*/  SHFL.IDX PT, R63, R40, R125, 0x1f ;  /* 0x00001f7d283f7589 */ /* 0x000ea800000e0000 */
[----:B------:R-:W3:Y:S04]  /*3540*/  SHFL.IDX PT, R65, R41, R125, 0x1f ;  /* 0x00001f7d29417589 */ /* 0x000ee800000e0000 */
[----:B------:R-:W4:Y:S01]  /*3550*/  SHFL.IDX PT, R67, R42, R125, 0x1f ;  /* 0x00001f7d2a437589 */ /* 0x000f2200000e0000 */
        /* <DEDUP_REMOVED lines=14> */
[-C--:B------:R-:W-:Y:S01]  /*3640*/  FFMA R156, R46, R158.reuse, R101 ;  /* 0x0000009e2e9c7223 */ /* 0x080fe20000000065 */
[----:B------:R-:W-:Y:S01]  /*3650*/  FFMA R102, R11, R158, R102 ;  /* 0x0000009e0b667223 */ /* 0x000fe20000000066 */
[----:B------:R-:W-:Y:S01]  /*3660*/  FFMA R48, R50, R46, R81 ;  /* 0x0000002e32307223 */ /* 0x000fe20000000051 */
[C---:B------:R-:W-:Y:S01]  /*3670*/  FFMA R138, R46.reuse, R140, R69 ;  /* 0x0000008c2e8a7223 */ /* 0x040fe20000000045 */
[C---:B0-----:R-:W-:Y:S01]  /*3680*/  FFMA R158, R46.reuse, R123, R103 ;  /* 0x0000007b2e9e7223 */ /* 0x041fe20000000067 */
[C---:B------:R-:W-:Y:S01]  /*3690*/  FFMA R160, R46.reuse, R45, R105 ;  /* 0x0000002d2ea07223 */ /* 0x040fe20000000069 */
[C---:B------:R-:W-:Y:S01]  /*36a0*/  FFMA R162, R46.reuse, R49, R107 ;  /* 0x000000312ea27223 */ /* 0x040fe2000000006b */
[C---:B------:R-:W-:Y:S01]  /*36b0*/  FFMA R164, R46.reuse, R51, R109 ;  /* 0x000000332ea47223 */ /* 0x040fe2000000006d */
[C---:B------:R-:W-:Y:S01]  /*36c0*/  FFMA R111, R46.reuse, R53, R111 ;  /* 0x000000352e6f7223 */ /* 0x040fe2000000006f */
[C---:B------:R-:W-:Y:S01]  /*36d0*/  FFMA R113, R46.reuse, R55, R113 ;  /* 0x000000372e717223 */ /* 0x040fe20000000071 */
[C---:B------:R-:W-:Y:S01]  /*36e0*/  FFMA R115, R46.reuse, R57, R115 ;  /* 0x000000392e737223 */ /* 0x040fe20000000073 */
[C---:B------:R-:W-:Y:S01]  /*36f0*/  FFMA R117, R46.reuse, R59, R117 ;  /* 0x0000003b2e757223 */ /* 0x040fe20000000075 */
[C---:B-1----:R-:W-:Y:S01]  /*3700*/  FFMA R119, R46.reuse, R61, R119 ;  /* 0x0000003d2e777223 */ /* 0x042fe20000000077 */
[C---:B--2---:R-:W-:Y:S01]  /*3710*/  FFMA R121, R46.reuse, R63, R121 ;  /* 0x0000003f2e797223 */ /* 0x044fe20000000079 */
[C---:B---3--:R-:W-:Y:S01]  /*3720*/  FFMA R80, R46.reuse, R65, R80 ;  /* 0x000000412e507223 */ /* 0x048fe20000000050 */
[----:B----4-:R-:W-:Y:S01]  /*3730*/  FFMA R0, R46, R67, R0 ;  /* 0x000000432e007223 */ /* 0x010fe20000000000 */
[----:B------:R-:W-:-:S05]  /*3740*/  IMAD.WIDE R46, R7, 0x4, R8 ;  /* 0x00000004072e7825 */ /* 0x000fca00078e0208 */
[----:B------:R-:W2:Y:S04]  /*3750*/  LDG.E.CONSTANT R9, desc[UR4][R46.64] ;  /* 0x000000042e097981 */ /* 0x000ea8000c1e9900 */
[----:B------:R0:W3:Y:S01]  /*3760*/  LDG.E.CONSTANT R7, desc[UR4][R46.64+0x80] ;  /* 0x000080042e077981 */ /* 0x0000e2000c1e9900 */
[----:B------:R-:W-:-:S03]  /*3770*/  FFMA R104, R11, R123, R104 ;  /* 0x0000007b0b687223 */ /* 0x000fc60000000068 */
[----:B------:R-:W2:Y:S01]  /*3780*/  SHFL.IDX PT, R123, R43, R85, 0x1f ;  /* 0x00001f552b7b7589 */ /* 0x000ea200000e0000 */
[----:B------:R-:W-:Y:S01]  /*3790*/  FFMA R50, R50, R11, R77 ;  /* 0x0000000b32327223 */ /* 0x000fe2000000004d */
[C---:B------:R-:W-:Y:S02]  /*37a0*/  FFMA R106, R11.reuse, R45, R106 ;  /* 0x0000002d0b6a7223 */ /* 0x040fe4000000006a */
[----:B------:R-:W1:Y:S04]  /*37b0*/  SHFL.IDX PT, R8, R33, R85, 0x1f ;  /* 0x00001f5521087589 */ /* 0x000e6800000e0000 */
[----:B------:R-:W4:Y:S04]  /*37c0*/  SHFL.IDX PT, R45, R27, R85, 0x1f ;  /* 0x00001f551b2d7589 */ /* 0x000f2800000e0000 */
[----:B0-----:R-:W0:Y:S01]  /*37d0*/  SHFL.IDX PT, R47, R12, R85, 0x1f ;  /* 0x00001f550c2f7589 */ /* 0x001e2200000e0000 */
[C---:B------:R-:W-:Y:S01]  /*37e0*/  FFMA R58, R11.reuse, R58, R147 ;  /* 0x0000003a0b3a7223 */ /* 0x040fe20000000093 */
        /* <DEDUP_REMOVED lines=17> */
[----:B------:R-:W-:Y:S01]  /*3900*/  SHFL.IDX PT, R49, R13, R85, 0x1f ;  /* 0x00001f550d317589 */ /* 0x000fe200000e0000 */
[----:B------:R-:W-:-:S03]  /*3910*/  FFMA R86, R11, R67, R86 ;  /* 0x000000430b567223 */ /* 0x000fc60000000056 */
[----:B------:R-:W-:Y:S04]  /*3920*/  SHFL.IDX PT, R63, R16, R85, 0x1f ;  /* 0x00001f55103f7589 */ /* 0x000fe800000e0000 */
[----:B------:R-:W-:Y:S04]  /*3930*/  SHFL.IDX PT, R11, R14, R85, 0x1f ;  /* 0x00001f550e0b7589 */ /* 0x000fe800000e0000 */
[----:B------:R-:W-:Y:S04]  /*3940*/  SHFL.IDX PT, R65, R17, R85, 0x1f ;  /* 0x00001f5511417589 */ /* 0x000fe800000e0000 */
[----:B------:R-:W-:Y:S04]  /*3950*/  SHFL.IDX PT, R46, R29, R85, 0x1f ;  /* 0x00001f551d2e7589 */ /* 0x000fe800000e0000 */
[----:B------:R-:W-:Y:S04]  /*3960*/  SHFL.IDX PT, R79, R24, R85, 0x1f ;  /* 0x00001f55184f7589 */ /* 0x000fe800000e0000 */
[----:B------:R-:W-:Y:S01]  /*3970*/  SHFL.IDX PT, R83, R25, R85, 0x1f ;  /* 0x00001f5519537589 */ /* 0x000fe200000e0000 */
[C---:B--2---:R-:W-:Y:S01]  /*3980*/  FFMA R81, R123.reuse, R9, R48 ;  /* 0x000000097b517223 */ /* 0x044fe20000000030 */
[----:B---3--:R-:W-:-:S02]  /*3990*/  FFMA R77, R123, R7, R50 ;  /* 0x000000077b4d7223 */ /* 0x008fc40000000032 */
[----:B------:R-:W2:Y:S01]  /*39a0*/  SHFL.IDX PT, R123, R15, R85, 0x1f ;  /* 0x00001f550f7b7589 */ /* 0x000ea200000e0000 */
[-C--:B-1----:R-:W-:Y:S01]  /*39b0*/  FFMA R48, R9, R8.reuse, R52 ;  /* 0x0000000809307223 */ /* 0x082fe20000000034 */
[----:B------:R-:W-:Y:S01]  /*39c0*/  FFMA R50, R7, R8, R54 ;  /* 0x0000000807327223 */ /* 0x000fe20000000036 */
[-C--:B----4-:R-:W-:Y:S01]  /*39d0*/  FFMA R51, R9, R45.reuse, R56 ;  /* 0x0000002d09337223 */ /* 0x090fe20000000038 */
[----:B------:R-:W-:Y:S01]  /*39e0*/  FFMA R52, R7, R45, R58 ;  /* 0x0000002d07347223 */ /* 0x000fe2000000003a */
[----:B------:R-:W1:Y:S01]  /*39f0*/  SHFL.IDX PT, R8, R18, R85, 0x1f ;  /* 0x00001f5512087589 */ /* 0x000e6200000e0000 */
[----:B0-----:R-:W-:-:S03]  /*3a00*/  FFMA R53, R9, R47, R60 ;  /* 0x0000002f09357223 */ /* 0x001fc6000000003c */
[----:B------:R-:W0:Y:S01]  /*3a10*/  SHFL.IDX PT, R45, R19, R85, 0x1f ;  /* 0x00001f55132d7589 */ /* 0x000e2200000e0000 */
[-C--:B--2---:R-:W-:Y:S01]  /*3a20*/  FFMA R59, R9, R123.reuse, R76 ;  /* 0x0000007b093b7223 */ /* 0x084fe2000000004c */
[C---:B------:R-:W-:Y:S02]  /*3a30*/  FFMA R60, R7.reuse, R123, R84 ;  /* 0x0000007b073c7223 */ /* 0x040fe40000000054 */
[----:B------:R-:W2:Y:S01]  /*3a40*/  SHFL.IDX PT, R123, R21, R85, 0x1f ;  /* 0x00001f55157b7589 */ /* 0x000ea200000e0000 */
[----:B------:R-:W-:Y:S01]  /*3a50*/  FFMA R54, R7, R47, R62 ;  /* 0x0000002f07367223 */ /* 0x000fe2000000003e */
[C---:B------:R-:W-:Y:S01]  /*3a60*/  FFMA R55, R9.reuse, R49, R64 ;  /* 0x0000003109377223 */ /* 0x040fe20000000040 */
[-C--:B------:R-:W-:Y:S01]  /*3a70*/  FFMA R61, R9, R63.reuse, R122 ;  /* 0x0000003f093d7223 */ /* 0x080fe2000000007a */
[C---:B------:R-:W-:Y:S01]  /*3a80*/  FFMA R62, R7.reuse, R63, R124 ;  /* 0x0000003f073e7223 */ /* 0x040fe2000000007c */
[----:B------:R-:W-:Y:S01]  /*3a90*/  FFMA R56, R7, R49, R66 ;  /* 0x0000003107387223 */ /* 0x000fe20000000042 */
[C---:B------:R-:W-:Y:S01]  /*3aa0*/  FFMA R57, R9.reuse, R11, R68 ;  /* 0x0000000b09397223 */ /* 0x040fe20000000044 */
[-C--:B------:R-:W-:Y:S01]  /*3ab0*/  FFMA R63, R9, R65.reuse, R126 ;  /* 0x00000041093f7223 */ /* 0x080fe2000000007e */
[C---:B------:R-:W-:Y:S01]  /*3ac0*/  FFMA R64, R7.reuse, R65, R128 ;  /* 0x0000004107407223 */ /* 0x040fe20000000080 */
[----:B------:R-:W-:Y:S01]  /*3ad0*/  FFMA R58, R7, R11, R70 ;  /* 0x0000000b073a7223 */ /* 0x000fe20000000046 */
[-C--:B-1----:R-:W-:Y:S01]  /*3ae0*/  FFMA R65, R9, R8.reuse, R130 ;  /* 0x0000000809417223 */ /* 0x082fe20000000082 */
[----:B------:R-:W-:Y:S01]  /*3af0*/  FFMA R66, R7, R8, R132 ;  /* 0x0000000807427223 */ /* 0x000fe20000000084 */
[-C--:B0-----:R-:W-:Y:S01]  /*3b00*/  FFMA R67, R9, R45.reuse, R134 ;  /* 0x0000002d09437223 */ /* 0x081fe20000000086 */
[----:B------:R-:W-:Y:S01]  /*3b10*/  FFMA R68, R7, R45, R136 ;  /* 0x0000002d07447223 */ /* 0x000fe20000000088 */
[----:B------:R-:W0:Y:S04]  /*3b20*/  SHFL.IDX PT, R47, R20, R85, 0x1f ;  /* 0x00001f55142f7589 */ /* 0x000e2800000e0000 */
[----:B------:R-:W1:Y:S04]  /*3b30*/  SHFL.IDX PT, R11, R22, R85, 0x1f ;  /* 0x00001f55160b7589 */ /* 0x000e6800000e0000 */
[----:B------:R-:W3:Y:S04]  /*3b40*/  SHFL.IDX PT, R49, R23, R85, 0x1f ;  /* 0x00001f5517317589 */ /* 0x000ee800000e0000 */
[----:B------:R-:W4:Y:S01]  /*3b50*/  SHFL.IDX PT, R45, R26, R85, 0x1f ;  /* 0x00001f551a2d7589 */ /* 0x000f2200000e0000 */
[----:B--2---:R-:W-:-:S03]  /*3b60*/  FFMA R71, R9, R123, R142 ;  /* 0x0000007b09477223 */ /* 0x004fc6000000008e */
[----:B------:R-:W2:Y:S01]  /*3b70*/  SHFL.IDX PT, R8, R28, R85, 0x1f ;  /* 0x00001f551c087589 */ /* 0x000ea200000e0000 */
[----:B------:R-:W-:-:S03]  /*3b80*/  FFMA R72, R7, R123, R72 ;  /* 0x0000007b07487223 */ /* 0x000fc60000000048 */
[----:B------:R-:W2:Y:S01]  /*3b90*/  SHFL.IDX PT, R123, R30, R85, 0x1f ;  /* 0x00001f551e7b7589 */ /* 0x000ea200000e0000 */
[-C--:B------:R-:W-:Y:S01]  /*3ba0*/  FFMA R101, R9, R46.reuse, R156 ;  /* 0x0000002e09657223 */ /* 0x080fe2000000009c */
[----:B------:R-:W-:Y:S01]  /*3bb0*/  FFMA R102, R7, R46, R102 ;  /* 0x0000002e07667223 */ /* 0x000fe20000000066 */
[-C--:B0-----:R-:W-:Y:S01]  /*3bc0*/  FFMA R69, R9, R47.reuse, R138 ;  /* 0x0000002f09457223 */ /* 0x081fe2000000008a */
[----:B------:R-:W-:Y:S01]  /*3bd0*/  FFMA R70, R7, R47, R140 ;  /* 0x0000002f07467223 */ /* 0x000fe2000000008c */
[----:B------:R-:W-:Y:S01]  /*3be0*/  SHFL.IDX PT, R46, R36, R85, 0x1f ;  /* 0x00001f55242e7589 */ /* 0x000fe200000e0000 */
[-C--:B-1----:R-:W-:Y:S01]  /*3bf0*/  FFMA R73, R9, R11.reuse, R144 ;  /* 0x0000000b09497223 */ /* 0x082fe20000000090 */
[----:B------:R-:W-:Y:S02]  /*3c00*/  FFMA R74, R7, R11, R74 ;  /* 0x0000000b074a7223 */ /* 0x000fe4000000004a */
[----:B------:R-:W-:Y:S01]  /*3c10*/  SHFL.IDX PT, R47, R34, R85, 0x1f ;  /* 0x00001f55222f7589 */ /* 0x000fe200000e0000 */
[-C--:B---3--:R-:W-:Y:S01]  /*3c20*/  FFMA R75, R9, R49.reuse, R146 ;  /* 0x00000031094b7223 */ /* 0x088fe20000000092 */
[----:B------:R-:W-:-:S02]  /*3c30*/  FFMA R92, R7, R49, R92 ;  /* 0x00000031075c7223 */ /* 0x000fc4000000005c */
[----:B------:R-:W0:Y:S01]  /*3c40*/  SHFL.IDX PT, R11, R31, R85, 0x1f ;  /* 0x00001f551f0b7589 */ /* 0x000e2200000e0000 */
[-C--:B----4-:R-:W-:Y:S01]  /*3c50*/  FFMA R97, R9, R45.reuse, R152 ;  /* 0x0000002d09617223 */ /* 0x090fe20000000098 */
[----:B------:R-:W-:Y:S02]  /*3c60*/  FFMA R98, R7, R45, R98 ;  /* 0x0000002d07627223 */ /* 0x000fe40000000062 */
[----:B------:R-:W-:Y:S01]  /*3c70*/  SHFL.IDX PT, R76, R37, R85, 0x1f ;  /* 0x00001f55254c7589 */ /* 0x000fe200000e0000 */
[-C--:B--2---:R-:W-:Y:S01]  /*3c80*/  FFMA R99, R9, R8.reuse, R154 ;  /* 0x0000000809637223 */ /* 0x084fe2000000009a */
[----:B------:R-:W-:Y:S02]  /*3c90*/  FFMA R100, R7, R8, R100 ;  /* 0x0000000807647223 */ /* 0x000fe40000000064 */
[----:B------:R-:W1:Y:S04]  /*3ca0*/  SHFL.IDX PT, R45, R32, R85, 0x1f ;  /* 0x00001f55202d7589 */ /* 0x000e6800000e0000 */
[----:B------:R-:W2:Y:S01]  /*3cb0*/  SHFL.IDX PT, R8, R35, R85, 0x1f ;  /* 0x00001f5523087589 */ /* 0x000ea200000e0000 */
[----:B------:R-:W-:-:S03]  /*3cc0*/  FFMA R103, R9, R123, R158 ;  /* 0x0000007b09677223 */ /* 0x000fc6000000009e */
[----:B------:R-:W3:Y:S01]  /*3cd0*/  SHFL.IDX PT, R84, R38, R85, 0x1f ;  /* 0x00001f5526547589 */ /* 0x000ee200000e0000 */
[----:B------:R-:W-:-:S03]  /*3ce0*/  FFMA R104, R7, R123, R104 ;  /* 0x0000007b07687223 */ /* 0x000fc60000000068 */
[----:B------:R-:W4:Y:S04]  /*3cf0*/  SHFL.IDX PT, R122, R39, R85, 0x1f ;  /* 0x00001f55277a7589 */ /* 0x000f2800000e0000 */
[----:B------:R-:W4:Y:S04]  /*3d00*/  SHFL.IDX PT, R124, R40, R85, 0x1f ;  /* 0x00001f55287c7589 */ /* 0x000f2800000e0000 */
[----:B------:R-:W4:Y:S04]  /*3d10*/  SHFL.IDX PT, R49, R41, R85, 0x1f ;  /* 0x00001f5529317589 */ /* 0x000f2800000e0000 */
[----:B------:R2:W4:Y:S01]  /*3d20*/  SHFL.IDX PT, R123, R42, R85, 0x1f ;  /* 0x00001f552a7b7589 */ /* 0x00052200000e0000 */
[-C--:B------:R-:W-:Y:S01]  /*3d30*/  FFMA R93, R9, R79.reuse, R148 ;  /* 0x0000004f095d7223 */ /* 0x080fe20000000094 */
[----:B------:R-:W-:Y:S01]  /*3d40*/  FFMA R94, R7, R79, R94 ;  /* 0x0000004f075e7223 */ /* 0x000fe2000000005e */
[-C--:B------:R-:W-:Y:S01]  /*3d50*/  FFMA R95, R9, R83.reuse, R150 ;  /* 0x00000053095f7223 */ /* 0x080fe20000000096 */
[----:B------:R-:W-:Y:S01]  /*3d60*/  FFMA R96, R7, R83, R96 ;  /* 0x0000005307607223 */ /* 0x000fe20000000060 */
[-C--:B0-----:R-:W-:Y:S01]  /*3d70*/  FFMA R105, R9, R11.reuse, R160 ;  /* 0x0000000b09697223 */ /* 0x081fe200000000a0 */
[----:B------:R-:W-:Y:S01]  /*3d80*/  FFMA R106, R7, R11, R106 ;  /* 0x0000000b076a7223 */ /* 0x000fe2000000006a */
[-C--:B-1----:R-:W-:Y:S01]  /*3d90*/  FFMA R107, R9, R45.reuse, R162 ;  /* 0x0000002d096b7223 */ /* 0x082fe200000000a2 */
[----:B------:R-:W-:Y:S01]  /*3da0*/  FFMA R108, R7, R45, R108 ;  /* 0x0000002d076c7223 */ /* 0x000fe2000000006c */
[-C--:B------:R-:W-:Y:S01]  /*3db0*/  FFMA R109, R9, R47.reuse, R164 ;  /* 0x0000002f096d7223 */ /* 0x080fe200000000a4 */
[----:B------:R-:W-:Y:S01]  /*3dc0*/  FFMA R110, R7, R47, R110 ;  /* 0x0000002f076e7223 */ /* 0x000fe2000000006e */
[-C--:B--2---:R-:W-:Y:S01]  /*3dd0*/  FFMA R111, R9, R8.reuse, R111 ;  /* 0x00000008096f7223 */ /* 0x084fe2000000006f */
[----:B------:R-:W-:Y:S01]  /*3de0*/  FFMA R112, R7, R8, R112 ;  /* 0x0000000807707223 */ /* 0x000fe20000000070 */
[-C--:B------:R-:W-:Y:S01]  /*3df0*/  FFMA R113, R9, R46.reuse, R113 ;  /* 0x0000002e09717223 */ /* 0x080fe20000000071 */
[----:B------:R-:W-:Y:S01]  /*3e00*/  FFMA R114, R7, R46, R114 ;  /* 0x0000002e07727223 */ /* 0x000fe20000000072 */
[-C--:B------:R-:W-:Y:S01]  /*3e10*/  FFMA R115, R9, R76.reuse, R115 ;  /* 0x0000004c09737223 */ /* 0x080fe20000000073 */
[----:B------:R-:W-:Y:S01]  /*3e20*/  FFMA R116, R7, R76, R116 ;  /* 0x0000004c07747223 */ /* 0x000fe20000000074 */
[-C--:B---3--:R-:W-:Y:S01]  /*3e30*/  FFMA R117, R9, R84.reuse, R117 ;  /* 0x0000005409757223 */ /* 0x088fe20000000075 */
[----:B------:R-:W-:Y:S01]  /*3e40*/  FFMA R118, R7, R84, R118 ;  /* 0x0000005407767223 */ /* 0x000fe20000000076 */
[-C--:B----4-:R-:W-:Y:S01]  /*3e50*/  FFMA R119, R9, R122.reuse, R119 ;  /* 0x0000007a09777223 */ /* 0x090fe20000000077 */
[----:B------:R-:W-:Y:S01]  /*3e60*/  FFMA R120, R7, R122, R120 ;  /* 0x0000007a07787223 */ /* 0x000fe20000000078 */
[-C--:B------:R-:W-:Y:S01]  /*3e70*/  FFMA R121, R9, R124.reuse, R121 ;  /* 0x0000007c09797223 */ /* 0x080fe20000000079 */
[----:B------:R-:W-:Y:S01]  /*3e80*/  FFMA R87, R7, R124, R10 ;  /* 0x0000007c07577223 */ /* 0x000fe2000000000a */
[-C--:B------:R-:W-:Y:S01]  /*3e90*/  FFMA R80, R9, R49.reuse, R80 ;  /* 0x0000003109507223 */ /* 0x080fe20000000050 */
[----:B------:R-:W-:-:S07]  /*3ea0*/  FFMA R78, R7, R49, R78 ;  /* 0x00000031074e7223 */ /* 0x000fce000000004e */
.L_x_282:
[----:B------:R-:W-:Y:S01]  /*3eb0*/  IADD3 R11, PT, PT, -R4, R3, RZ ;  /* 0x00000003040b7210 */ /* 0x000fe20007ffe1ff */
[-C--:B------:R-:W-:Y:S01]  /*3ec0*/  FFMA R76, R9, R123.reuse, R0 ;  /* 0x0000007b094c7223 */ /* 0x080fe20000000000 */
[----:B------:R-:W-:Y:S01]  /*3ed0*/  IADD3 R82, PT, PT, R82, 0x8, RZ ;  /* 0x0000000852527810 */ /* 0x000fe20007ffe0ff */
[----:B------:R-:W-:Y:S01]  /*3ee0*/  FFMA R0, R7, R123, R86 ;  /* 0x0000007b07007223 */ /* 0x000fe20000000056 */
[----:B------:R-:W-:-:S04]  /*3ef0*/  LOP3.LUT R11, R11, 0xfffffff8, RZ, 0xc0, !PT ;  /* 0xfffffff80b0b7812 */ /* 0x000fc800078ec0ff */
[----:B------:R-:W-:-:S04]  /*3f00*/  IADD3 R11, PT, PT, R4, R11, RZ ;  /* 0x0000000b040b7210 */ /* 0x000fc80007ffe0ff */
[----:B------:R-:W-:-:S13]  /*3f10*/  ISETP.GE.AND P0, PT, R82, R11, PT ;  /* 0x0000000b5200720c */ /* 0x000fda0003f06270 */
[----:B------:R-:W-:Y:S05]  /*3f20*/  @!P0 BRA `(.L_x_5) ;  /* 0xffffffc400408947 */ /* 0x000fea000383ffff */
.L_x_1:
[----:B------:R-:W-:Y:S05]  /*3f30*/  BSYNC B0 ;  /* 0x0000000000007941 */ /* 0x000fea0003800000 */
.L_x_0:
[----:B------:R-:W-:Y:S01]  /*3f40*/  MOV R11, R27 ;  /* 0x0000001b000b7202 */ /* 0x000fe20000000f00 */
[----:B------:R-:W-:Y:S01]  /*3f50*/  BSSY.RECONVERGENT B0, `(.L_x_6) ;  /* 0x0000086000007945 */ /* 0x000fe20003800200 */
[C---:B------:R-:W-:Y:S02]  /*3f60*/  IADD3 R27, PT, PT, -R4.reuse, R3, RZ ;  /* 0x00000003041b7210 */ /* 0x040fe40007ffe1ff */
[----:B------:R-:W-:Y:S02]  /*3f70*/  MOV R8, R44 ;  /* 0x0000002c00087202 */ /* 0x000fe40000000f00 */
[C---:B------:R-:W-:Y:S02]  /*3f80*/  LOP3.LUT R49, R27.reuse, 0xfffffff8, RZ, 0xc0, !PT ;  /* 0xfffffff81b317812 */ /* 0x040fe400078ec0ff */
[----:B------:R-:W-:Y:S02]  /*3f90*/  LOP3.LUT P0, RZ, R27, 0x18, RZ, 0xc0, !PT ;  /* 0x000000181bff7812 */ /* 0x000fe4000780c0ff */
[----:B------:R-:W-:-:S02]  /*3fa0*/  IADD3 R44, PT, PT, R4, R49, RZ ;  /* 0x00000031042c7210 */ /* 0x000fc40007ffe0ff */
[----:B------:R-:W-:Y:S02]  /*3fb0*/  MOV R10, R33 ;  /* 0x00000021000a7202 */ /* 0x000fe40000000f00 */
[----:B------:R-:W-:Y:S02]  /*3fc0*/  ISETP.LE.OR P0, PT, R3, R44, P0 ;  /* 0x0000002c0300720c */ /* 0x000fe40000703670 */
[----:B------:R-:W-:Y:S02]  /*3fd0*/  LOP3.LUT R33, R27, 0xfffffffc, RZ, 0xc0, !PT ;  /* 0xfffffffc1b217812 */ /* 0x000fe400078ec0ff */
[----:B------:R-:W-:Y:S02]  /*3fe0*/  MOV R7, R141 ;  /* 0x0000008d00077202 */ /* 0x000fe40000000f00 */
[----:B------:R-:W-:Y:S02]  /*3ff0*/  MOV R9, R43 ;  /* 0x0000002b00097202 */ /* 0x000fe40000000f00 */
[----:B------:R-:W-:-:S05]  /*4000*/  ISETP.GE.AND P1, PT, R49, R33, PT ;  /* 0x000000213100720c */ /* 0x000fca0003f26270 */
[----:B------:R-:W-:Y:S08]  /*4010*/  @P0 BRA `(.L_x_7) ;  /* 0x0000000400e40947 */ /* 0x000ff00003800000 */
[----:B------:R-:W0:Y:S01]  /*4020*/  S2R R86, SR_TID.X ;  /* 0x0000000000567919 */ /* 0x000e220000002100 */
[----:B------:R-:W-:-:S04]  /*4030*/  IADD3 R7, PT, PT, R3, -R44, RZ ;  /* 0x8000002c03077210 */ /* 0x000fc80007ffe0ff */
[----:B0-----:R-:W-:Y:S02]  /*4040*/  ISETP.GE.U32.AND P0, PT, R86, R7, PT ;  /* 0x000000075600720c */ /* 0x001fe40003f06070 */
[----:B------:R-:W-:-:S11]  /*4050*/  MOV R7, R44 ;  /* 0x0000002c00077202 */ /* 0x000fd60000000f00 */
[----:B------:R-:W-:Y:S05]  /*4060*/  @P0 BRA `(.L_x_7) ;  /* 0x0000000400d00947 */ /* 0x000fea0003800000 */
[----:B------:R-:W-:Y:S01]  /*4070*/  IADD3 R15, PT, PT, R86, R7, RZ ;  /* 0x00000007560f7210 */ /* 0x000fe20007ffe0ff */
[----:B------:R-:W0:Y:S03]  /*4080*/  LDC.64 R12, c[0x0][0x3a8] ;  /* 0x0000ea00ff0c7b82 */ /* 0x000e260000000a00 */
[----:B------:R-:W-:-:S04]  /*4090*/  IADD3 R22, PT, PT, R27, R15, RZ ;  /* 0x0000000f1b167210 */ /* 0x000fc80007ffe0ff */
[C---:B------:R-:W-:Y:S01]  /*40a0*/  IADD3 R28, PT, PT, R27.reuse, R22, RZ ;  /* 0x000000161b1c7210 */ /* 0x040fe20007ffe0ff */
[----:B------:R-:W1:Y:S03]  /*40b0*/  LDC.64 R42, c[0x0][0x3b0] ;  /* 0x0000ec00ff2a7b82 */ /* 0x000e660000000a00 */
[----:B------:R-:W-:-:S04]  /*40c0*/  IADD3 R16, PT, PT, R27, R28, RZ ;  /* 0x0000001c1b107210 */ /* 0x000fc80007ffe0ff */
[----:B------:R-:W-:-:S04]  /*40d0*/  IADD3 R18, PT, PT, R27, R16, RZ ;  /* 0x000000101b127210 */ /* 0x000fc80007ffe0ff */
[----:B------:R-:W-:-:S04]  /*40e0*/  IADD3 R24, PT, PT, R27, R18, RZ ;  /* 0x000000121b187210 */ /* 0x000fc80007ffe0ff */
[----:B------:R-:W-:Y:S01]  /*40f0*/  IADD3 R20, PT, PT, R27, R24, RZ ;  /* 0x000000181b147210 */ /* 0x000fe20007ffe0ff */
[----:B0-----:R-:W-:-:S03]  /*4100*/  IMAD.WIDE.U32 R12, R15, 0x4, R12 ;  /* 0x000000040f0c7825 */ /* 0x001fc600078e000c */
[C---:B------:R-:W-:Y:S02]  /*4110*/  IADD3 R38, PT, PT, R27.reuse, R20, RZ ;  /* 0x000000141b267210 */ /* 0x040fe40007ffe0ff */
[----:B------:R-:W2:Y:S02]  /*4120*/  LDG.E.CONSTANT R8, desc[UR4][R12.64] ;  /* 0x000000040c087981 */ /* 0x000ea4000c1e9900 */
[----:B------:R-:W-:Y:S01]  /*4130*/  IADD3 R34, PT, PT, R27, R38, RZ ;  /* 0x000000261b227210 */ /* 0x000fe20007ffe0ff */
[----:B-1----:R-:W-:-:S03]  /*4140*/  IMAD.WIDE.U32 R14, R15, 0x4, R42 ;  /* 0x000000040f0e7825 */ /* 0x002fc600078e002a */
        /* <DEDUP_REMOVED lines=9> */
[--C-:B------:R-:W-:Y:S01]  /*41e0*/  IMAD.WIDE.U32 R22, R22, 0x4, R42.reuse ;  /* 0x0000000416167825 */ /* 0x100fe200078e002a */
[----:B------:R0:W5:Y:S02]  /*41f0*/  LDG.E.CONSTANT R14, desc[UR4][R24.64] ;  /* 0x00000004180e7981 */ /* 0x000164000c1e9900 */
[C---:B------:R-:W-:Y:S01]  /*4200*/  IADD3 R36, PT, PT, R27.reuse, R44, RZ ;  /* 0x0000002c1b247210 */ /* 0x040fe20007ffe0ff */
[--C-:B------:R-:W-:Y:S01]  /*4210*/  IMAD.WIDE.U32 R34, R34, 0x4, R42.reuse ;  /* 0x0000000422227825 */ /* 0x100fe200078e002a */
[----:B------:R-:W5:Y:S02]  /*4220*/  LDG.E.CONSTANT R12, desc[UR4][R16.64] ;  /* 0x00000004100c7981 */ /* 0x000f64000c1e9900 */
[C---:B------:R-:W-:Y:S01]  /*4230*/  IADD3 R40, PT, PT, R27.reuse, R36, RZ ;  /* 0x000000241b287210 */ /* 0x040fe20007ffe0ff */
[--C-:B------:R-:W-:Y:S01]  /*4240*/  IMAD.WIDE.U32 R18, R18, 0x4, R42.reuse ;  /* 0x0000000412127825 */ /* 0x100fe200078e002a */
[----:B------:R-:W5:Y:S02]  /*4250*/  LDG.E.CONSTANT R10, desc[UR4][R22.64] ;  /* 0x00000004160a7981 */ /* 0x000f64000c1e9900 */
[C---:B------:R-:W-:Y:S01]  /*4260*/  IADD3 R41, PT, PT, R27.reuse, R40, RZ ;  /* 0x000000281b297210 */ /* 0x040fe20007ffe0ff */
[--C-:B0-----:R-:W-:Y:S01]  /*4270*/  IMAD.WIDE.U32 R24, R32, 0x4, R42.reuse ;  /* 0x0000000420187825 */ /* 0x101fe200078e002a */
[----:B------:R-:W5:Y:S02]  /*4280*/  LDG.E.CONSTANT R13, desc[UR4][R18.64] ;  /* 0x00000004120d7981 */ /* 0x000f64000c1e9900 */
[C---:B------:R-:W-:Y:S01]  /*4290*/  IADD3 R46, PT, PT, R27.reuse, R41, RZ ;  /* 0x000000291b2e7210 */ /* 0x040fe20007ffe0ff */
[--C-:B------:R-:W-:Y:S01]  /*42a0*/  IMAD.WIDE.U32 R38, R38, 0x4, R42.reuse ;  /* 0x0000000426267825 */ /* 0x100fe200078e002a */
[----:B------:R0:W5:Y:S02]  /*42b0*/  LDG.E.CONSTANT R17, desc[UR4][R34.64] ;  /* 0x0000000422117981 */ /* 0x000164000c1e9900 */
[C---:B------:R-:W-:Y:S01]  /*42c0*/  IADD3 R47, PT, PT, R27.reuse, R46, RZ ;  /* 0x0000002e1b2f7210 */ /* 0x040fe20007ffe0ff */
[----:B------:R-:W-:Y:S01]  /*42d0*/  IMAD.WIDE.U32 R30, R30, 0x4, R42 ;  /* 0x000000041e1e7825 */ /* 0x000fe200078e002a */
[----:B------:R-:W5:Y:S02]  /*42e0*/  LDG.E.CONSTANT R16, desc[UR4][R38.64] ;  /* 0x0000000426107981 */ /* 0x000f64000c1e9900 */
[----:B------:R-:W-:-:S02]  /*42f0*/  IADD3 R79, PT, PT, R27, R47, RZ ;  /* 0x0000002f1b4f7210 */ /* 0x000fc40007ffe0ff */
[----:B------:R1:W5:Y:S02]  /*4300*/  LDG.E.CONSTANT R19, desc[UR4][R30.64] ;  /* 0x000000041e137981 */ /* 0x000364000c1e9900 */
[----:B------:R-:W-:-:S04]  /*4310*/  IADD3 R82, PT, PT, R27, R79, RZ ;  /* 0x0000004f1b527210 */ /* 0x000fc80007ffe0ff */
        /* <DEDUP_REMOVED lines=9> */
[----:B------:R-:W-:-:S04]  /*43b0*/  IMAD.WIDE.U32 R38, R47, 0x4, R42 ;  /* 0x000000042f267825 */ /* 0x000fc800078e002a */
[----:B------:R-:W-:Y:S01]  /*43c0*/  IMAD.WIDE.U32 R46, R84, 0x4, R42 ;  /* 0x00000004542e7825 */ /* 0x000fe200078e002a */
[----:B------:R-:W-:-:S03]  /*43d0*/  IADD3 R84, PT, PT, R27, R79, RZ ;  /* 0x0000004f1b547210 */ /* 0x000fc60007ffe0ff */
[----:B------:R-:W-:Y:S01]  /*43e0*/  IMAD.WIDE.U32 R20, R20, 0x4, R42 ;  /* 0x0000000414147825 */ /* 0x000fe200078e002a */
[----:B------:R-:W-:-:S03]  /*43f0*/  IADD3 R122, PT, PT, R27, R84, RZ ;  /* 0x000000541b7a7210 */ /* 0x000fc60007ffe0ff */
[--C-:B------:R-:W-:Y:S01]  /*4400*/  IMAD.WIDE.U32 R28, R40, 0x4, R42.reuse ;  /* 0x00000004281c7825 */ /* 0x100fe200078e002a */
[----:B------:R-:W5:Y:S03]  /*4410*/  LDG.E.CONSTANT R15, desc[UR4][R20.64] ;  /* 0x00000004140f7981 */ /* 0x000f66000c1e9900 */
[----:B------:R-:W-:Y:S01]  /*4420*/  IMAD.WIDE.U32 R40, R41, 0x4, R42 ;  /* 0x0000000429287825 */ /* 0x000fe200078e002a */
[----:B------:R-:W-:-:S03]  /*4430*/  IADD3 R123, PT, PT, R27, R122, RZ ;  /* 0x0000007a1b7b7210 */ /* 0x000fc60007ffe0ff */
[--C-:B------:R-:W-:Y:S01]  /*4440*/  IMAD.WIDE.U32 R44, R44, 0x4, R42.reuse ;  /* 0x000000042c2c7825 */ /* 0x100fe200078e002a */
[----:B------:R-:W5:Y:S03]  /*4450*/  LDG.E.CONSTANT R20, desc[UR4][R24.64] ;  /* 0x0000000418147981 */ /* 0x000f66000c1e9900 */
[--C-:B------:R-:W-:Y:S02]  /*4460*/  IMAD.WIDE.U32 R22, R26, 0x4, R42.reuse ;  /* 0x000000041a167825 */ /* 0x100fe400078e002a */
[----:B------:R0:W5:Y:S02]  /*4470*/  LDG.E.CONSTANT R26, desc[UR4][R38.64] ;  /* 0x00000004261a7981 */ /* 0x000164000c1e9900 */
[--C-:B------:R-:W-:Y:S02]  /*4480*/  IMAD.WIDE.U32 R36, R36, 0x4, R42.reuse ;  /* 0x0000000424247825 */ /* 0x100fe400078e002a */
[----:B------:R1:W5:Y:S04]  /*4490*/  LDG.E.CONSTANT R21, desc[UR4][R44.64] ;  /* 0x000000042c157981 */ /* 0x000368000c1e9900 */
[----:B------:R3:W5:Y:S01]  /*44a0*/  LDG.E.CONSTANT R24, desc[UR4][R40.64] ;  /* 0x0000000428187981 */ /* 0x000762000c1e9900 */
[----:B0-----:R-:W-:-:S03]  /*44b0*/  IMAD.WIDE.U32 R38, R88, 0x4, R42 ;  /* 0x0000000458267825 */ /* 0x001fc600078e002a */
[----:B------:R-:W5:Y:S01]  /*44c0*/  LDG.E.CONSTANT R18, desc[UR4][R22.64] ;  /* 0x0000000416127981 */ /* 0x000f62000c1e9900 */
[----:B-1----:R-:W-:-:S03]  /*44d0*/  IMAD.WIDE.U32 R44, R85, 0x4, R42 ;  /* 0x00000004552c7825 */ /* 0x002fc600078e002a */
[----:B------:R-:W5:Y:S01]  /*44e0*/  LDG.E.CONSTANT R25, desc[UR4][R30.64] ;  /* 0x000000041e197981 */ /* 0x000f62000c1e9900 */
[----:B---3--:R-:W-:-:S04]  /*44f0*/  IMAD.WIDE.U32 R40, R89, 0x4, R42 ;  /* 0x0000000459287825 */ /* 0x008fc800078e002a */
[--C-:B------:R-:W-:Y:S01]  /*4500*/  IMAD.WIDE.U32 R88, R79, 0x4, R42.reuse ;  /* 0x000000044f587825 */ /* 0x100fe200078e002a */
[----:B------:R-:W-:Y:S01]  /*4510*/  IADD3 R79, PT, PT, R27, R123, RZ ;  /* 0x0000007b1b4f7210 */ /* 0x000fe20007ffe0ff */
[----:B------:R0:W5:Y:S04]  /*4520*/  LDG.E.CONSTANT R22, desc[UR4][R36.64] ;  /* 0x0000000424167981 */ /* 0x000168000c1e9900 */
[----:B------:R1:W5:Y:S04]  /*4530*/  LDG.E.CONSTANT R30, desc[UR4][R46.64] ;  /* 0x000000042e1e7981 */ /* 0x000368000c1e9900 */
[----:B------:R-:W5:Y:S01]  /*4540*/  LDG.E.CONSTANT R23, desc[UR4][R28.64] ;  /* 0x000000041c177981 */ /* 0x000f62000c1e9900 */
[----:B0-----:R-:W-:-:S03]  /*4550*/  IMAD.WIDE.U32 R36, R32, 0x4, R42 ;  /* 0x0000000420247825 */ /* 0x001fc600078e002a */
[----:B------:R0:W5:Y:S01]  /*4560*/  LDG.E.CONSTANT R32, desc[UR4][R44.64] ;  /* 0x000000042c207981 */ /* 0x000162000c1e9900 */
[--C-:B-1----:R-:W-:Y:S01]  /*4570*/  IMAD.WIDE.U32 R46, R123, 0x4, R42.reuse ;  /* 0x000000047b2e7825 */ /* 0x102fe200078e002a */
[----:B------:R-:W-:Y:S02]  /*4580*/  IADD3 R125, PT, PT, R27, R79, RZ ;  /* 0x0000004f1b7d7210 */ /* 0x000fe40007ffe0ff */
[----:B------:R-:W5:Y:S04]  /*4590*/  LDG.E.CONSTANT R31, desc[UR4][R36.64] ;  /* 0x00000004241f7981 */ /* 0x000f68000c1e9900 */
[----:B------:R-:W5:Y:S01]  /*45a0*/  LDG.E.CONSTANT R28, desc[UR4][R34.64] ;  /* 0x00000004221c7981 */ /* 0x000f62000c1e9900 */
[----:B0-----:R-:W-:-:S04]  /*45b0*/  IMAD.WIDE.U32 R44, R79, 0x4, R42 ;  /* 0x000000044f2c7825 */ /* 0x001fc800078e002a */
[--C-:B------:R-:W-:Y:S01]  /*45c0*/  IMAD.WIDE.U32 R82, R82, 0x4, R42.reuse ;  /* 0x0000000452527825 */ /* 0x100fe200078e002a */
[----:B------:R-:W5:Y:S04]  /*45d0*/  LDG.E.CONSTANT R37, desc[UR4][R88.64] ;  /* 0x0000000458257981 */ /* 0x000f68000c1e9900 */
[----:B------:R-:W5:Y:S01]  /*45e0*/  LDG.E.CONSTANT R35, desc[UR4][R40.64] ;  /* 0x0000000428237981 */ /* 0x000f62000c1e9900 */
[----:B------:R-:W0:Y:S01]  /*45f0*/  S2R R79, SR_CTAID.Y ;  /* 0x00000000004f7919 */ /* 0x000e220000002600 */
[--C-:B------:R-:W-:Y:S02]  /*4600*/  IMAD.WIDE.U32 R90, R90, 0x4, R42.reuse ;  /* 0x000000045a5a7825 */ /* 0x100fe400078e002a */
[----:B------:R1:W5:Y:S04]  /*4610*/  LDG.E.CONSTANT R29, desc[UR4][R82.64] ;  /* 0x00000004521d7981 */ /* 0x000368000c1e9900 */
[----:B------:R-:W5:Y:S04]  /*4620*/  LDG.E.CONSTANT R40, desc[UR4][R46.64] ;  /* 0x000000042e287981 */ /* 0x000f68000c1e9900 */
[----:B------:R-:W5:Y:S01]  /*4630*/  LDG.E.CONSTANT R41, desc[UR4][R44.64] ;  /* 0x000000042c297981 */ /* 0x000f62000c1e9900 */
[----:B------:R-:W-:-:S03]  /*4640*/  IMAD.WIDE.U32 R84, R84, 0x4, R42 ;  /* 0x0000000454547825 */ /* 0x000fc600078e002a */
[----:B------:R0:W5:Y:S01]  /*4650*/  LDG.E.CONSTANT R36, desc[UR4][R90.64] ;  /* 0x000000045a247981 */ /* 0x000162000c1e9900 */
[----:B-1----:R-:W-:-:S03]  /*4660*/  IMAD.WIDE.U32 R82, R122, 0x4, R42 ;  /* 0x000000047a527825 */ /* 0x002fc600078e002a */
[----:B------:R-:W5:Y:S01]  /*4670*/  LDG.E.CONSTANT R34, desc[UR4][R38.64] ;  /* 0x0000000426227981 */ /* 0x000f62000c1e9900 */
[----:B------:R-:W-:-:S06]  /*4680*/  IMAD.WIDE.U32 R42, R125, 0x4, R42 ;  /* 0x000000047d2a7825 */ /* 0x000fcc00078e002a */
[----:B------:R-:W5:Y:S04]  /*4690*/  LDG.E.CONSTANT R42, desc[UR4][R42.64] ;  /* 0x000000042a2a7981 */ /* 0x000f68000c1e9900 */
[----:B------:R-:W5:Y:S01]  /*46a0*/  LDG.E.CONSTANT R39, desc[UR4][R82.64] ;  /* 0x0000000452277981 */ /* 0x000f62000c1e9900 */
[----:B0-----:R-:W-:-:S03]  /*46b0*/  LEA R91, R79, R86, 0x6 ;  /* 0x000000564f5b7211 */ /* 0x001fc600078e30ff */
[----:B------:R0:W5:Y:S02]  /*46c0*/  LDG.E.CONSTANT R38, desc[UR4][R84.64] ;  /* 0x0000000454267981 */ /* 0x000164000c1e9900 */
[----:B------:R-:W-:-:S04]  /*46d0*/  IMAD R91, R6, 0x1800, R91 ;  /* 0x00001800065b7824 */ /* 0x000fc800078e025b */
[----:B------:R-:W-:Y:S02]  /*46e0*/  IMAD R91, R2, 0xc0, R91 ;  /* 0x000000c0025b7824 */ /* 0x000fe400078e025b */
[----:B--2---:R-:W-:-:S04]  /*46f0*/  IMAD.HI R88, R8, 0x55555556, RZ ;  /* 0x5555555608587827 */ /* 0x004fc800078e02ff */
[----:B------:R-:W-:Y:S01]  /*4700*/  IMAD.HI R79, R8, 0x38e38e39, RZ ;  /* 0x38e38e39084f7827 */ /* 0x000fe200078e02ff */
[----:B------:R-:W-:-:S04]  /*4710*/  LEA.HI R89, R88, R88, RZ, 0x1 ;  /* 0x0000005858597211 */ /* 0x000fc800078f08ff */
[----:B0-----:R-:W-:Y:S01]  /*4720*/  SHF.R.U32.HI R84, RZ, 0x1, R79 ;  /* 0x00000001ff547819 */ /* 0x001fe2000001164f */
[----:B------:R-:W-:-:S03]  /*4730*/  IMAD.HI R82, R89, 0x55555556, RZ ;  /* 0x5555555659527827 */ /* 0x000fc600078e02ff */
[----:B------:R-:W-:Y:S02]  /*4740*/  LEA.HI R84, R79, R84, RZ, 0x1 ;  /* 0x000000544f547211 */ /* 0x000fe400078f08ff */
[----:B------:R-:W-:-:S03]  /*4750*/  LEA.HI R82, R82, R82, RZ, 0x1 ;  /* 0x0000005252527211 */ /* 0x000fc600078f08ff */
[----:B------:R-:W-:Y:S02]  /*4760*/  IMAD R84, R84, 0x1800, R91 ;  /* 0x0000180054547824 */ /* 0x000fe400078e025b */
[----:B------:R-:W-:Y:S02]  /*4770*/  IMAD R43, R82, -0x3, R89 ;  /* 0xfffffffd522b7824 */ /* 0x000fe400078e0259 */
[----:B------:R-:W-:Y:S02]  /*4780*/  IMAD R8, R89, -0x3, R8 ;  /* 0xfffffffd59087824 */ /* 0x000fe400078e0208 */
[----:B------:R-:W-:-:S05]  /*4790*/  IMAD R43, R43, 0xc0, R84 ;  /* 0x000000c02b2b7824 */ /* 0x000fca00078e0254 */
[----:B------:R-:W-:-:S07]  /*47a0*/  LEA R8, R8, R43, 0x6 ;  /* 0x0000002b08087211 */ /* 0x000fce00078e30ff */
.L_x_7:
[----:B------:R-:W-:Y:S05]  /*47b0*/  BSYNC.RECONVERGENT B0 ;  /* 0x0000000000007941 */ /* 0x000fea0003800200 */
.L_x_6:
[----:B------:R-:W-:Y:S04]  /*47c0*/  BSSY B0, `(.L_x_8) ;  /* 0x000029f000007945 */ /* 0x000fe80003800000 */
[----:B------:R-:W-:Y:S05]  /*47d0*/  @P1 BRA `(.L_x_9) ;  /* 0x0000002800741947 */ /* 0x000fea0003800000 */
[----:B------:R-:W-:Y:S01]  /*47e0*/  UMOV UR6, 0xffffffff ;  /* 0xffffffff00067882 */ /* 0x000fe20000000000 */
[----:B------:R-:W-:Y:S02]  /*47f0*/  IADD3 R43, PT, PT, -R7, R49, R4 ;  /* 0x00000031072b7210 */ /* 0x000fe40007ffe104 */
[----:B------:R-:W-:Y:S05]  /*4800*/  BRA.DIV UR6, `(.L_x_10) ;  /* 0x000000be06f87947 */ /* 0x000fea000b800000 */
[----:B-----5:R-:W0:Y:S01]  /*4810*/  SHFL.IDX PT, R123, R10, R43, 0x1f ;  /* 0x00001f2b0a7b7589 */ /* 0x020e2200000e0000 */
[----:B------:R-:W1:Y:S03]  /*4820*/  LDC.64 R82, c[0x0][0x380] ;  /* 0x0000e000ff527b82 */ /* 0x000e660000000a00 */
[----:B------:R-:W1:Y:S01]  /*4830*/  SHFL.IDX PT, R85, R8, R43, 0x1f ;  /* 0x00001f2b08557589 */ /* 0x000e6200000e0000 */
[----:B0-----:R-:W-:Y:S01]  /*4840*/  FSETP.GT.AND P1, PT, R123, RZ, PT ;  /* 0x000000ff7b00720b */ /* 0x001fe20003f24000 */
[----:B-1----:R-:W-:-:S12]  /*4850*/  IMAD.WIDE R84, R85, 0x4, R82 ;  /* 0x0000000455547825 */ /* 0x002fd800078e0252 */
[----:B------:R-:W2:Y:S04]  /*4860*/  @P1 LDG.E.CONSTANT R122, desc[UR4][R84.64] ;  /* 0x00000004547a1981 */ /* 0x000ea8000c1e9900 */
[----:B------:R-:W3:Y:S04]  /*4870*/  @P1 LDG.E.CONSTANT R126, desc[UR4][R84.64+0x80] ;  /* 0x00008004547e1981 */ /* 0x000ee8000c1e9900 */
[----:B------:R-:W0:Y:S04]  /*4880*/  SHFL.IDX PT, R124, R11, R43, 0x1f ;  /* 0x00001f2b0b7c7589 */ /* 0x000e2800000e0000 */
[----:B------:R-:W1:Y:S01]  /*4890*/  SHFL.IDX PT, R86, R12, R43, 0x1f ;  /* 0x00001f2b0c567589 */ /* 0x000e6200000e0000 */
[----:B0-----:R-:W-:-:S02]  /*48a0*/  FSETP.GT.AND P0, PT, R124, RZ, PT ;  /* 0x000000ff7c00720b */ /* 0x001fc40003f04000 */
[----:B-1----:R-:W-:-:S11]  /*48b0*/  FSETP.GT.AND P3, PT, R86, RZ, PT ;  /* 0x000000ff5600720b */ /* 0x002fd60003f64000 */
[----:B------:R-:W4:Y:S04]  /*48c0*/  @P0 LDG.E.CONSTANT R127, desc[UR4][R84.64] ;  /* 0x00000004547f0981 */ /* 0x000f28000c1e9900 */
[----:B------:R-:W4:Y:S04]  /*48d0*/  @P0 LDG.E.CONSTANT R129, desc[UR4][R84.64+0x80] ;  /* 0x0000800454810981 */ /* 0x000f28000c1e9900 */
[----:B------:R-:W4:Y:S04]  /*48e0*/  @P3 LDG.E.CONSTANT R131, desc[UR4][R84.64] ;  /* 0x0000000454833981 */ /* 0x000f28000c1e9900 */
[----:B------:R-:W4:Y:S04]  /*48f0*/  @P3 LDG.E.CONSTANT R133, desc[UR4][R84.64+0x80] ;  /* 0x0000800454853981 */ /* 0x000f28000c1e9900 */
[----:B------:R-:W0:Y:S01]  /*4900*/  SHFL.IDX PT, R125, R13, R43, 0x1f ;  /* 0x00001f2b0d7d7589 */ /* 0x000e2200000e0000 */
[----:B------:R-:W-:Y:S01]  /*4910*/  HFMA2 R45, -RZ, RZ, 0, 0 ;  /* 0x00000000ff2d7431 */ /* 0x000fe200000001ff */
[----:B0-----:R-:W-:-:S13]  /*4920*/  FSETP.GT.AND P2, PT, R125, RZ, PT ;  /* 0x000000ff7d00720b */ /* 0x001fda0003f44000 */
[----:B------:R-:W4:Y:S01]  /*4930*/  @P2 LDG.E.CONSTANT R128, desc[UR4][R84.64] ;  /* 0x0000000454802981 */ /* 0x000f22000c1e9900 */
[-C--:B--2---:R-:W-:Y:S01]  /*4940*/  @P1 FMUL R122, R122, R123.reuse ;  /* 0x0000007b7a7a1220 */ /* 0x084fe20000400000 */
[----:B---3--:R-:W-:Y:S02]  /*4950*/  @P1 FMUL R123, R126, R123 ;  /* 0x0000007b7e7b1220 */ /* 0x008fe40000400000 */
[----:B------:R-:W2:Y:S02]  /*4960*/  @P2 LDG.E.CONSTANT R126, desc[UR4][R84.64+0x80] ;  /* 0x00008004547e2981 */ /* 0x000ea4000c1e9900 */
[----:B------:R-:W-:-:S05]  /*4970*/  @P1 MOV R45, R122 ;  /* 0x0000007a002d1202 */ /* 0x000fca0000000f00 */
[----:B------:R-:W-:Y:S01]  /*4980*/  FADD R48, R48, R45 ;  /* 0x0000002d30307221 */ /* 0x000fe20000000000 */
[----:B------:R-:W-:Y:S02]  /*4990*/  CS2R R44, SRZ ;  /* 0x00000000002c7805 */ /* 0x000fe4000001ff00 */
[----:B------:R-:W-:Y:S02]  /*49a0*/  @P1 MOV R45, R123 ;  /* 0x0000007b002d1202 */ /* 0x000fe40000000f00 */
[----:B------:R-:W0:Y:S02]  /*49b0*/  SHFL.IDX PT, R123, R14, R43, 0x1f ;  /* 0x00001f2b0e7b7589 */ /* 0x000e2400000e0000 */
[----:B0-----:R-:W-:-:S13]  /*49c0*/  FSETP.GT.AND P1, PT, R123, RZ, PT ;  /* 0x000000ff7b00720b */ /* 0x001fda0003f24000 */
[----:B------:R-:W3:Y:S01]  /*49d0*/  @P1 LDG.E.CONSTANT R130, desc[UR4][R84.64] ;  /* 0x0000000454821981 */ /* 0x000ee2000c1e9900 */
[-C--:B----4-:R-:W-:Y:S01]  /*49e0*/  @P0 FMUL R122, R127, R124.reuse ;  /* 0x0000007c7f7a0220 */ /* 0x090fe20000400000 */
[----:B------:R-:W-:Y:S01]  /*49f0*/  @P0 FMUL R124, R129, R124 ;  /* 0x0000007c817c0220 */ /* 0x000fe20000400000 */
[----:B------:R-:W-:Y:S01]  /*4a00*/  FADD R50, R50, R45 ;  /* 0x0000002d32327221 */ /* 0x000fe20000000000 */
[----:B------:R-:W4:Y:S02]  /*4a10*/  @P1 LDG.E.CONSTANT R132, desc[UR4][R84.64+0x80] ;  /* 0x0000800454841981 */ /* 0x000f24000c1e9900 */
[----:B------:R-:W-:-:S05]  /*4a20*/  @P0 MOV R44, R122 ;  /* 0x0000007a002c0202 */ /* 0x000fca0000000f00 */
[----:B------:R-:W-:Y:S01]  /*4a30*/  FADD R51, R51, R44 ;  /* 0x0000002c33337221 */ /* 0x000fe20000000000 */
[----:B------:R-:W-:Y:S02]  /*4a40*/  CS2R R44, SRZ ;  /* 0x00000000002c7805 */ /* 0x000fe4000001ff00 */
[----:B------:R-:W-:Y:S02]  /*4a50*/  @P0 MOV R45, R124 ;  /* 0x0000007c002d0202 */ /* 0x000fe40000000f00 */
[----:B------:R-:W0:Y:S01]  /*4a60*/  SHFL.IDX PT, R124, R15, R43, 0x1f ;  /* 0x00001f2b0f7c7589 */ /* 0x000e2200000e0000 */
[----:B------:R-:W-:-:S05]  /*4a70*/  @P3 FMUL R122, R131, R86 ;  /* 0x00000056837a3220 */ /* 0x000fca0000400000 */
[----:B------:R-:W-:Y:S02]  /*4a80*/  @P3 MOV R44, R122 ;  /* 0x0000007a002c3202 */ /* 0x000fe40000000f00 */
[----:B------:R-:W1:Y:S01]  /*4a90*/  SHFL.IDX PT, R122, R16, R43, 0x1f ;  /* 0x00001f2b107a7589 */ /* 0x000e6200000e0000 */
[----:B------:R-:W-:Y:S01]  /*4aa0*/  @P3 FMUL R86, R133, R86 ;  /* 0x0000005685563220 */ /* 0x000fe20000400000 */
[----:B------:R-:W-:Y:S01]  /*4ab0*/  FADD R52, R52, R45 ;  /* 0x0000002d34347221 */ /* 0x000fe20000000000 */
[----:B------:R-:W-:Y:S01]  /*4ac0*/  FADD R53, R53, R44 ;  /* 0x0000002c35357221 */ /* 0x000fe20000000000 */
[----:B------:R-:W-:Y:S02]  /*4ad0*/  CS2R R44, SRZ ;  /* 0x00000000002c7805 */ /* 0x000fe4000001ff00 */
[----:B------:R-:W-:Y:S02]  /*4ae0*/  @P3 MOV R45, R86 ;  /* 0x00000056002d3202 */ /* 0x000fe40000000f00 */
[----:B0-----:R-:W-:-:S02]  /*4af0*/  FSETP.GT.AND P0, PT, R124, RZ, PT ;  /* 0x000000ff7c00720b */ /* 0x001fc40003f04000 */
[----:B-1----:R-:W-:-:S11]  /*4b00*/  FSETP.GT.AND P3, PT, R122, RZ, PT ;  /* 0x000000ff7a00720b */ /* 0x002fd60003f64000 */
[----:B------:R-:W4:Y:S04]  /*4b10*/  @P0 LDG.E.CONSTANT R127, desc[UR4][R84.64] ;  /* 0x00000004547f0981 */ /* 0x000f28000c1e9900 */
[----:B------:R-:W4:Y:S04]  /*4b20*/  @P0 LDG.E.CONSTANT R129, desc[UR4][R84.64+0x80] ;  /* 0x0000800454810981 */ /* 0x000f28000c1e9900 */
[----:B------:R-:W4:Y:S04]  /*4b30*/  @P3 LDG.E.CONSTANT R131, desc[UR4][R84.64] ;  /* 0x0000000454833981 */ /* 0x000f28000c1e9900 */
[----:B------:R-:W4:Y:S01]  /*4b40*/  @P3 LDG.E.CONSTANT R133, desc[UR4][R84.64+0x80] ;  /* 0x0000800454853981 */ /* 0x000f22000c1e9900 */
[----:B------:R-:W-:-:S05]  /*4b50*/  @P2 FMUL R86, R128, R125 ;  /* 0x0000007d80562220 */ /* 0x000fca0000400000 */
[----:B------:R-:W-:Y:S01]  /*4b60*/  @P2 MOV R44, R86 ;  /* 0x00000056002c2202 */ /* 0x000fe20000000f00 */
[----:B------:R-:W-:-:S04]  /*4b70*/  FADD R54, R54, R45 ;  /* 0x0000002d36367221 */ /* 0x000fc80000000000 */
[----:B------:R-:W-:Y:S01]  /*4b80*/  FADD R55, R55, R44 ;  /* 0x0000002c37377221 */ /* 0x000fe20000000000 */
[----:B------:R-:W-:Y:S01]  /*4b90*/  CS2R R44, SRZ ;  /* 0x00000000002c7805 */ /* 0x000fe2000001ff00 */
[----:B--2---:R-:W-:-:S05]  /*4ba0*/  @P2 FMUL R125, R126, R125 ;  /* 0x0000007d7e7d2220 */ /* 0x004fca0000400000 */
[----:B------:R-:W-:Y:S02]  /*4bb0*/  @P2 MOV R45, R125 ;  /* 0x0000007d002d2202 */ /* 0x000fe40000000f00 */
[----:B------:R-:W0:Y:S02]  /*4bc0*/  SHFL.IDX PT, R125, R17, R43, 0x1f ;  /* 0x00001f2b117d7589 */ /* 0x000e2400000e0000 */
[----:B0-----:R-:W-:-:S13]  /*4bd0*/  FSETP.GT.AND P2, PT, R125, RZ, PT ;  /* 0x000000ff7d00720b */ /* 0x001fda0003f44000 */
[----:B------:R-:W2:Y:S01]  /*4be0*/  @P2 LDG.E.CONSTANT R128, desc[UR4][R84.64] ;  /* 0x0000000454802981 */ /* 0x000ea2000c1e9900 */
[----:B---3--:R-:W-:-:S03]  /*4bf0*/  @P1 FMUL R86, R130, R123 ;  /* 0x0000007b82561220 */ /* 0x008fc60000400000 */
[----:B------:R-:W3:Y:S02]  /*4c00*/  @P2 LDG.E.CONSTANT R130, desc[UR4][R84.64+0x80] ;  /* 0x0000800454822981 */ /* 0x000ee4000c1e9900 */
[----:B------:R-:W-:Y:S01]  /*4c10*/  @P1 MOV R44, R86 ;  /* 0x00000056002c1202 */ /* 0x000fe20000000f00 */
[----:B----4-:R-:W-:Y:S01]  /*4c20*/  @P1 FMUL R123, R132, R123 ;  /* 0x0000007b847b1220 */ /* 0x010fe20000400000 */
[----:B------:R-:W-:-:S03]  /*4c30*/  FADD R56, R56, R45 ;  /* 0x0000002d38387221 */ /* 0x000fc60000000000 */
[----:B------:R-:W-:Y:S01]  /*4c40*/  FADD R57, R57, R44 ;  /* 0x0000002c39397221 */ /* 0x000fe20000000000 */
[----:B------:R-:W-:Y:S02]  /*4c50*/  CS2R R44, SRZ ;  /* 0x00000000002c7805 */ /* 0x000fe4000001ff00 */
[----:B------:R-:W-:Y:S02]  /*4c60*/  @P1 MOV R45, R123 ;  /* 0x0000007b002d1202 */ /* 0x000fe40000000f00 */
[----:B------:R-:W0:Y:S03]  /*4c70*/  SHFL.IDX PT, R123, R18, R43, 0x1f ;  /* 0x00001f2b127b7589 */ /* 0x000e2600000e0000 */
[----:B------:R-:W-:Y:S01]  /*4c80*/  FADD R58, R58, R45 ;  /* 0x0000002d3a3a7221 */ /* 0x000fe20000000000 */
[----:B------:R-:W1:Y:S01]  /*4c90*/  SHFL.IDX PT, R126, R19, R43, 0x1f ;  /* 0x00001f2b137e7589 */ /* 0x000e6200000e0000 */
[----:B------:R-:W-:-:S05]  /*4ca0*/  @P0 FMUL R86, R127, R124 ;  /* 0x0000007c7f560220 */ /* 0x000fca0000400000 */
[----:B------:R-:W-:Y:S01]  /*4cb0*/  @P0 MOV R44, R86 ;  /* 0x00000056002c0202 */ /* 0x000fe20000000f00 */
[----:B------:R-:W-:Y:S01]  /*4cc0*/  @P0 FMUL R124, R129, R124 ;  /* 0x0000007c817c0220 */ /* 0x000fe20000400000 */
[----:B------:R-:W-:-:S03]  /*4cd0*/  @P3 FMUL R86, R131, R122 ;  /* 0x0000007a83563220 */ /* 0x000fc60000400000 */
[----:B------:R-:W-:Y:S01]  /*4ce0*/  FADD R59, R59, R44 ;  /* 0x0000002c3b3b7221 */ /* 0x000fe20000000000 */
[----:B------:R-:W-:Y:S02]  /*4cf0*/  CS2R R44, SRZ ;  /* 0x00000000002c7805 */ /* 0x000fe4000001ff00 */
[----:B------:R-:W-:Y:S02]  /*4d00*/  @P0 MOV R45, R124 ;  /* 0x0000007c002d0202 */ /* 0x000fe40000000f00 */
[----:B------:R-:W-:Y:S01]  /*4d10*/  @P3 MOV R44, R86 ;  /* 0x00000056002c3202 */ /* 0x000fe20000000f00 */
[----:B------:R-:W-:Y:S01]  /*4d20*/  @P3 FMUL R122, R133, R122 ;  /* 0x0000007a857a3220 */ /* 0x000fe20000400000 */
[----:B0-----:R-:W-:Y:S01]  /*4d30*/  FSETP.GT.AND P1, PT, R123, RZ, PT ;  /* 0x000000ff7b00720b */ /* 0x001fe20003f24000 */
[----:B------:R-:W-:Y:S02]  /*4d40*/  FADD R60, R60, R45 ;  /* 0x0000002d3c3c7221 */ /* 0x000fe40000000000 */
[----:B------:R-:W-:Y:S01]  /*4d50*/  FADD R61, R61, R44 ;  /* 0x0000002c3d3d7221 */ /* 0x000fe20000000000 */
[----:B------:R-:W-:-:S02]  /*4d60*/  CS2R R44, SRZ ;  /* 0x00000000002c7805 */ /* 0x000fc4000001ff00 */
[----:B------:R-:W-:Y:S02]  /*4d70*/  @P3 MOV R45, R122 ;  /* 0x0000007a002d3202 */ /* 0x000fe40000000f00 */
[----:B------:R-:W0:Y:S05]  /*4d80*/  SHFL.IDX PT, R122, R20, R43, 0x1f ;  /* 0x00001f2b147a7589 */ /* 0x000e2a00000e0000 */
[----:B------:R-:W4:Y:S01]  /*4d90*/  @P1 LDG.E.CONSTANT R132, desc[UR4][R84.64] ;  /* 0x0000000454841981 */ /* 0x000f22000c1e9900 */
[----:B-1----:R-:W-:-:S03]  /*4da0*/  FSETP.GT.AND P0, PT, R126, RZ, PT ;  /* 0x000000ff7e00720b */ /* 0x002fc60003f04000 */
[----:B------:R-:W4:Y:S10]  /*4db0*/  @P1 LDG.E.CONSTANT R134, desc[UR4][R84.64+0x80] ;  /* 0x0000800454861981 */ /* 0x000f34000c1e9900 */
[----:B------:R-:W4:Y:S04]  /*4dc0*/  @P0 LDG.E.CONSTANT R127, desc[UR4][R84.64] ;  /* 0x00000004547f0981 */ /* 0x000f28000c1e9900 */
[----:B------:R-:W4:Y:S01]  /*4dd0*/  @P0 LDG.E.CONSTANT R129, desc[UR4][R84.64+0x80] ;  /* 0x0000800454810981 */ /* 0x000f22000c1e9900 */
[----:B0-----:R-:W-:-:S13]  /*4de0*/  FSETP.GT.AND P3, PT, R122, RZ, PT ;  /* 0x000000ff7a00720b */ /* 0x001fda0003f64000 */
[----:B------:R-:W4:Y:S04]  /*4df0*/  @P3 LDG.E.CONSTANT R131, desc[UR4][R84.64] ;  /* 0x0000000454833981 */ /* 0x000f28000c1e9900 */
[----:B------:R-:W4:Y:S04]  /*4e00*/  @P3 LDG.E.CONSTANT R133, desc[UR4][R84.64+0x80] ;  /* 0x0000800454853981 */ /* 0x000f28000c1e9900 */
[----:B------:R-:W0:Y:S01]  /*4e10*/  SHFL.IDX PT, R124, R21, R43, 0x1f ;  /* 0x00001f2b157c7589 */ /* 0x000e2200000e0000 */
[----:B------:R-:W-:Y:S01]  /*4e20*/  FADD R62, R62, R45 ;  /* 0x0000002d3e3e7221 */ /* 0x000fe20000000000 */
[----:B--2---:R-:W-:-:S05]  /*4e30*/  @P2 FMUL R86, R128, R125 ;  /* 0x0000007d80562220 */ /* 0x004fca0000400000 */
[----:B------:R-:W-:Y:S01]  /*4e40*/  @P2 MOV R44, R86 ;  /* 0x00000056002c2202 */ /* 0x000fe20000000f00 */
[----:B---3--:R-:W-:-:S04]  /*4e50*/  @P2 FMUL R125, R130, R125 ;  /* 0x0000007d827d2220 */ /* 0x008fc80000400000 */
[----:B------:R-:W-:Y:S01]  /*4e60*/  FADD R63, R63, R44 ;  /* 0x0000002c3f3f7221 */ /* 0x000fe20000000000 */
[----:B------:R-:W-:Y:S02]  /*4e70*/  CS2R R44, SRZ ;  /* 0x00000000002c7805 */ /* 0x000fe4000001ff00 */
[----:B------:R-:W-:Y:S02]  /*4e80*/  @P2 MOV R45, R125 ;  /* 0x0000007d002d2202 */ /* 0x000fe40000000f00 */
[----:B0-----:R-:W-:-:S13]  /*4e90*/  FSETP.GT.AND P2, PT, R124, RZ, PT ;  /* 0x000000ff7c00720b */ /* 0x001fda0003f44000 */
[----:B------:R-:W2:Y:S04]  /*4ea0*/  @P2 LDG.E.CONSTANT R135, desc[UR4][R84.64] ;  /* 0x0000000454872981 */ /* 0x000ea8000c1e9900 */
[----:B------:R-:W3:Y:S04]  /*4eb0*/  @P2 LDG.E.CONSTANT R137, desc[UR4][R84.64+0x80] ;  /* 0x0000800454892981 */ /* 0x000ee8000c1e9900 */
[----:B------:R-:W0:Y:S01]  /*4ec0*/  SHFL.IDX PT, R125, R22, R43, 0x1f ;  /* 0x00001f2b167d7589 */ /* 0x000e2200000e0000 */
[----:B------:R-:W-:Y:S01]  /*4ed0*/  FADD R64, R64, R45 ;  /* 0x0000002d40407221 */ /* 0x000fe20000000000 */
[----:B----4-:R-:W-:-:S05]  /*4ee0*/  @P1 FMUL R86, R132, R123 ;  /* 0x0000007b84561220 */ /* 0x010fca0000400000 */
[----:B------:R-:W-:Y:S01]  /*4ef0*/  @P1 MOV R44, R86 ;  /* 0x00000056002c1202 */ /* 0x000fe20000000f00 */
[----:B------:R-:W-:-:S04]  /*4f00*/  @P1 FMUL R123, R134, R123 ;  /* 0x0000007b867b1220 */ /* 0x000fc80000400000 */
[----:B------:R-:W-:Y:S01]  /*4f10*/  FADD R65, R65, R44 ;  /* 0x0000002c41417221 */ /* 0x000fe20000000000 */
[----:B------:R-:W-:Y:S02]  /*4f20*/  CS2R R44, SRZ ;  /* 0x00000000002c7805 */ /* 0x000fe4000001ff00 */
[----:B------:R-:W-:Y:S02]  /*4f30*/  @P1 MOV R45, R123 ;  /* 0x0000007b002d1202 */ /* 0x000fe40000000f00 */
[----:B------:R-:W1:Y:S01]  /*4f40*/  SHFL.IDX PT, R123, R23, R43, 0x1f ;  /* 0x00001f2b177b7589 */ /* 0x000e6200000e0000 */
[----:B0-----:R-:W-:Y:S01]  /*4f50*/  FSETP.GT.AND P1, PT, R125, RZ, PT ;  /* 0x000000ff7d00720b */ /* 0x001fe20003f24000 */
[-C--:B------:R-:W-:Y:S01]  /*4f60*/  @P0 FMUL R86, R127, R126.reuse ;  /* 0x0000007e7f560220 */ /* 0x080fe20000400000 */
[----:B------:R-:W-:-:S04]  /*4f70*/  @P0 FMUL R126, R129, R126 ;  /* 0x0000007e817e0220 */ /* 0x000fc80000400000 */
[----:B------:R-:W-:Y:S01]  /*4f80*/  @P0 MOV R44, R86 ;  /* 0x00000056002c0202 */ /* 0x000fe20000000f00 */
[----:B------:R-:W-:-:S04]  /*4f90*/  FADD R66, R66, R45 ;  /* 0x0000002d42427221 */ /* 0x000fc80000000000 */
[----:B------:R-:W-:Y:S01]  /*4fa0*/  FADD R67, R67, R44 ;  /* 0x0000002c43437221 */ /* 0x000fe20000000000 */
[----:B------:R-:W-:Y:S01]  /*4fb0*/  CS2R R44, SRZ ;  /* 0x00000000002c7805 */ /* 0x000fe2000001ff00 */
[----:B------:R-:W4:Y:S01]  /*4fc0*/  @P1 LDG.E.CONSTANT R128, desc[UR4][R84.64] ;  /* 0x0000000454801981 */ /* 0x000f22000c1e9900 */
[----:B------:R-:W-:Y:S01]  /*4fd0*/  @P3 FMUL R86, R131, R122 ;  /* 0x0000007a83563220 */ /* 0x000fe20000400000 */
[----:B------:R-:W-:Y:S02]  /*4fe0*/  @P0 MOV R45, R126 ;  /* 0x0000007e002d0202 */ /* 0x000fe40000000f00 */
[----:B------:R-:W4:Y:S02]  /*4ff0*/  @P1 LDG.E.CONSTANT R130, desc[UR4][R84.64+0x80] ;  /* 0x0000800454821981 */ /* 0x000f24000c1e9900 */
[----:B------:R-:W-:Y:S01]  /*5000*/  @P3 MOV R44, R86 ;  /* 0x00000056002c3202 */ /* 0x000fe20000000f00 */
[----:B------:R-:W-:Y:S01]  /*5010*/  @P3 FMUL R122, R133, R122 ;  /* 0x0000007a857a3220 */ /* 0x000fe20000400000 */
[----:B------:R-:W-:Y:S01]  /*5020*/  FADD R68, R68, R45 ;  /* 0x0000002d44447221 */ /* 0x000fe20000000000 */
[----:B-1----:R-:W-:-:S02]  /*5030*/  FSETP.GT.AND P0, PT, R123, RZ, PT ;  /* 0x000000ff7b00720b */ /* 0x002fc40003f04000 */
[----:B------:R-:W-:Y:S01]  /*5040*/  FADD R69, R69, R44 ;  /* 0x0000002c45457221 */ /* 0x000fe20000000000 */
[----:B------:R-:W-:Y:S02]  /*5050*/  CS2R R44, SRZ ;  /* 0x00000000002c7805 */ /* 0x000fe4000001ff00 */
[----:B------:R-:W-:Y:S02]  /*5060*/  @P3 MOV R45, R122 ;  /* 0x0000007a002d3202 */ /* 0x000fe40000000f00 */
[----:B------:R-:W0:Y:S06]  /*5070*/  SHFL.IDX PT, R122, R24, R43, 0x1f ;  /* 0x00001f2b187a7589 */ /* 0x000e2c00000e0000 */
[----:B------:R-:W4:Y:S04]  /*5080*/  @P0 LDG.E.CONSTANT R132, desc[UR4][R84.64] ;  /* 0x0000000454840981 */ /* 0x000f28000c1e9900 */
[----:B------:R-:W4:Y:S04]  /*5090*/  @P0 LDG.E.CONSTANT R134, desc[UR4][R84.64+0x80] ;  /* 0x0000800454860981 */ /* 0x000f28000c1e9900 */
[----:B------:R-:W1:Y:S01]  /*50a0*/  SHFL.IDX PT, R126, R25, R43, 0x1f ;  /* 0x00001f2b197e7589 */ /* 0x000e6200000e0000 */
[----:B0-----:R-:W-:Y:S01]  /*50b0*/  FSETP.GT.AND P3, PT, R122, RZ, PT ;  /* 0x000000ff7a00720b */ /* 0x001fe20003f64000 */
[----:B------:R-:W-:-:S12]  /*50c0*/  FADD R70, R70, R45 ;  /* 0x0000002d46467221 */ /* 0x000fd80000000000 */
[----:B------:R-:W4:Y:S04]  /*50d0*/  @P3 LDG.E.CONSTANT R127, desc[UR4][R84.64] ;  /* 0x00000004547f3981 */ /* 0x000f28000c1e9900 */
[----:B------:R-:W4:Y:S01]  /*50e0*/  @P3 LDG.E.CONSTANT R129, desc[UR4][R84.64+0x80] ;  /* 0x0000800454813981 */ /* 0x000f22000c1e9900 */
[----:B--2---:R-:W-:-:S05]  /*50f0*/  @P2 FMUL R86, R135, R124 ;  /* 0x0000007c87562220 */ /* 0x004fca0000400000 */
[----:B------:R-:W-:Y:S01]  /*5100*/  @P2 MOV R44, R86 ;  /* 0x00000056002c2202 */ /* 0x000fe20000000f00 */
[----:B---3--:R-:W-:-:S04]  /*5110*/  @P2 FMUL R124, R137, R124 ;  /* 0x0000007c897c2220 */ /* 0x008fc80000400000 */
[----:B------:R-:W-:Y:S01]  /*5120*/  FADD R71, R71, R44 ;  /* 0x0000002c47477221 */ /* 0x000fe20000000000 */
[----:B------:R-:W-:Y:S02]  /*5130*/  CS2R R44, SRZ ;  /* 0x00000000002c7805 */ /* 0x000fe4000001ff00 */
[----:B------:R-:W-:Y:S02]  /*5140*/  @P2 MOV R45, R124 ;  /* 0x0000007c002d2202 */ /* 0x000fe40000000f00 */
[----:B-1----:R-:W-:-:S13]  /*5150*/  FSETP.GT.AND P2, PT, R126, RZ, PT ;  /* 0x000000ff7e00720b */ /* 0x002fda0003f44000 */
[----:B------:R-:W2:Y:S04]  /*5160*/  @P2 LDG.E.CONSTANT R131, desc[UR4][R84.64] ;  /* 0x0000000454832981 */ /* 0x000ea8000c1e9900 */
[----:B------:R-:W3:Y:S04]  /*5170*/  @P2 LDG.E.CONSTANT R133, desc[UR4][R84.64+0x80] ;  /* 0x0000800454852981 */ /* 0x000ee8000c1e9900 */
[----:B------:R-:W0:Y:S01]  /*5180*/  SHFL.IDX PT, R124, R26, R43, 0x1f ;  /* 0x00001f2b1a7c7589 */ /* 0x000e2200000e0000 */
[----:B------:R-:W-:Y:S01]  /*5190*/  FADD R72, R72, R45 ;  /* 0x0000002d48487221 */ /* 0x000fe20000000000 */
[----:B------:R-:W-:-:S02]  /*51a0*/  HFMA2 R45, -RZ, RZ, 0, 0 ;  /* 0x00000000ff2d7431 */ /* 0x000fc400000001ff */
[-C--:B----4-:R-:W-:Y:S01]  /*51b0*/  @P1 FMUL R86, R128, R125.reuse ;  /* 0x0000007d80561220 */ /* 0x090fe20000400000 */
[----:B------:R-:W-:-:S04]  /*51c0*/  @P1 FMUL R125, R130, R125 ;  /* 0x0000007d827d1220 */ /* 0x000fc80000400000 */
[----:B------:R-:W-:Y:S02]  /*51d0*/  @P1 MOV R44, R86 ;  /* 0x00000056002c1202 */ /* 0x000fe40000000f00 */
[----:B------:R-:W-:Y:S02]  /*51e0*/  @P1 MOV R45, R125 ;  /* 0x0000007d002d1202 */ /* 0x000fe40000000f00 */
[----:B0-----:R-:W-:Y:S01]  /*51f0*/  FSETP.GT.AND P1, PT, R124, RZ, PT ;  /* 0x000000ff7c00720b */ /* 0x001fe20003f24000 */
[----:B------:R-:W-:Y:S01]  /*5200*/  FADD R73, R73, R44 ;  /* 0x0000002c49497221 */ /* 0x000fe20000000000 */
[----:B------:R-:W-:Y:S02]  /*5210*/  HFMA2 R44, -RZ, RZ, 0, 0 ;  /* 0x00000000ff2c7431 */ /* 0x000fe400000001ff */
[----:B------:R-:W-:-:S09]  /*5220*/  @P0 FMUL R86, R132, R123 ;  /* 0x0000007b84560220 */ /* 0x000fd20000400000 */
[----:B------:R-:W4:Y:S01]  /*5230*/  @P1 LDG.E.CONSTANT R135, desc[UR4][R84.64] ;  /* 0x0000000454871981 */ /* 0x000f22000c1e9900 */
[----:B------:R-:W-:Y:S01]  /*5240*/  @P0 MOV R44, R86 ;  /* 0x00000056002c0202 */ /* 0x000fe20000000f00 */
[----:B------:R-:W-:Y:S02]  /*5250*/  @P0 FMUL R123, R134, R123 ;  /* 0x0000007b867b0220 */ /* 0x000fe40000400000 */
[----:B------:R-:W4:Y:S01]  /*5260*/  @P1 LDG.E.CONSTANT R137, desc[UR4][R84.64+0x80] ;  /* 0x0000800454891981 */ /* 0x000f22000c1e9900 */
[----:B------:R-:W-:Y:S01]  /*5270*/  FADD R74, R74, R45 ;  /* 0x0000002d4a4a7221 */ /* 0x000fe20000000000 */
[----:B------:R-:W-:Y:S01]  /*5280*/  FADD R75, R75, R44 ;  /* 0x0000002c4b4b7221 */ /* 0x000fe20000000000 */
[----:B------:R-:W-:Y:S02]  /*5290*/  CS2R R44, SRZ ;  /* 0x00000000002c7805 */ /* 0x000fe4000001ff00 */
[----:B------:R-:W-:Y:S02]  /*52a0*/  @P0 MOV R45, R123 ;  /* 0x0000007b002d0202 */ /* 0x000fe40000000f00 */
[----:B------:R-:W0:Y:S04]  /*52b0*/  SHFL.IDX PT, R123, R28, R43, 0x1f ;  /* 0x00001f2b1c7b7589 */ /* 0x000e2800000e0000 */
[----:B------:R-:W1:Y:S01]  /*52c0*/  SHFL.IDX PT, R125, R29, R43, 0x1f ;  /* 0x00001f2b1d7d7589 */ /* 0x000e6200000e0000 */
[----:B------:R-:W-:Y:S01]  /*52d0*/  FADD R92, R92, R45 ;  /* 0x0000002d5c5c7221 */ /* 0x000fe20000000000 */
[----:B------:R-:W-:-:S05]  /*52e0*/  @P3 FMUL R86, R127, R122 ;  /* 0x0000007a7f563220 */ /* 0x000fca0000400000 */
[----:B------:R-:W-:Y:S01]  /*52f0*/  @P3 MOV R44, R86 ;  /* 0x00000056002c3202 */ /* 0x000fe20000000f00 */
[----:B------:R-:W-:Y:S01]  /*5300*/  @P3 FMUL R122, R129, R122 ;  /* 0x0000007a817a3220 */ /* 0x000fe20000400000 */
[----:B0-----:R-:W-:-:S03]  /*5310*/  FSETP.GT.AND P0, PT, R123, RZ, PT ;  /* 0x000000ff7b00720b */ /* 0x001fc60003f04000 */
[----:B------:R-:W-:Y:S01]  /*5320*/  FADD R93, R93, R44 ;  /* 0x0000002c5d5d7221 */ /* 0x000fe20000000000 */
[----:B------:R-:W-:Y:S02]  /*5330*/  CS2R R44, SRZ ;  /* 0x00000000002c7805 */ /* 0x000fe4000001ff00 */
[----:B------:R-:W-:Y:S02]  /*5340*/  @P3 MOV R45, R122 ;  /* 0x0000007a002d3202 */ /* 0x000fe40000000f00 */
[----:B------:R-:W0:Y:S05]  /*5350*/  SHFL.IDX PT, R122, R30, R43, 0x1f ;  /* 0x00001f2b1e7a7589 */ /* 0x000e2a00000e0000 */
[----:B------:R-:W4:Y:S01]  /*5360*/  @P0 LDG.E.CONSTANT R128, desc[UR4][R84.64] ;  /* 0x0000000454800981 */ /* 0x000f22000c1e9900 */
[----:B-1----:R-:W-:Y:S01]  /*5370*/  FSETP.GT.AND P3, PT, R125, RZ, PT ;  /* 0x000000ff7d00720b */ /* 0x002fe20003f64000 */
[----:B------:R-:W-:-:S02]  /*5380*/  FADD R94, R94, R45 ;  /* 0x0000002d5e5e7221 */ /* 0x000fc40000000000 */
[----:B------:R-:W4:Y:S10]  /*5390*/  @P0 LDG.E.CONSTANT R130, desc[UR4][R84.64+0x80] ;  /* 0x0000800454820981 */ /* 0x000f34000c1e9900 */
        /* <DEDUP_REMOVED lines=8> */
[----:B0-----:R-:W-:-:S13]  /*5420*/  FSETP.GT.AND P2, PT, R122, RZ, PT ;  /* 0x000000ff7a00720b */ /* 0x001fda0003f44000 */
[----:B------:R-:W2:Y:S01]  /*5430*/  @P2 LDG.E.CONSTANT R127, desc[UR4][R84.64] ;  /* 0x00000004547f2981 */ /* 0x000ea2000c1e9900 */
[----:B------:R-:W-:-:S03]  /*5440*/  FADD R96, R96, R45 ;  /* 0x0000002d60607221 */ /* 0x000fc60000000000 */
[----:B------:R-:W3:Y:S04]  /*5450*/  @P2 LDG.E.CONSTANT R129, desc[UR4][R84.64+0x80] ;  /* 0x0000800454812981 */ /* 0x000ee8000c1e9900 */
[----:B------:R-:W-:Y:S01]  /*5460*/  SHFL.IDX PT, R126, R32, R43, 0x1f ;  /* 0x00001f2b207e7589 */ /* 0x000fe200000e0000 */
[----:B----4-:R-:W-:-:S05]  /*5470*/  @P1 FMUL R86, R135, R124 ;  /* 0x0000007c87561220 */ /* 0x010fca0000400000 */
[----:B------:R-:W-:Y:S01]  /*5480*/  @P1 MOV R44, R86 ;  /* 0x00000056002c1202 */ /* 0x000fe20000000f00 */
[----:B------:R-:W-:-:S04]  /*5490*/  @P1 FMUL R124, R137, R124 ;  /* 0x0000007c897c1220 */ /* 0x000fc80000400000 */
[----:B------:R-:W-:Y:S01]  /*54a0*/  FADD R97, R97, R44 ;  /* 0x0000002c61617221 */ /* 0x000fe20000000000 */
[----:B------:R-:W-:Y:S02]  /*54b0*/  CS2R R44, SRZ ;  /* 0x00000000002c7805 */ /* 0x000fe4000001ff00 */
[----:B------:R-:W-:Y:S02]  /*54c0*/  @P1 MOV R45, R124 ;  /* 0x0000007c002d1202 */ /* 0x000fe40000000f00 */
[----:B------:R-:W0:Y:S02]  /*54d0*/  SHFL.IDX PT, R124, R31, R43, 0x1f ;  /* 0x00001f2b1f7c7589 */ /* 0x000e2400000e0000 */
[----:B0-----:R-:W-:Y:S01]  /*54e0*/  FSETP.GT.AND P1, PT, R124, RZ, PT ;  /* 0x000000ff7c00720b */ /* 0x001fe20003f24000 */
[----:B------:R-:W-:Y:S01]  /*54f0*/  FADD R98, R98, R45 ;  /* 0x0000002d62627221 */ /* 0x000fe20000000000 */
[----:B------:R-:W-:-:S11]  /*5500*/  @P0 FMUL R86, R128, R123 ;  /* 0x0000007b80560220 */ /* 0x000fd60000400000 */
[----:B------:R-:W4:Y:S01]  /*5510*/  @P1 LDG.E.CONSTANT R131, desc[UR4][R84.64] ;  /* 0x0000000454831981 */ /* 0x000f22000c1e9900 */
[----:B------:R-:W-:Y:S01]  /*5520*/  @P0 MOV R44, R86 ;  /* 0x00000056002c0202 */ /* 0x000fe20000000f00 */
[----:B------:R-:W-:Y:S02]  /*5530*/  @P0 FMUL R123, R130, R123 ;  /* 0x0000007b827b0220 */ /* 0x000fe40000400000 */
[----:B------:R-:W4:Y:S02]  /*5540*/  @P1 LDG.E.CONSTANT R133, desc[UR4][R84.64+0x80] ;  /* 0x0000800454851981 */ /* 0x000f24000c1e9900 */
[----:B------:R-:W-:Y:S01]  /*5550*/  FADD R99, R99, R44 ;  /* 0x0000002c63637221 */ /* 0x000fe20000000000 */
[----:B------:R-:W-:Y:S02]  /*5560*/  CS2R R44, SRZ ;  /* 0x00000000002c7805 */ /* 0x000fe4000001ff00 */
[----:B------:R-:W-:Y:S02]  /*5570*/  @P0 MOV R45, R123 ;  /* 0x0000007b002d0202 */ /* 0x000fe40000000f00 */
[----:B------:R-:W-:Y:S01]  /*5580*/  FSETP.GT.AND P0, PT, R126, RZ, PT ;  /* 0x000000ff7e00720b */ /* 0x000fe20003f04000 */
[----:B------:R-:W-:-:S02]  /*5590*/  @P3 FMUL R86, R132, R125 ;  /* 0x0000007d84563220 */ /* 0x000fc40000400000 */
[----:B------:R-:W-:Y:S01]  /*55a0*/  FADD R100, R100, R45 ;  /* 0x0000002d64647221 */ /* 0x000fe20000000000 */
[----:B------:R-:W-:Y:S02]  /*55b0*/  HFMA2 R45, -RZ, RZ, 0, 0 ;  /* 0x00000000ff2d7431 */ /* 0x000fe400000001ff */
[----:B------:R-:W-:Y:S01]  /*55c0*/  @P3 FMUL R125, R134, R125 ;  /* 0x0000007d867d3220 */ /* 0x000fe20000400000 */
[----:B------:R-:W-:-:S04]  /*55d0*/  @P3 MOV R44, R86 ;  /* 0x00000056002c3202 */ /* 0x000fc80000000f00 */
[----:B------:R-:W-:Y:S02]  /*55e0*/  @P3 MOV R45, R125 ;  /* 0x0000007d002d3202 */ /* 0x000fe40000000f00 */
[----:B------:R-:W0:Y:S04]  /*55f0*/  SHFL.IDX PT, R125, R34, R43, 0x1f ;  /* 0x00001f2b227d7589 */ /* 0x000e2800000e0000 */
[----:B------:R-:W4:Y:S01]  /*5600*/  @P0 LDG.E.CONSTANT R135, desc[UR4][R84.64] ;  /* 0x0000000454870981 */ /* 0x000f22000c1e9900 */
[----:B0-----:R-:W-:-:S13]  /*5610*/  FSETP.GT.AND P3, PT, R125, RZ, PT ;  /* 0x000000ff7d00720b */ /* 0x001fda0003f64000 */
[----:B------:R-:W4:Y:S04]  /*5620*/  @P3 LDG.E.CONSTANT R128, desc[UR4][R84.64] ;  /* 0x0000000454803981 */ /* 0x000f28000c1e9900 */
[----:B------:R-:W4:Y:S01]  /*5630*/  @P3 LDG.E.CONSTANT R130, desc[UR4][R84.64+0x80] ;  /* 0x0000800454823981 */ /* 0x000f22000c1e9900 */
[----:B--2---:R-:W-:-:S03]  /*5640*/  @P2 FMUL R86, R127, R122 ;  /* 0x0000007a7f562220 */ /* 0x004fc60000400000 */
[----:B------:R-:W2:Y:S04]  /*5650*/  @P0 LDG.E.CONSTANT R127, desc[UR4][R84.64+0x80] ;  /* 0x00008004547f0981 */ /* 0x000ea8000c1e9900 */
[----:B------:R-:W0:Y:S01]  /*5660*/  SHFL.IDX PT, R123, R35, R43, 0x1f ;  /* 0x00001f2b237b7589 */ /* 0x000e2200000e0000 */
[----:B------:R-:W-:Y:S01]  /*5670*/  FADD R102, R102, R45 ;  /* 0x0000002d66667221 */ /* 0x000fe20000000000 */
[----:B------:R-:W-:Y:S02]  /*5680*/  HFMA2 R45, -RZ, RZ, 0, 0 ;  /* 0x00000000ff2d7431 */ /* 0x000fe400000001ff */
[----:B---3--:R-:W-:Y:S01]  /*5690*/  @P2 FMUL R122, R129, R122 ;  /* 0x0000007a817a2220 */ /* 0x008fe20000400000 */
[----:B------:R-:W-:Y:S01]  /*56a0*/  FADD R101, R101, R44 ;  /* 0x0000002c65657221 */ /* 0x000fe20000000000 */
[----:B------:R-:W-:-:S03]  /*56b0*/  HFMA2 R44, -RZ, RZ, 0, 0 ;  /* 0x00000000ff2c7431 */ /* 0x000fc600000001ff */
[----:B------:R-:W-:Y:S02]  /*56c0*/  @P2 MOV R45, R122 ;  /* 0x0000007a002d2202 */ /* 0x000fe40000000f00 */
[----:B------:R-:W1:Y:S01]  /*56d0*/  SHFL.IDX PT, R122, R36, R43, 0x1f ;  /* 0x00001f2b247a7589 */ /* 0x000e6200000e0000 */
[----:B------:R-:W-:-:S05]  /*56e0*/  @P2 MOV R44, R86 ;  /* 0x00000056002c2202 */ /* 0x000fca0000000f00 */
[----:B------:R-:W-:Y:S01]  /*56f0*/  FADD R103, R103, R44 ;  /* 0x0000002c67677221 */ /* 0x000fe20000000000 */
[----:B------:R-:W-:Y:S01]  /*5700*/  HFMA2 R44, -RZ, RZ, 0, 0 ;  /* 0x00000000ff2c7431 */ /* 0x000fe200000001ff */
[----:B0-----:R-:W-:Y:S01]  /*5710*/  FSETP.GT.AND P2, PT, R123, RZ, PT ;  /* 0x000000ff7b00720b */ /* 0x001fe20003f44000 */
[----:B------:R-:W-:-:S12]  /*5720*/  FADD R104, R104, R45 ;  /* 0x0000002d68687221 */ /* 0x000fd80000000000 */
[----:B------:R-:W3:Y:S04]  /*5730*/  @P2 LDG.E.CONSTANT R132, desc[UR4][R84.64] ;  /* 0x0000000454842981 */ /* 0x000ee8000c1e9900 */
[----:B------:R-:W3:Y:S01]  /*5740*/  @P2 LDG.E.CONSTANT R134, desc[UR4][R84.64+0x80] ;  /* 0x0000800454862981 */ /* 0x000ee2000c1e9900 */
[----:B----4-:R-:W-:-:S05]  /*5750*/  @P1 FMUL R86, R131, R124 ;  /* 0x0000007c83561220 */ /* 0x010fca0000400000 */
[----:B------:R-:W-:Y:S01]  /*5760*/  @P1 MOV R44, R86 ;  /* 0x00000056002c1202 */ /* 0x000fe20000000f00 */
[----:B------:R-:W-:-:S04]  /*5770*/  @P1 FMUL R124, R133, R124 ;  /* 0x0000007c857c1220 */ /* 0x000fc80000400000 */
[----:B------:R-:W-:Y:S01]  /*5780*/  FADD R105, R105, R44 ;  /* 0x0000002c69697221 */ /* 0x000fe20000000000 */
[----:B------:R-:W-:Y:S02]  /*5790*/  CS2R R44, SRZ ;  /* 0x00000000002c7805 */ /* 0x000fe4000001ff00 */
[----:B------:R-:W-:Y:S02]  /*57a0*/  @P1 MOV R45, R124 ;  /* 0x0000007c002d1202 */ /* 0x000fe40000000f00 */
[----:B-1----:R-:W-:Y:S01]  /*57b0*/  FSETP.GT.AND P1, PT, R122, RZ, PT ;  /* 0x000000ff7a00720b */ /* 0x002fe20003f24000 */
[----:B------:R-:W0:-:S12]  /*57c0*/  SHFL.IDX PT, R124, R37, R43, 0x1f ;  /* 0x00001f2b257c7589 */ /* 0x000e1800000e0000 */
[----:B------:R-:W4:Y:S01]  /*57d0*/  @P1 LDG.E.CONSTANT R129, desc[UR4][R84.64] ;  /* 0x0000000454811981 */ /* 0x000f22000c1e9900 */
[----:B------:R-:W-:-:S05]  /*57e0*/  @P0 FMUL R86, R135, R126 ;  /* 0x0000007e87560220 */ /* 0x000fca0000400000 */
[----:B------:R-:W-:Y:S01]  /*57f0*/  @P0 MOV R44, R86 ;  /* 0x00000056002c0202 */ /* 0x000fe20000000f00 */
[----:B------:R-:W-:-:S04]  /*5800*/  FADD R106, R106, R45 ;  /* 0x0000002d6a6a7221 */ /* 0x000fc80000000000 */
[----:B------:R-:W-:Y:S01]  /*5810*/  FADD R107, R107, R44 ;  /* 0x0000002c6b6b7221 */ /* 0x000fe20000000000 */
[----:B------:R-:W-:Y:S01]  /*5820*/  CS2R R44, SRZ ;  /* 0x00000000002c7805 */ /* 0x000fe2000001ff00 */
[----:B------:R-:W-:-:S05]  /*5830*/  @P3 FMUL R86, R128, R125 ;  /* 0x0000007d80563220 */ /* 0x000fca0000400000 */
[----:B------:R-:W-:Y:S01]  /*5840*/  @P3 MOV R44, R86 ;  /* 0x00000056002c3202 */ /* 0x000fe20000000f00 */
[----:B------:R-:W-:-:S04]  /*5850*/  @P3 FMUL R125, R130, R125 ;  /* 0x0000007d827d3220 */ /* 0x000fc80000400000 */
[----:B------:R-:W-:Y:S01]  /*5860*/  FADD R109, R109, R44 ;  /* 0x0000002c6d6d7221 */ /* 0x000fe20000000000 */
[----:B--2---:R-:W-:Y:S02]  /*5870*/  @P0 FMUL R126, R127, R126 ;  /* 0x0000007e7f7e0220 */ /* 0x004fe40000400000 */
[----:B------:R-:W2:Y:S03]  /*5880*/  @P1 LDG.E.CONSTANT R127, desc[UR4][R84.64+0x80] ;  /* 0x00008004547f1981 */ /* 0x000ea6000c1e9900 */
[----:B------:R-:W-:Y:S02]  /*5890*/  @P0 MOV R45, R126 ;  /* 0x0000007e002d0202 */ /* 0x000fe40000000f00 */
[----:B0-----:R-:W-:-:S03]  /*58a0*/  FSETP.GT.AND P0, PT, R124, RZ, PT ;  /* 0x000000ff7c00720b */ /* 0x001fc60003f04000 */
[----:B------:R-:W-:Y:S01]  /*58b0*/  FADD R108, R108, R45 ;  /* 0x0000002d6c6c7221 */ /* 0x000fe20000000000 */
[----:B------:R-:W-:Y:S02]  /*58c0*/  CS2R R44, SRZ ;  /* 0x00000000002c7805 */ /* 0x000fe4000001ff00 */
[----:B------:R-:W-:-:S07]  /*58d0*/  @P3 MOV R45, R125 ;  /* 0x0000007d002d3202 */ /* 0x000fce0000000f00 */
[----:B------:R-:W2:Y:S04]  /*58e0*/  @P0 LDG.E.CONSTANT R131, desc[UR4][R84.64] ;  /* 0x0000000454830981 */ /* 0x000ea8000c1e9900 */
[----:B------:R-:W0:Y:S04]  /*58f0*/  SHFL.IDX PT, R125, R38, R43, 0x1f ;  /* 0x00001f2b267d7589 */ /* 0x000e2800000e0000 */
[----:B------:R-:W2:Y:S01]  /*5900*/  @P0 LDG.E.CONSTANT R133, desc[UR4][R84.64+0x80] ;  /* 0x0000800454850981 */ /* 0x000ea2000c1e9900 */
[----:B0-----:R-:W-:-:S13]  /*5910*/  FSETP.GT.AND P3, PT, R125, RZ, PT ;  /* 0x000000ff7d00720b */ /* 0x001fda0003f64000 */
[----:B------:R-:W2:Y:S04]  /*5920*/  @P3 LDG.E.CONSTANT R128, desc[UR4][R84.64] ;  /* 0x0000000454803981 */ /* 0x000ea8000c1e9900 */
[----:B------:R-:W2:Y:S01]  /*5930*/  @P3 LDG.E.CONSTANT R130, desc[UR4][R84.64+0x80] ;  /* 0x0000800454823981 */ /* 0x000ea2000c1e9900 */
[-C--:B---3--:R-:W-:Y:S01]  /*5940*/  @P2 FMUL R86, R132, R123.reuse ;  /* 0x0000007b84562220 */ /* 0x088fe20000400000 */
[----:B------:R-:W-:-:S04]  /*5950*/  @P2 FMUL R123, R134, R123 ;  /* 0x0000007b867b2220 */ /* 0x000fc80000400000 */
[----:B------:R-:W-:Y:S01]  /*5960*/  @P2 MOV R44, R86 ;  /* 0x00000056002c2202 */ /* 0x000fe20000000f00 */
[----:B------:R-:W-:-:S04]  /*5970*/  FADD R110, R110, R45 ;  /* 0x0000002d6e6e7221 */ /* 0x000fc80000000000 */
[----:B------:R-:W-:Y:S01]  /*5980*/  FADD R111, R111, R44 ;  /* 0x0000002c6f6f7221 */ /* 0x000fe20000000000 */
[----:B------:R-:W-:Y:S02]  /*5990*/  CS2R R44, SRZ ;  /* 0x00000000002c7805 */ /* 0x000fe4000001ff00 */
[----:B------:R-:W-:Y:S01]  /*59a0*/  @P2 MOV R45, R123 ;  /* 0x0000007b002d2202 */ /* 0x000fe20000000f00 */
[----:B------:R-:W0:Y:S04]  /*59b0*/  SHFL.IDX PT, R126, R39, R43, 0x1f ;  /* 0x00001f2b277e7589 */ /* 0x000e2800000e0000 */
[----:B------:R-:W-:Y:S01]  /*59c0*/  FADD R112, R112, R45 ;  /* 0x0000002d70707221 */ /* 0x000fe20000000000 */
[----:B------:R-:W-:Y:S01]  /*59d0*/  HFMA2 R45, -RZ, RZ, 0, 0 ;  /* 0x00000000ff2d7431 */ /* 0x000fe200000001ff */
[----:B0-----:R-:W-:Y:S01]  /*59e0*/  FSETP.GT.AND P2, PT, R126, RZ, PT ;  /* 0x000000ff7e00720b */ /* 0x001fe20003f44000 */
[----:B----4-:R-:W-:-:S12]  /*59f0*/  @P1 FMUL R86, R129, R122 ;  /* 0x0000007a81561220 */ /* 0x010fd80000400000 */
[----:B------:R-:W3:Y:S01]  /*5a00*/  @P2 LDG.E.CONSTANT R129, desc[UR4][R84.64] ;  /* 0x0000000454812981 */ /* 0x000ee2000c1e9900 */
[----:B------:R-:W-:-:S03]  /*5a10*/  @P1 MOV R44, R86 ;  /* 0x00000056002c1202 */ /* 0x000fc60000000f00 */
[----:B------:R-:W-:Y:S02]  /*5a20*/  SHFL.IDX PT, R123, R42, R43, 0x1f ;  /* 0x00001f2b2a7b7589 */ /* 0x000fe400000e0000 */
[----:B------:R-:W-:Y:S01]  /*5a30*/  FADD R113, R113, R44 ;  /* 0x0000002c71717221 */ /* 0x000fe20000000000 */
[----:B------:R-:W-:Y:S02]  /*5a40*/  HFMA2 R44, -RZ, RZ, 0, 0 ;  /* 0x00000000ff2c7431 */ /* 0x000fe400000001ff */
[----:B--2---:R-:W-:Y:S02]  /*5a50*/  @P1 FMUL R122, R127, R122 ;  /* 0x0000007a7f7a1220 */ /* 0x004fe40000400000 */
[----:B------:R-:W2:Y:S03]  /*5a60*/  @P2 LDG.E.CONSTANT R127, desc[UR4][R84.64+0x80] ;  /* 0x00008004547f2981 */ /* 0x000ea6000c1e9900 */
[----:B------:R-:W-:-:S02]  /*5a70*/  @P1 MOV R45, R122 ;  /* 0x0000007a002d1202 */ /* 0x000fc40000000f00 */
[----:B------:R-:W0:Y:S01]  /*5a80*/  SHFL.IDX PT, R122, R40, R43, 0x1f ;  /* 0x00001f2b287a7589 */ /* 0x000e2200000e0000 */
[----:B------:R-:W-:Y:S01]  /*5a90*/  @P0 FMUL R86, R131, R124 ;  /* 0x0000007c83560220 */ /* 0x000fe20000400000 */
[----:B0-----:R-:W-:-:S13]  /*5aa0*/  FSETP.GT.AND P1, PT, R122, RZ, PT ;  /* 0x000000ff7a00720b */ /* 0x001fda0003f24000 */
[----:B------:R-:W4:Y:S01]  /*5ab0*/  @P1 LDG.E.CONSTANT R131, desc[UR4][R84.64] ;  /* 0x0000000454831981 */ /* 0x000f22000c1e9900 */
[----:B------:R-:W-:Y:S01]  /*5ac0*/  FADD R114, R114, R45 ;  /* 0x0000002d72727221 */ /* 0x000fe20000000000 */
[----:B------:R-:W-:Y:S02]  /*5ad0*/  HFMA2 R45, -RZ, RZ, 0, 0 ;  /* 0x00000000ff2d7431 */ /* 0x000fe400000001ff */
[----:B------:R-:W-:Y:S02]  /*5ae0*/  @P0 FMUL R124, R133, R124 ;  /* 0x0000007c857c0220 */ /* 0x000fe40000400000 */
[----:B------:R-:W4:Y:S03]  /*5af0*/  @P1 LDG.E.CONSTANT R133, desc[UR4][R84.64+0x80] ;  /* 0x0000800454851981 */ /* 0x000f26000c1e9900 */
[----:B------:R-:W-:Y:S02]  /*5b00*/  @P0 MOV R45, R124 ;  /* 0x0000007c002d0202 */ /* 0x000fe40000000f00 */
[----:B------:R-:W0:Y:S01]  /*5b10*/  SHFL.IDX PT, R124, R41, R43, 0x1f ;  /* 0x00001f2b297c7589 */ /* 0x000e2200000e0000 */
[----:B------:R-:W-:-:S05]  /*5b20*/  @P0 MOV R44, R86 ;  /* 0x00000056002c0202 */ /* 0x000fca0000000f00 */
[----:B------:R-:W-:Y:S01]  /*5b30*/  FADD R115, R115, R44 ;  /* 0x0000002c73737221 */ /* 0x000fe20000000000 */
[----:B------:R-:W-:Y:S02]  /*5b40*/  HFMA2 R44, -RZ, RZ, 0, 0 ;  /* 0x00000000ff2c7431 */ /* 0x000fe400000001ff */
[-C--:B------:R-:W-:Y:S01]  /*5b50*/  @P3 FMUL R86, R128, R125.reuse ;  /* 0x0000007d80563220 */ /* 0x080fe20000400000 */
[----:B------:R-:W-:-:S04]  /*5b60*/  @P3 FMUL R125, R130, R125 ;  /* 0x0000007d827d3220 */ /* 0x000fc80000400000 */
[----:B------:R-:W-:Y:S01]  /*5b70*/  @P3 MOV R44, R86 ;  /* 0x00000056002c3202 */ /* 0x000fe20000000f00 */
[----:B------:R-:W-:-:S04]  /*5b80*/  FADD R116, R116, R45 ;  /* 0x0000002d74747221 */ /* 0x000fc80000000000 */
[----:B------:R-:W-:Y:S01]  /*5b90*/  FADD R117, R117, R44 ;  /* 0x0000002c75757221 */ /* 0x000fe20000000000 */
[----:B------:R-:W-:Y:S02]  /*5ba0*/  CS2R R44, SRZ ;  /* 0x00000000002c7805 */ /* 0x000fe4000001ff00 */
[----:B0-----:R-:W-:Y:S02]  /*5bb0*/  FSETP.GT.AND P0, PT, R124, RZ, PT ;  /* 0x000000ff7c00720b */ /* 0x001fe40003f04000 */
[----:B------:R-:W-:Y:S02]  /*5bc0*/  @P3 MOV R45, R125 ;  /* 0x0000007d002d3202 */ /* 0x000fe40000000f00 */
[----:B------:R-:W-:-:S09]  /*5bd0*/  FSETP.GT.AND P3, PT, R123, RZ, PT ;  /* 0x000000ff7b00720b */ /* 0x000fd20003f64000 */
[----:B------:R-:W4:Y:S04]  /*5be0*/  @P0 LDG.E.CONSTANT R125, desc[UR4][R84.64] ;  /* 0x00000004547d0981 */ /* 0x000f28000c1e9900 */
[----:B------:R-:W4:Y:S01]  /*5bf0*/  @P3 LDG.E.CONSTANT R128, desc[UR4][R84.64] ;  /* 0x0000000454803981 */ /* 0x000f22000c1e9900 */
[----:B------:R-:W-:Y:S01]  /*5c00*/  CS2R R46, SRZ ;  /* 0x00000000002e7805 */ /* 0x000fe2000001ff00 */
[----:B------:R-:W-:Y:S01]  /*5c10*/  FADD R118, R118, R45 ;  /* 0x0000002d76767221 */ /* 0x000fe20000000000 */
[----:B------:R-:W-:Y:S01]  /*5c20*/  HFMA2 R45, -RZ, RZ, 0, 0 ;  /* 0x00000000ff2d7431 */ /* 0x000fe200000001ff */
[----:B------:R-:W4:Y:S04]  /*5c30*/  @P3 LDG.E.CONSTANT R130, desc[UR4][R84.64+0x80] ;  /* 0x0000800454823981 */ /* 0x000f28000c1e9900 */
[----:B------:R-:W4:Y:S01]  /*5c40*/  @P0 LDG.E.CONSTANT R135, desc[UR4][R84.64+0x80] ;  /* 0x0000800454870981 */ /* 0x000f22000c1e9900 */
[----:B---3--:R-:W-:-:S05]  /*5c50*/  @P2 FMUL R86, R129, R126 ;  /* 0x0000007e81562220 */ /* 0x008fca0000400000 */
[----:B------:R-:W-:-:S05]  /*5c60*/  @P2 MOV R44, R86 ;  /* 0x00000056002c2202 */ /* 0x000fca0000000f00 */
[----:B------:R-:W-:Y:S01]  /*5c70*/  FADD R119, R119, R44 ;  /* 0x0000002c77777221 */ /* 0x000fe20000000000 */
[----:B------:R-:W-:Y:S02]  /*5c80*/  HFMA2 R44, -RZ, RZ, 0, 0 ;  /* 0x00000000ff2c7431 */ /* 0x000fe400000001ff */
[----:B--2---:R-:W-:-:S05]  /*5c90*/  @P2 FMUL R126, R127, R126 ;  /* 0x0000007e7f7e2220 */ /* 0x004fca0000400000 */
[----:B------:R-:W-:Y:S01]  /*5ca0*/  @P2 MOV R45, R126 ;  /* 0x0000007e002d2202 */ /* 0x000fe20000000f00 */
[----:B----4-:R-:W-:-:S05]  /*5cb0*/  @P1 FMUL R86, R131, R122 ;  /* 0x0000007a83561220 */ /* 0x010fca0000400000 */
[----:B------:R-:W-:Y:S02]  /*5cc0*/  @P1 MOV R46, R86 ;  /* 0x00000056002e1202 */ /* 0x000fe40000000f00 */
[----:B------:R-:W0:Y:S01]  /*5cd0*/  SHFL.IDX PT, R86, R9, R43, 0x1f ;  /* 0x00001f2b09567589 */ /* 0x000e2200000e0000 */
[----:B------:R-:W-:-:S05]  /*5ce0*/  @P1 FMUL R122, R133, R122 ;  /* 0x0000007a857a1220 */ /* 0x000fca0000400000 */
[----:B------:R-:W-:Y:S01]  /*5cf0*/  @P1 MOV R44, R122 ;  /* 0x0000007a002c1202 */ /* 0x000fe20000000f00 */
[----:B------:R-:W-:Y:S01]  /*5d00*/  FADD R120, R120, R45 ;  /* 0x0000002d78787221 */ /* 0x000fe20000000000 */
[----:B------:R-:W-:Y:S02]  /*5d10*/  IADD3 R45, PT, PT, R43, 0x1, RZ ;  /* 0x000000012b2d7810 */ /* 0x000fe40007ffe0ff */
[----:B0-----:R-:W-:-:S03]  /*5d20*/  FSETP.GT.AND P1, PT, R86, RZ, PT ;  /* 0x000000ff5600720b */ /* 0x001fc60003f24000 */
[----:B------:R-:W0:Y:S10]  /*5d30*/  SHFL.IDX PT, R79, R8, R45, 0x1f ;  /* 0x00001f2d084f7589 */ /* 0x000e3400000e0000 */
[----:B------:R-:W2:Y:S04]  /*5d40*/  @P1 LDG.E.CONSTANT R88, desc[UR4][R84.64] ;  /* 0x0000000454581981 */ /* 0x000ea8000c1e9900 */
[----:B------:R1:W3:Y:S01]  /*5d50*/  @P1 LDG.E.CONSTANT R89, desc[UR4][R84.64+0x80] ;  /* 0x0000800454591981 */ /* 0x0002e2000c1e9900 */
[----:B------:R-:W-:Y:S01]  /*5d60*/  @P0 FMUL R122, R125, R124 ;  /* 0x0000007c7d7a0220 */ /* 0x000fe20000400000 */
[----:B------:R-:W-:-:S04]  /*5d70*/  HFMA2 R125, -RZ, RZ, 0, 0 ;  /* 0x00000000ff7d7431 */ /* 0x000fc800000001ff */
[----:B------:R-:W-:Y:S01]  /*5d80*/  @P0 MOV R47, R122 ;  /* 0x0000007a002f0202 */ /* 0x000fe20000000f00 */
[----:B------:R-:W-:Y:S01]  /*5d90*/  @P3 FMUL R122, R128, R123 ;  /* 0x0000007b807a3220 */ /* 0x000fe20000400000 */
[----:B0-----:R-:W-:-:S04]  /*5da0*/  IMAD.WIDE R126, R79, 0x4, R82 ;  /* 0x000000044f7e7825 */ /* 0x001fc800078e0252 */
[----:B------:R-:W-:Y:S01]  /*5db0*/  @P3 MOV R125, R122 ;  /* 0x0000007a007d3202 */ /* 0x000fe20000000f00 */
[----:B------:R-:W4:Y:S04]  /*5dc0*/  LDG.E.CONSTANT R79, desc[UR4][R126.64+0x80] ;  /* 0x000080047e4f7981 */ /* 0x000f28000c1e9900 */
[----:B------:R0:W4:Y:S01]  /*5dd0*/  LDG.E.CONSTANT R122, desc[UR4][R126.64] ;  /* 0x000000047e7a7981 */ /* 0x000122000c1e9900 */
[----:B------:R-:W-:Y:S01]  /*5de0*/  FADD R80, R80, R47 ;  /* 0x0000002f50507221 */ /* 0x000fe20000000000 */
[----:B------:R-:W-:Y:S02]  /*5df0*/  HFMA2 R47, -RZ, RZ, 0, 0 ;  /* 0x00000000ff2f7431 */ /* 0x000fe400000001ff */
[----:B------:R-:W-:Y:S01]  /*5e00*/  @P3 FMUL R123, R130, R123 ;  /* 0x0000007b827b3220 */ /* 0x000fe20000400000 */
[----:B------:R-:W-:Y:S01]  /*5e10*/  FADD R125, R76, R125 ;  /* 0x0000007d4c7d7221 */ /* 0x000fe20000000000 */
[----:B-1----:R-:W-:Y:S03]  /*5e20*/  SHFL.IDX PT, R84, R13, R45, 0x1f ;  /* 0x00001f2d0d547589 */ /* 0x002fe600000e0000 */
[----:B------:R-:W-:Y:S01]  /*5e30*/  @P3 MOV R47, R123 ;  /* 0x0000007b002f3202 */ /* 0x000fe20000000f00 */
[----:B------:R-:W-:Y:S04]  /*5e40*/  SHFL.IDX PT, R76, R12, R45, 0x1f ;  /* 0x00001f2d0c4c7589 */ /* 0x000fe800000e0000 */
[----:B------:R-:W4:Y:S04]  /*5e50*/  SHFL.IDX PT, R123, R11, R45, 0x1f ;  /* 0x00001f2d0b7b7589 */ /* 0x000f2800000e0000 */
[----:B0-----:R-:W0:Y:S04]  /*5e60*/  SHFL.IDX PT, R126, R16, R45, 0x1f ;  /* 0x00001f2d107e7589 */ /* 0x001e2800000e0000 */
[----:B------:R-:W1:Y:S04]  /*5e70*/  SHFL.IDX PT, R128, R17, R45, 0x1f ;  /* 0x00001f2d11807589 */ /* 0x000e6800000e0000 */
[----:B------:R-:W1:Y:S01]  /*5e80*/  SHFL.IDX PT, R130, R18, R45, 0x1f ;  /* 0x00001f2d12827589 */ /* 0x000e6200000e0000 */
[----:B------:R-:W-:-:S02]  /*5e90*/  HFMA2 R49, -RZ, RZ, 0, 0 ;  /* 0x00000000ff317431 */ /* 0x000fc400000001ff */
[----:B------:R-:W-:Y:S01]  /*5ea0*/  @P0 FMUL R124, R135, R124 ;  /* 0x0000007c877c0220 */ /* 0x000fe20000400000 */
[----:B------:R-:W-:Y:S04]  /*5eb0*/  SHFL.IDX PT, R85, R10, R45, 0x1f ;  /* 0x00001f2d0a557589 */ /* 0x000fe800000e0000 */
[----:B------:R-:W-:Y:S01]  /*5ec0*/  @P0 MOV R49, R124 ;  /* 0x0000007c00310202 */ /* 0x000fe20000000f00 */
[----:B------:R-:W-:Y:S04]  /*5ed0*/  SHFL.IDX PT, R132, R19, R45, 0x1f ;  /* 0x00001f2d13847589 */ /* 0x000fe800000e0000 */
[----:B------:R-:W-:Y:S04]  /*5ee0*/  SHFL.IDX PT, R124, R15, R45, 0x1f ;  /* 0x00001f2d0f7c7589 */ /* 0x000fe800000e0000 */
[----:B------:R-:W-:Y:S01]  /*5ef0*/  SHFL.IDX PT, R134, R20, R45, 0x1f ;  /* 0x00001f2d14867589 */ /* 0x000fe200000e0000 */
[----:B------:R-:W-:Y:S01]  /*5f00*/  FADD R0, R0, R47 ;  /* 0x0000002f00007221 */ /* 0x000fe20000000000 */
[----:B------:R-:W-:Y:S01]  /*5f10*/  IADD3 R47, PT, PT, R43, 0x2, RZ ;  /* 0x000000022b2f7810 */ /* 0x000fe20007ffe0ff */
[----:B------:R-:W-:Y:S01]  /*5f20*/  FADD R87, R87, R44 ;  /* 0x0000002c57577221 */ /* 0x000fe20000000000 */
[----:B------:R-:W-:Y:S04]  /*5f30*/  SHFL.IDX PT, R127, R38, R45, 0x1f ;  /* 0x00001f2d267f7589 */ /* 0x000fe800000e0000 */
[----:B------:R-:W-:Y:S04]  /*5f40*/  SHFL.IDX PT, R129, R41, R45, 0x1f ;  /* 0x00001f2d29817589 */ /* 0x000fe800000e0000 */
[----:B------:R-:W-:Y:S04]  /*5f50*/  SHFL.IDX PT, R131, R42, R45, 0x1f ;  /* 0x00001f2d2a837589 */ /* 0x000fe800000e0000 */
[----:B------:R-:W-:Y:S01]  /*5f60*/  SHFL.IDX PT, R44, R8, R47, 0x1f ;  /* 0x00001f2f082c7589 */ /* 0x000fe200000e0000 */
[----:B------:R-:W-:Y:S01]  /*5f70*/  FADD R121, R121, R46 ;  /* 0x0000002e79797221 */ /* 0x000fe20000000000 */
[C---:B--2---:R-:W-:Y:S01]  /*5f80*/  @P1 FFMA R88, R86.reuse, R88, R81 ;  /* 0x0000005856581223 */ /* 0x044fe20000000051 */
[----:B---3--:R-:W-:Y:S01]  /*5f90*/  @P1 FMUL R86, R86, R89 ;  /* 0x0000005956561220 */ /* 0x008fe20000400000 */
[----:B------:R-:W-:-:S05]  /*5fa0*/  @!P1 MOV R86, RZ ;  /* 0x000000ff00569202 */ /* 0x000fca0000000f00 */
[----:B------:R-:W-:Y:S02]  /*5fb0*/  FADD R77, R77, R86 ;  /* 0x000000564d4d7221 */ /* 0x000fe40000000000 */
[----:B------:R-:W2:Y:S01]  /*5fc0*/  SHFL.IDX PT, R86, R14, R45, 0x1f ;  /* 0x00001f2d0e567589 */ /* 0x000ea200000e0000 */
[CC--:B----4-:R-:W-:Y:S01]  /*5fd0*/  FFMA R52, R79.reuse, R123.reuse, R52 ;  /* 0x0000007b4f347223 */ /* 0x0d0fe20000000034 */
[C---:B------:R-:W-:Y:S01]  /*5fe0*/  FFMA R54, R79.reuse, R76, R54 ;  /* 0x0000004c4f367223 */ /* 0x040fe20000000036 */
[C---:B------:R-:W-:Y:S01]  /*5ff0*/  FFMA R56, R79.reuse, R84, R56 ;  /* 0x000000544f387223 */ /* 0x040fe20000000038 */
[C---:B0-----:R-:W-:Y:S01]  /*6000*/  FFMA R62, R79.reuse, R126, R62 ;  /* 0x0000007e4f3e7223 */ /* 0x041fe2000000003e */
[C---:B------:R-:W-:Y:S01]  /*6010*/  FFMA R51, R122.reuse, R123, R51 ;  /* 0x0000007b7a337223 */ /* 0x040fe20000000033 */
[C---:B------:R-:W-:Y:S01]  /*6020*/  FFMA R53, R122.reuse, R76, R53 ;  /* 0x0000004c7a357223 */ /* 0x040fe20000000035 */
[C---:B------:R-:W-:Y:S01]  /*6030*/  FFMA R55, R122.reuse, R84, R55 ;  /* 0x000000547a377223 */ /* 0x040fe20000000037 */
[C---:B------:R-:W-:Y:S01]  /*6040*/  FFMA R61, R122.reuse, R126, R61 ;  /* 0x0000007e7a3d7223 */ /* 0x040fe2000000003d */
[CC--:B-1----:R-:W-:Y:S01]  /*6050*/  FFMA R63, R122.reuse, R128.reuse, R63 ;  /* 0x000000807a3f7223 */ /* 0x0c2fe2000000003f */
[C---:B------:R-:W-:Y:S01]  /*6060*/  FFMA R64, R79.reuse, R128, R64 ;  /* 0x000000804f407223 */ /* 0x040fe20000000040 */
[CC--:B------:R-:W-:Y:S01]  /*6070*/  FFMA R65, R122.reuse, R130.reuse, R65 ;  /* 0x000000827a417223 */ /* 0x0c0fe20000000041 */
[C---:B------:R-:W-:Y:S01]  /*6080*/  FFMA R66, R79.reuse, R130, R66 ;  /* 0x000000824f427223 */ /* 0x040fe20000000042 */
[----:B------:R-:W0:Y:S04]  /*6090*/  SHFL.IDX PT, R123, R21, R45, 0x1f ;  /* 0x00001f2d157b7589 */ /* 0x000e2800000e0000 */
[----:B------:R-:W1:Y:S01]  /*60a0*/  SHFL.IDX PT, R76, R22, R45, 0x1f ;  /* 0x00001f2d164c7589 */ /* 0x000e6200000e0000 */
[-C--:B--2---:R-:W-:Y:S01]  /*60b0*/  FFMA R57, R122, R86.reuse, R57 ;  /* 0x000000567a397223 */ /* 0x084fe20000000039 */
[----:B------:R-:W-:-:S02]  /*60c0*/  FFMA R58, R79, R86, R58 ;  /* 0x000000564f3a7223 */ /* 0x000fc4000000003a */
[----:B------:R-:W2:Y:S04]  /*60d0*/  SHFL.IDX PT, R84, R23, R45, 0x1f ;  /* 0x00001f2d17547589 */ /* 0x000ea800000e0000 */
[----:B------:R-:W3:Y:S04]  /*60e0*/  SHFL.IDX PT, R86, R24, R45, 0x1f ;  /* 0x00001f2d18567589 */ /* 0x000ee800000e0000 */
[----:B------:R-:W4:Y:S04]  /*60f0*/  SHFL.IDX PT, R126, R26, R45, 0x1f ;  /* 0x00001f2d1a7e7589 */ /* 0x000f2800000e0000 */
[----:B------:R-:W4:Y:S04]  /*6100*/  SHFL.IDX PT, R128, R28, R45, 0x1f ;  /* 0x00001f2d1c807589 */ /* 0x000f2800000e0000 */
        /* <DEDUP_REMOVED lines=19> */
[----:B------:R-:W0:Y:S01]  /*6240*/  SHFL.IDX PT, R124, R25, R45, 0x1f ;  /* 0x00001f2d197c7589 */ /* 0x000e2200000e0000 */
[-C--:B------:R-:W-:Y:S01]  /*6250*/  FFMA R99, R122, R128.reuse, R99 ;  /* 0x000000807a637223 */ /* 0x080fe20000000063 */
[----:B------:R-:W-:-:S02]  /*6260*/  FFMA R100, R79, R128, R100 ;  /* 0x000000804f647223 */ /* 0x000fc40000000064 */
[----:B------:R-:W1:Y:S01]  /*6270*/  SHFL.IDX PT, R132, R30, R45, 0x1f ;  /* 0x00001f2d1e847589 */ /* 0x000e6200000e0000 */
[-C--:B------:R-:W-:Y:S01]  /*6280*/  FFMA R101, R122, R130.reuse, R101 ;  /* 0x000000827a657223 */ /* 0x080fe20000000065 */
[----:B------:R-:W-:Y:S02]  /*6290*/  FFMA R102, R79, R130, R102 ;  /* 0x000000824f667223 */ /* 0x000fe40000000066 */
[----:B------:R-:W2:Y:S04]  /*62a0*/  SHFL.IDX PT, R134, R31, R45, 0x1f ;  /* 0x00001f2d1f867589 */ /* 0x000ea800000e0000 */
[----:B------:R-:W-:Y:S04]  /*62b0*/  SHFL.IDX PT, R76, R9, R45, 0x1f ;  /* 0x00001f2d094c7589 */ /* 0x000fe800000e0000 */
[----:B------:R-:W3:Y:S04]  /*62c0*/  SHFL.IDX PT, R123, R32, R45, 0x1f ;  /* 0x00001f2d207b7589 */ /* 0x000ee800000e0000 */
[----:B------:R-:W4:Y:S04]  /*62d0*/  SHFL.IDX PT, R84, R34, R45, 0x1f ;  /* 0x00001f2d22547589 */ /* 0x000f2800000e0000 */
[----:B------:R-:W4:Y:S04]  /*62e0*/  SHFL.IDX PT, R85, R35, R45, 0x1f ;  /* 0x00001f2d23557589 */ /* 0x000f2800000e0000 */
[----:B------:R-:W4:Y:S04]  /*62f0*/  SHFL.IDX PT, R86, R36, R45, 0x1f ;  /* 0x00001f2d24567589 */ /* 0x000f2800000e0000 */
[----:B------:R-:W4:Y:S04]  /*6300*/  SHFL.IDX PT, R126, R37, R45, 0x1f ;  /* 0x00001f2d257e7589 */ /* 0x000f2800000e0000 */
[----:B------:R-:W4:Y:S04]  /*6310*/  SHFL.IDX PT, R128, R39, R45, 0x1f ;  /* 0x00001f2d27807589 */ /* 0x000f2800000e0000 */
[----:B------:R-:W4:Y:S01]  /*6320*/  SHFL.IDX PT, R130, R40, R45, 0x1f ;  /* 0x00001f2d28827589 */ /* 0x000f2200000e0000 */
[----:B------:R-:W-:Y:S01]  /*6330*/  @!P1 FADD R89, RZ, R81 ;  /* 0x00000051ff599221 */ /* 0x000fe20000000000 */
[----:B------:R-:W-:-:S04]  /*6340*/  @P1 MOV R81, R88 ;  /* 0x0000005800511202 */ /* 0x000fc80000000f00 */
[----:B------:R-:W-:Y:S01]  /*6350*/  @!P1 MOV R81, R89 ;  /* 0x0000005900519202 */ /* 0x000fe20000000f00 */
[C---:B0-----:R-:W-:Y:S01]  /*6360*/  FFMA R95, R122.reuse, R124, R95 ;  /* 0x0000007c7a5f7223 */ /* 0x041fe2000000005f */
[C---:B-1----:R-:W-:Y:S01]  /*6370*/  FFMA R103, R122.reuse, R132, R103 ;  /* 0x000000847a677223 */ /* 0x042fe20000000067 */
[C---:B--2---:R-:W-:Y:S01]  /*6380*/  FFMA R105, R122.reuse, R134, R105 ;  /* 0x000000867a697223 */ /* 0x044fe20000000069 */
[----:B---3--:R-:W-:Y:S01]  /*6390*/  FFMA R107, R122, R123, R107 ;  /* 0x0000007b7a6b7223 */ /* 0x008fe2000000006b */
[----:B------:R-:W-:Y:S01]  /*63a0*/  FFMA R81, R76, R122, R81 ;  /* 0x0000007a4c517223 */ /* 0x000fe20000000051 */
[C---:B----4-:R-:W-:Y:S01]  /*63b0*/  FFMA R109, R122.reuse, R84, R109 ;  /* 0x000000547a6d7223 */ /* 0x050fe2000000006d */
[C---:B------:R-:W-:Y:S01]  /*63c0*/  FFMA R111, R122.reuse, R85, R111 ;  /* 0x000000557a6f7223 */ /* 0x040fe2000000006f */
[C---:B------:R-:W-:Y:S01]  /*63d0*/  FFMA R113, R122.reuse, R86, R113 ;  /* 0x000000567a717223 */ /* 0x040fe20000000071 */
[C---:B------:R-:W-:Y:S01]  /*63e0*/  FFMA R117, R122.reuse, R127, R117 ;  /* 0x0000007f7a757223 */ /* 0x040fe20000000075 */
[C---:B------:R-:W-:Y:S01]  /*63f0*/  FFMA R115, R122.reuse, R126, R115 ;  /* 0x0000007e7a737223 */ /* 0x040fe20000000073 */
[C---:B------:R-:W-:Y:S01]  /*6400*/  FFMA R80, R122.reuse, R129, R80 ;  /* 0x000000817a507223 */ /* 0x040fe20000000050 */
[----:B------:R-:W-:Y:S01]  /*6410*/  FFMA R96, R79, R124, R96 ;  /* 0x0000007c4f607223 */ /* 0x000fe20000000060 */
[C---:B------:R-:W-:Y:S01]  /*6420*/  FFMA R119, R122.reuse, R128, R119 ;  /* 0x000000807a777223 */ /* 0x040fe20000000077 */
[C---:B------:R-:W-:Y:S01]  /*6430*/  FFMA R121, R122.reuse, R130, R121 ;  /* 0x000000827a797223 */ /* 0x040fe20000000079 */
[----:B------:R-:W-:Y:S01]  /*6440*/  FFMA R122, R122, R131, R125 ;  /* 0x000000837a7a7223 */ /* 0x000fe2000000007d */
[----:B------:R-:W-:-:S05]  /*6450*/  IMAD.WIDE R124, R44, 0x4, R82 ;  /* 0x000000042c7c7825 */ /* 0x000fca00078e0252 */
[----:B------:R-:W2:Y:S04]  /*6460*/  LDG.E.CONSTANT R44, desc[UR4][R124.64] ;  /* 0x000000047c2c7981 */ /* 0x000ea8000c1e9900 */
[----:B------:R-:W3:Y:S01]  /*6470*/  LDG.E.CONSTANT R45, desc[UR4][R124.64+0x80] ;  /* 0x000080047c2d7981 */ /* 0x000ee2000c1e9900 */
[----:B------:R-:W-:-:S03]  /*6480*/  FFMA R108, R79, R123, R108 ;  /* 0x0000007b4f6c7223 */ /* 0x000fc6000000006c */
[----:B------:R-:W-:Y:S01]  /*6490*/  SHFL.IDX PT, R123, R10, R47, 0x1f ;  /* 0x00001f2f0a7b7589 */ /* 0x000fe200000e0000 */
[----:B------:R-:W-:Y:S01]  /*64a0*/  FADD R78, R78, R49 ;  /* 0x000000314e4e7221 */ /* 0x000fe20000000000 */
[C---:B------:R-:W-:Y:S01]  /*64b0*/  FFMA R110, R79.reuse, R84, R110 ;  /* 0x000000544f6e7223 */ /* 0x040fe2000000006e */
[C---:B------:R-:W-:Y:S01]  /*64c0*/  FFMA R120, R79.reuse, R128, R120 ;  /* 0x000000804f787223 */ /* 0x040fe20000000078 */
[----:B------:R-:W-:Y:S01]  /*64d0*/  FFMA R84, R79, R130, R87 ;  /* 0x000000824f547223 */ /* 0x000fe20000000057 */
[----:B------:R-:W-:Y:S01]  /*64e0*/  SHFL.IDX PT, R128, R13, R47, 0x1f ;  /* 0x00001f2f0d807589 */ /* 0x000fe200000e0000 */
[----:B------:R-:W-:Y:S01]  /*64f0*/  IADD3 R49, PT, PT, R43, 0x3, RZ ;  /* 0x000000032b317810 */ /* 0x000fe20007ffe0ff */
[C---:B------:R-:W-:Y:S01]  /*6500*/  FFMA R104, R79.reuse, R132, R104 ;  /* 0x000000844f687223 */ /* 0x040fe20000000068 */
[C---:B------:R-:W-:Y:S01]  /*6510*/  FFMA R106, R79.reuse, R134, R106 ;  /* 0x000000864f6a7223 */ /* 0x040fe2000000006a */
[----:B------:R-:W-:Y:S04]  /*6520*/  SHFL.IDX PT, R130, R14, R47, 0x1f ;  /* 0x00001f2f0e827589 */ /* 0x000fe800000e0000 */
        /* <DEDUP_REMOVED lines=9> */
[----:B------:R-:W0:Y:S01]  /*65c0*/  SHFL.IDX PT, R46, R8, R49, 0x1f ;  /* 0x00001f31082e7589 */ /* 0x000e2200000e0000 */
[----:B------:R-:W-:Y:S01]  /*65d0*/  FFMA R0, R79, R131, R0 ;  /* 0x000000834f007223 */ /* 0x000fe20000000000 */
[----:B------:R-:W-:-:S02]  /*65e0*/  FFMA R77, R76, R79, R77 ;  /* 0x0000004f4c4d7223 */ /* 0x000fc4000000004d */
[----:B------:R-:W-:Y:S04]  /*65f0*/  SHFL.IDX PT, R140, R19, R47, 0x1f ;  /* 0x00001f2f138c7589 */ /* 0x000fe800000e0000 */
[----:B------:R-:W-:Y:S04]  /*6600*/  SHFL.IDX PT, R142, R20, R47, 0x1f ;  /* 0x00001f2f148e7589 */ /* 0x000fe800000e0000 */
[----:B------:R-:W-:Y:S04]  /*6610*/  SHFL.IDX PT, R79, R11, R47, 0x1f ;  /* 0x00001f2f0b4f7589 */ /* 0x000fe800000e0000 */
[----:B------:R-:W-:Y:S04]  /*6620*/  SHFL.IDX PT, R146, R22, R47, 0x1f ;  /* 0x00001f2f16927589 */ /* 0x000fe800000e0000 */
[----:B------:R-:W-:Y:S01]  /*6630*/  SHFL.IDX PT, R148, R23, R47, 0x1f ;  /* 0x00001f2f17947589 */ /* 0x000fe200000e0000 */
[----:B0-----:R-:W-:-:S03]  /*6640*/  IMAD.WIDE R82, R46, 0x4, R82 ;  /* 0x000000042e527825 */ /* 0x001fc600078e0252 */
[----:B------:R-:W-:Y:S04]  /*6650*/  SHFL.IDX PT, R150, R24, R47, 0x1f ;  /* 0x00001f2f18967589 */ /* 0x000fe800000e0000 */
[----:B------:R-:W-:Y:S04]  /*6660*/  SHFL.IDX PT, R152, R25, R47, 0x1f ;  /* 0x00001f2f19987589 */ /* 0x000fe800000e0000 */
[----:B------:R-:W-:Y:S04]  /*6670*/  SHFL.IDX PT, R154, R26, R47, 0x1f ;  /* 0x00001f2f1a9a7589 */ /* 0x000fe800000e0000 */
[----:B------:R-:W-:Y:S04]  /*6680*/  SHFL.IDX PT, R156, R28, R47, 0x1f ;  /* 0x00001f2f1c9c7589 */ /* 0x000fe800000e0000 */
[----:B------:R-:W-:Y:S04]  /*6690*/  SHFL.IDX PT, R158, R29, R47, 0x1f ;  /* 0x00001f2f1d9e7589 */ /* 0x000fe800000e0000 */
[----:B------:R-:W-:Y:S04]  /*66a0*/  SHFL.IDX PT, R160, R30, R47, 0x1f ;  /* 0x00001f2f1ea07589 */ /* 0x000fe800000e0000 */
[----:B------:R-:W-:Y:S04]  /*66b0*/  SHFL.IDX PT, R162, R31, R47, 0x1f ;  /* 0x00001f2f1fa27589 */ /* 0x000fe800000e0000 */
[----:B------:R-:W-:Y:S04]  /*66c0*/  SHFL.IDX PT, R86, R9, R47, 0x1f ;  /* 0x00001f2f09567589 */ /* 0x000fe800000e0000 */
[----:B------:R-:W4:Y:S01]  /*66d0*/  LDG.E.CONSTANT R43, desc[UR4][R82.64+0x80] ;  /* 0x00008004522b7981 */ /* 0x000f22000c1e9900 */
[-C--:B--2---:R-:W-:Y:S01]  /*66e0*/  FFMA R48, R44, R123.reuse, R48 ;  /* 0x0000007b2c307223 */ /* 0x084fe20000000030 */
[----:B---3--:R-:W-:-:S02]  /*66f0*/  FFMA R50, R45, R123, R50 ;  /* 0x0000007b2d327223 */ /* 0x008fc40000000032 */
[----:B------:R-:W0:Y:S01]  /*6700*/  SHFL.IDX PT, R123, R12, R47, 0x1f ;  /* 0x00001f2f0c7b7589 */ /* 0x000e2200000e0000 */
[CC--:B------:R-:W-:Y:S01]  /*6710*/  FFMA R126, R44.reuse, R128.reuse, R55 ;  /* 0x000000802c7e7223 */ /* 0x0c0fe20000000037 */
[C---:B------:R-:W-:Y:S01]  /*6720*/  FFMA R56, R45.reuse, R128, R56 ;  /* 0x000000802d387223 */ /* 0x040fe20000000038 */
[CC--:B------:R-:W-:Y:S01]  /*6730*/  FFMA R128, R44.reuse, R130.reuse, R57 ;  /* 0x000000822c807223 */ /* 0x0c0fe20000000039 */
[C---:B------:R-:W-:Y:S01]  /*6740*/  FFMA R58, R45.reuse, R130, R58 ;  /* 0x000000822d3a7223 */ /* 0x040fe2000000003a */
[CC--:B------:R-:W-:Y:S01]  /*6750*/  FFMA R130, R44.reuse, R132.reuse, R59 ;  /* 0x000000842c827223 */ /* 0x0c0fe2000000003b */
[CC--:B0-----:R-:W-:Y:S01]  /*6760*/  FFMA R124, R44.reuse, R123.reuse, R53 ;  /* 0x0000007b2c7c7223 */ /* 0x0c1fe20000000035 */
[C---:B------:R-:W-:Y:S02]  /*6770*/  FFMA R54, R45.reuse, R123, R54 ;  /* 0x0000007b2d367223 */ /* 0x040fe40000000036 */
[----:B------:R-:W0:Y:S01]  /*6780*/  SHFL.IDX PT, R123, R21, R47, 0x1f ;  /* 0x00001f2f157b7589 */ /* 0x000e2200000e0000 */
        /* <DEDUP_REMOVED lines=11> */
[C---:B------:R-:W-:Y:S01]  /*6840*/  FFMA R76, R44.reuse, R79, R51 ;  /* 0x0000004f2c4c7223 */ /* 0x040fe20000000033 */
[----:B------:R-:W-:Y:S04]  /*6850*/  SHFL.IDX PT, R53, R35, R47, 0x1f ;  /* 0x00001f2f23357589 */ /* 0x000fe800000e0000 */
[----:B------:R-:W-:Y:S04]  /*6860*/  SHFL.IDX PT, R51, R34, R47, 0x1f ;  /* 0x00001f2f22337589 */ /* 0x000fe800000e0000 */
[----:B------:R-:W-:Y:S01]  /*6870*/  SHFL.IDX PT, R55, R36, R47, 0x1f ;  /* 0x00001f2f24377589 */ /* 0x000fe200000e0000 */
[-C--:B0-----:R-:W-:Y:S01]  /*6880*/  FFMA R142, R44, R123.reuse, R71 ;  /* 0x0000007b2c8e7223 */ /* 0x081fe20000000047 */
[----:B------:R-:W-:-:S02]  /*6890*/  FFMA R72, R45, R123, R72 ;  /* 0x0000007b2d487223 */ /* 0x000fc40000000048 */
[----:B------:R-:W-:Y:S04]  /*68a0*/  SHFL.IDX PT, R57, R37, R47, 0x1f ;  /* 0x00001f2f25397589 */ /* 0x000fe800000e0000 */
[----:B------:R-:W0:Y:S04]  /*68b0*/  SHFL.IDX PT, R123, R32, R47, 0x1f ;  /* 0x00001f2f207b7589 */ /* 0x000e2800000e0000 */
[----:B------:R-:W-:Y:S04]  /*68c0*/  SHFL.IDX PT, R59, R38, R47, 0x1f ;  /* 0x00001f2f263b7589 */ /* 0x000fe800000e0000 */
[----:B------:R-:W-:Y:S04]  /*68d0*/  SHFL.IDX PT, R61, R39, R47, 0x1f ;  /* 0x00001f2f273d7589 */ /* 0x000fe800000e0000 */
[----:B------:R-:W-:Y:S04]  /*68e0*/  SHFL.IDX PT, R63, R40, R47, 0x1f ;  /* 0x00001f2f283f7589 */ /* 0x000fe800000e0000 */
[----:B------:R-:W-:Y:S04]  /*68f0*/  SHFL.IDX PT, R65, R41, R47, 0x1f ;  /* 0x00001f2f29417589 */ /* 0x000fe800000e0000 */
[----:B------:R1:W-:Y:S04]  /*6900*/  SHFL.IDX PT, R67, R42, R47, 0x1f ;  /* 0x00001f2f2a437589 */ /* 0x0003e800000e0000 */
[----:B-1----:R1:W2:Y:S01]  /*6910*/  LDG.E.CONSTANT R47, desc[UR4][R82.64] ;  /* 0x00000004522f7981 */ /* 0x0022a2000c1e9900 */
        /* <DEDUP_REMOVED lines=18> */
[-C--:B0-----:R-:W-:Y:S01]  /*6a40*/  FFMA R162, R44, R123.reuse, R107 ;  /* 0x0000007b2ca27223 */ /* 0x081fe2000000006b */
[----:B------:R-:W-:-:S02]  /*6a50*/  FFMA R108, R45, R123, R108 ;  /* 0x0000007b2d6c7223 */ /* 0x000fc4000000006c */
[----:B------:R-:W4:Y:S01]  /*6a60*/  SHFL.IDX PT, R123, R10, R49, 0x1f ;  /* 0x00001f310a7b7589 */ /* 0x000f2200000e0000 */
[CC--:B------:R-:W-:Y:S01]  /*6a70*/  FFMA R115, R44.reuse, R57.reuse, R115 ;  /* 0x000000392c737223 */ /* 0x0c0fe20000000073 */
[----:B------:R-:W-:Y:S02]  /*6a80*/  FFMA R116, R45, R57, R116 ;  /* 0x000000392d747223 */ /* 0x000fe40000000074 */
[----:B------:R-:W0:Y:S04]  /*6a90*/  SHFL.IDX PT, R46, R11, R49, 0x1f ;  /* 0x00001f310b2e7589 */ /* 0x000e2800000e0000 */
[----:B------:R-:W3:Y:S01]  /*6aa0*/  SHFL.IDX PT, R57, R13, R49, 0x1f ;  /* 0x00001f310d397589 */ /* 0x000ee200000e0000 */
[----:B----4-:R-:W-:Y:S01]  /*6ab0*/  FFMA R50, R43, R123, R50 ;  /* 0x0000007b2b327223 */ /* 0x010fe20000000032 */
[C---:B------:R-:W-:Y:S01]  /*6ac0*/  FFMA R52, R45.reuse, R79, R52 ;  /* 0x0000004f2d347223 */ /* 0x040fe20000000034 */
[CC--:B------:R-:W-:Y:S01]  /*6ad0*/  FFMA R119, R44.reuse, R61.reuse, R119 ;  /* 0x0000003d2c777223 */ /* 0x0c0fe20000000077 */
[C---:B------:R-:W-:Y:S01]  /*6ae0*/  FFMA R120, R45.reuse, R61, R120 ;  /* 0x0000003d2d787223 */ /* 0x040fe20000000078 */
[-C--:B------:R-:W-:Y:S01]  /*6af0*/  FFMA R121, R44, R63.reuse, R121 ;  /* 0x0000003f2c797223 */ /* 0x080fe20000000079 */
[C---:B------:R-:W-:Y:S01]  /*6b00*/  FFMA R84, R45.reuse, R63, R84 ;  /* 0x0000003f2d547223 */ /* 0x040fe20000000054 */
[----:B------:R-:W4:Y:S01]  /*6b10*/  SHFL.IDX PT, R61, R15, R49, 0x1f ;  /* 0x00001f310f3d7589 */ /* 0x000f2200000e0000 */
[----:B------:R-:W-:Y:S01]  /*6b20*/  FFMA R81, R86, R44, R81 ;  /* 0x0000002c56517223 */ /* 0x000fe20000000051 */
[C---:B------:R-:W-:Y:S01]  /*6b30*/  FFMA R164, R44.reuse, R51, R109 ;  /* 0x000000332ca47223 */ /* 0x040fe2000000006d */
[C---:B------:R-:W-:Y:S01]  /*6b40*/  FFMA R111, R44.reuse, R53, R111 ;  /* 0x000000352c6f7223 */ /* 0x040fe2000000006f */
[C---:B------:R-:W-:Y:S01]  /*6b50*/  FFMA R113, R44.reuse, R55, R113 ;  /* 0x000000372c717223 */ /* 0x040fe20000000071 */
[C---:B------:R-:W-:Y:S01]  /*6b60*/  FFMA R117, R44.reuse, R59, R117 ;  /* 0x0000003b2c757223 */ /* 0x040fe20000000075 */
[CC--:B------:R-:W-:Y:S01]  /*6b70*/  FFMA R80, R44.reuse, R65.reuse, R80 ;  /* 0x000000412c507223 */ /* 0x0c0fe20000000050 */
[C---:B------:R-:W-:Y:S01]  /*6b80*/  FFMA R78, R45.reuse, R65, R78 ;  /* 0x000000412d4e7223 */ /* 0x040fe2000000004e */
[----:B------:R-:W1:Y:S01]  /*6b90*/  SHFL.IDX PT, R63, R16, R49, 0x1f ;  /* 0x00001f31103f7589 */ /* 0x000e6200000e0000 */
[----:B------:R-:W-:Y:S01]  /*6ba0*/  FFMA R44, R44, R67, R122 ;  /* 0x000000432c2c7223 */ /* 0x000fe2000000007a */
[C---:B------:R-:W-:Y:S01]  /*6bb0*/  FFMA R110, R45.reuse, R51, R110 ;  /* 0x000000332d6e7223 */ /* 0x040fe2000000006e */
[C---:B------:R-:W-:Y:S01]  /*6bc0*/  FFMA R0, R45.reuse, R67, R0 ;  /* 0x000000432d007223 */ /* 0x040fe20000000000 */
[----:B------:R-:W1:Y:S01]  /*6bd0*/  SHFL.IDX PT, R65, R17, R49, 0x1f ;  /* 0x00001f3111417589 */ /* 0x000e6200000e0000 */
[C---:B------:R-:W-:Y:S01]  /*6be0*/  FFMA R112, R45.reuse, R53, R112 ;  /* 0x000000352d707223 */ /* 0x040fe20000000070 */
[C---:B------:R-:W-:Y:S01]  /*6bf0*/  FFMA R114, R45.reuse, R55, R114 ;  /* 0x000000372d727223 */ /* 0x040fe20000000072 */
[----:B------:R-:W-:Y:S01]  /*6c00*/  FFMA R118, R45, R59, R118 ;  /* 0x0000003b2d767223 */ /* 0x000fe20000000076 */
[----:B------:R-:W-:Y:S01]  /*6c10*/  FFMA R86, R86, R45, R77 ;  /* 0x0000002d56567223 */ /* 0x000fe2000000004d */
[C---:B0-----:R-:W-:Y:S01]  /*6c20*/  FFMA R52, R43.reuse, R46, R52 ;  /* 0x0000002e2b347223 */ /* 0x041fe20000000034 */
[----:B------:R-:W0:Y:S01]  /*6c30*/  SHFL.IDX PT, R67, R18, R49, 0x1f ;  /* 0x00001f3112437589 */ /* 0x000e2200000e0000 */
[----:B---3--:R-:W-:-:S03]  /*6c40*/  FFMA R56, R43, R57, R56 ;  /* 0x000000392b387223 */ /* 0x008fc60000000038 */
[----:B------:R-:W3:Y:S04]  /*6c50*/  SHFL.IDX PT, R45, R12, R49, 0x1f ;  /* 0x00001f310c2d7589 */ /* 0x000ee800000e0000 */
[----:B------:R-:W3:Y:S01]  /*6c60*/  SHFL.IDX PT, R71, R20, R49, 0x1f ;  /* 0x00001f3114477589 */ /* 0x000ee200000e0000 */
[C---:B----4-:R-:W-:Y:S01]  /*6c70*/  FFMA R60, R43.reuse, R61, R60 ;  /* 0x0000003d2b3c7223 */ /* 0x050fe2000000003c */
[C---:B-1----:R-:W-:Y:S02]  /*6c80*/  FFMA R62, R43.reuse, R63, R62 ;  /* 0x0000003f2b3e7223 */ /* 0x042fe4000000003e */
[----:B------:R-:W1:Y:S01]  /*6c90*/  SHFL.IDX PT, R101, R28, R49, 0x1f ;  /* 0x00001f311c657589 */ /* 0x000e6200000e0000 */
[----:B------:R-:W-:-:S03]  /*6ca0*/  FFMA R64, R43, R65, R64 ;  /* 0x000000412b407223 */ /* 0x000fc60000000040 */
[----:B------:R-:W4:Y:S01]  /*6cb0*/  SHFL.IDX PT, R79, R23, R49, 0x1f ;  /* 0x00001f31174f7589 */ /* 0x000f2200000e0000 */
[----:B0-----:R-:W-:-:S03]  /*6cc0*/  FFMA R66, R43, R67, R66 ;  /* 0x000000432b427223 */ /* 0x001fc60000000042 */
[----:B------:R-:W0:Y:S01]  /*6cd0*/  SHFL.IDX PT, R83, R24, R49, 0x1f ;  /* 0x00001f3118537589 */ /* 0x000e2200000e0000 */
[C---:B---3--:R-:W-:Y:S01]  /*6ce0*/  FFMA R54, R43.reuse, R45, R54 ;  /* 0x0000002d2b367223 */ /* 0x048fe20000000036 */
[C---:B------:R-:W-:Y:S02]  /*6cf0*/  FFMA R70, R43.reuse, R71, R70 ;  /* 0x000000472b467223 */ /* 0x040fe40000000046 */
[----:B------:R-:W3:Y:S04]  /*6d00*/  SHFL.IDX PT, R87, R26, R49, 0x1f ;  /* 0x00001f311a577589 */ /* 0x000ee800000e0000 */
[----:B------:R-:W3:Y:S01]  /*6d10*/  SHFL.IDX PT, R85, R25, R49, 0x1f ;  /* 0x00001f3119557589 */ /* 0x000ee200000e0000 */
[----:B-1----:R-:W-:-:S03]  /*6d20*/  FFMA R100, R43, R101, R100 ;  /* 0x000000652b647223 */ /* 0x002fc60000000064 */
[----:B------:R-:W1:Y:S01]  /*6d30*/  SHFL.IDX PT, R82, R35, R49, 0x1f ;  /* 0x00001f3123527589 */ /* 0x000e6200000e0000 */
[----:B----4-:R-:W-:-:S03]  /*6d40*/  FFMA R92, R43, R79, R92 ;  /* 0x0000004f2b5c7223 */ /* 0x010fc6000000005c */
[----:B------:R-:W4:Y:S01]  /*6d50*/  SHFL.IDX PT, R122, R37, R49, 0x1f ;  /* 0x00001f31257a7589 */ /* 0x000f2200000e0000 */
[C---:B0-----:R-:W-:Y:S01]  /*6d60*/  FFMA R94, R43.reuse, R83, R94 ;  /* 0x000000532b5e7223 */ /* 0x041fe2000000005e */
[C---:B---3--:R-:W-:Y:S01]  /*6d70*/  FFMA R98, R43.reuse, R87, R98 ;  /* 0x000000572b627223 */ /* 0x048fe20000000062 */
[C---:B------:R-:W-:Y:S01]  /*6d80*/  FFMA R96, R43.reuse, R85, R96 ;  /* 0x000000552b607223 */ /* 0x040fe20000000060 */
[C---:B-1----:R-:W-:Y:S01]  /*6d90*/  FFMA R112, R43.reuse, R82, R112 ;  /* 0x000000522b707223 */ /* 0x042fe20000000070 */
[----:B----4-:R-:W-:Y:S01]  /*6da0*/  FFMA R116, R43, R122, R116 ;  /* 0x0000007a2b747223 */ /* 0x010fe20000000074 */
[C---:B--2---:R-:W-:Y:S02]  /*6db0*/  FFMA R48, R47.reuse, R123, R48 ;  /* 0x0000007b2f307223 */ /* 0x044fe40000000030 */
[----:B------:R-:W0:Y:S01]  /*6dc0*/  SHFL.IDX PT, R123, R14, R49, 0x1f ;  /* 0x00001f310e7b7589 */ /* 0x000e2200000e0000 */
[C---:B------:R-:W-:Y:S01]  /*6dd0*/  FFMA R51, R47.reuse, R46, R76 ;  /* 0x0000002e2f337223 */ /* 0x040fe2000000004c */
[----:B------:R-:W-:-:S02]  /*6de0*/  FFMA R55, R47, R57, R126 ;  /* 0x000000392f377223 */ /* 0x000fc4000000007e */
[----:B------:R-:W1:Y:S01]  /*6df0*/  SHFL.IDX PT, R46, R19, R49, 0x1f ;  /* 0x00001f31132e7589 */ /* 0x000e6200000e0000 */
[C---:B------:R-:W-:Y:S01]  /*6e00*/  FFMA R59, R47.reuse, R61, R130 ;  /* 0x0000003d2f3b7223 */ /* 0x040fe20000000082 */
[C---:B------:R-:W-:Y:S01]  /*6e10*/  FFMA R61, R47.reuse, R63, R132 ;  /* 0x0000003f2f3d7223 */ /* 0x040fe20000000084 */
[-C--:B0-----:R-:W-:Y:S01]  /*6e20*/  FFMA R57, R47, R123.reuse, R128 ;  /* 0x0000007b2f397223 */ /* 0x081fe20000000080 */
[----:B------:R-:W-:Y:S02]  /*6e30*/  FFMA R58, R43, R123, R58 ;  /* 0x0000007b2b3a7223 */ /* 0x000fe4000000003a */
[----:B------:R-:W0:Y:S01]  /*6e40*/  SHFL.IDX PT, R123, R21, R49, 0x1f ;  /* 0x00001f31157b7589 */ /* 0x000e2200000e0000 */
[C---:B------:R-:W-:Y:S01]  /*6e50*/  FFMA R63, R47.reuse, R65, R134 ;  /* 0x000000412f3f7223 */ /* 0x040fe20000000086 */
[C---:B------:R-:W-:Y:S01]  /*6e60*/  FFMA R65, R47.reuse, R67, R136 ;  /* 0x000000432f417223 */ /* 0x040fe20000000088 */
[C---:B------:R-:W-:Y:S01]  /*6e70*/  FFMA R53, R47.reuse, R45, R124 ;  /* 0x0000002d2f357223 */ /* 0x040fe2000000007c */
[-C--:B-1----:R-:W-:Y:S01]  /*6e80*/  FFMA R67, R47, R46.reuse, R138 ;  /* 0x0000002e2f437223 */ /* 0x082fe2000000008a */
[----:B------:R-:W-:Y:S01]  /*6e90*/  FFMA R68, R43, R46, R68 ;  /* 0x0000002e2b447223 */ /* 0x000fe20000000044 */
[----:B------:R-:W1:Y:S01]  /*6ea0*/  SHFL.IDX PT, R45, R22, R49, 0x1f ;  /* 0x00001f31162d7589 */ /* 0x000e6200000e0000 */
[----:B------:R-:W-:-:S03]  /*6eb0*/  FFMA R69, R47, R71, R140 ;  /* 0x000000472f457223 */ /* 0x000fc6000000008c */
[----:B------:R-:W2:Y:S04]  /*6ec0*/  SHFL.IDX PT, R46, R29, R49, 0x1f ;  /* 0x00001f311d2e7589 */ /* 0x000ea800000e0000 */
[----:B------:R-:W3:Y:S01]  /*6ed0*/  SHFL.IDX PT, R76, R30, R49, 0x1f ;  /* 0x00001f311e4c7589 */ /* 0x000ee200000e0000 */
[-C--:B0-----:R-:W-:Y:S01]  /*6ee0*/  FFMA R71, R47, R123.reuse, R142 ;  /* 0x0000007b2f477223 */ /* 0x081fe2000000008e */
[----:B------:R-:W-:Y:S02]  /*6ef0*/  FFMA R72, R43, R123, R72 ;  /* 0x0000007b2b487223 */ /* 0x000fe40000000048 */
[----:B------:R-:W0:Y:S01]  /*6f00*/  SHFL.IDX PT, R123, R31, R49, 0x1f ;  /* 0x00001f311f7b7589 */ /* 0x000e2200000e0000 */
[C---:B------:R-:W-:Y:S01]  /*6f10*/  FFMA R99, R47.reuse, R101, R154 ;  /* 0x000000652f637223 */ /* 0x040fe2000000009a */
[C---:B------:R-:W-:Y:S01]  /*6f20*/  FFMA R75, R47.reuse, R79, R146 ;  /* 0x0000004f2f4b7223 */ /* 0x040fe20000000092 */
[-C--:B-1----:R-:W-:Y:S01]  /*6f30*/  FFMA R73, R47, R45.reuse, R144 ;  /* 0x0000002d2f497223 */ /* 0x082fe20000000090 */
[----:B------:R-:W-:Y:S01]  /*6f40*/  FFMA R74, R43, R45, R74 ;  /* 0x0000002d2b4a7223 */ /* 0x000fe2000000004a */
[C---:B------:R-:W-:Y:S01]  /*6f50*/  FFMA R93, R47.reuse, R83, R148 ;  /* 0x000000532f5d7223 */ /* 0x040fe20000000094 */
[----:B------:R-:W1:Y:S01]  /*6f60*/  SHFL.IDX PT, R45, R32, R49, 0x1f ;  /* 0x00001f31202d7589 */ /* 0x000e6200000e0000 */
[-C--:B--2---:R-:W-:Y:S01]  /*6f70*/  FFMA R101, R47, R46.reuse, R156 ;  /* 0x0000002e2f657223 */ /* 0x084fe2000000009c */
[----:B------:R-:W-:-:S02]  /*6f80*/  FFMA R102, R43, R46, R102 ;  /* 0x0000002e2b667223 */ /* 0x000fc40000000066 */
[----:B------:R-:W2:Y:S01]  /*6f90*/  SHFL.IDX PT, R79, R34, R49, 0x1f ;  /* 0x00001f31224f7589 */ /* 0x000ea200000e0000 */
[-C--:B---3--:R-:W-:Y:S01]  /*6fa0*/  FFMA R103, R47, R76.reuse, R158 ;  /* 0x0000004c2f677223 */ /* 0x088fe2000000009e */
[----:B------:R-:W-:Y:S02]  /*6fb0*/  FFMA R104, R43, R76, R104 ;  /* 0x0000004c2b687223 */ /* 0x000fe40000000068 */
[----:B------:R-:W3:Y:S04]  /*6fc0*/  SHFL.IDX PT, R76, R36, R49, 0x1f ;  /* 0x00001f31244c7589 */ /* 0x000ee800000e0000 */
[----:B------:R-:W4:Y:S04]  /*6fd0*/  SHFL.IDX PT, R124, R38, R49, 0x1f ;  /* 0x00001f31267c7589 */ /* 0x000f2800000e0000 */
[----:B------:R-:W4:Y:S04]  /*6fe0*/  SHFL.IDX PT, R126, R39, R49, 0x1f ;  /* 0x00001f31277e7589 */ /* 0x000f2800000e0000 */
[----:B------:R-:W4:Y:S01]  /*6ff0*/  SHFL.IDX PT, R128, R40, R49, 0x1f ;  /* 0x00001f3128807589 */ /* 0x000f2200000e0000 */
[----:B0-----:R-:W-:-:S03]  /*7000*/  FFMA R105, R47, R123, R160 ;  /* 0x0000007b2f697223 */ /* 0x001fc600000000a0 */
[----:B------:R-:W0:Y:S01]  /*7010*/  SHFL.IDX PT, R46, R9, R49, 0x1f ;  /* 0x00001f31092e7589 */ /* 0x000e2200000e0000 */
[----:B------:R-:W-:-:S03]  /*7020*/  FFMA R106, R43, R123, R106 ;  /* 0x0000007b2b6a7223 */ /* 0x000fc6000000006a */
[----:B------:R-:W0:Y:S04]  /*7030*/  SHFL.IDX PT, R83, R41, R49, 0x1f ;  /* 0x00001f3129537589 */ /* 0x000e2800000e0000 */
[----:B------:R0:W0:Y:S01]  /*7040*/  SHFL.IDX PT, R123, R42, R49, 0x1f ;  /* 0x00001f312a7b7589 */ /* 0x00002200000e0000 */
[C---:B------:R-:W-:Y:S01]  /*7050*/  FFMA R97, R47.reuse, R87, R152 ;  /* 0x000000572f617223 */ /* 0x040fe20000000098 */
[C---:B------:R-:W-:Y:S01]  /*7060*/  FFMA R95, R47.reuse, R85, R150 ;  /* 0x000000552f5f7223 */ /* 0x040fe20000000096 */
[-C--:B-1----:R-:W-:Y:S01]  /*7070*/  FFMA R107, R47, R45.reuse, R162 ;  /* 0x0000002d2f6b7223 */ /* 0x082fe200000000a2 */
[----:B------:R-:W-:Y:S01]  /*7080*/  FFMA R108, R43, R45, R108 ;  /* 0x0000002d2b6c7223 */ /* 0x000fe2000000006c */
[-C--:B--2---:R-:W-:Y:S01]  /*7090*/  FFMA R109, R47, R79.reuse, R164 ;  /* 0x0000004f2f6d7223 */ /* 0x084fe200000000a4 */
[----:B------:R-:W-:Y:S01]  /*70a0*/  FFMA R110, R43, R79, R110 ;  /* 0x0000004f2b6e7223 */ /* 0x000fe2000000006e */
[C---:B------:R-:W-:Y:S01]  /*70b0*/  FFMA R111, R47.reuse, R82, R111 ;  /* 0x000000522f6f7223 */ /* 0x040fe2000000006f */
[-C--:B---3--:R-:W-:Y:S01]  /*70c0*/  FFMA R113, R47, R76.reuse, R113 ;  /* 0x0000004c2f717223 */ /* 0x088fe20000000071 */
[----:B------:R-:W-:Y:S01]  /*70d0*/  FFMA R114, R43, R76, R114 ;  /* 0x0000004c2b727223 */ /* 0x000fe20000000072 */
[C---:B------:R-:W-:Y:S01]  /*70e0*/  FFMA R115, R47.reuse, R122, R115 ;  /* 0x0000007a2f737223 */ /* 0x040fe20000000073 */
[-C--:B----4-:R-:W-:Y:S01]  /*70f0*/  FFMA R117, R47, R124.reuse, R117 ;  /* 0x0000007c2f757223 */ /* 0x090fe20000000075 */
[----:B------:R-:W-:Y:S01]  /*7100*/  FFMA R118, R43, R124, R118 ;  /* 0x0000007c2b767223 */ /* 0x000fe20000000076 */
[-C--:B------:R-:W-:Y:S01]  /*7110*/  FFMA R119, R47, R126.reuse, R119 ;  /* 0x0000007e2f777223 */ /* 0x080fe20000000077 */
[----:B------:R-:W-:Y:S01]  /*7120*/  FFMA R120, R43, R126, R120 ;  /* 0x0000007e2b787223 */ /* 0x000fe20000000078 */
[-C--:B------:R-:W-:Y:S01]  /*7130*/  FFMA R121, R47, R128.reuse, R121 ;  /* 0x000000802f797223 */ /* 0x080fe20000000079 */
[----:B------:R-:W-:Y:S01]  /*7140*/  FFMA R87, R43, R128, R84 ;  /* 0x000000802b577223 */ /* 0x000fe20000000054 */
[C---:B0-----:R-:W-:Y:S01]  /*7150*/  FFMA R81, R46.reuse, R47, R81 ;  /* 0x0000002f2e517223 */ /* 0x041fe20000000051 */
[----:B------:R-:W-:Y:S01]  /*7160*/  FFMA R77, R46, R43, R86 ;  /* 0x0000002b2e4d7223 */ /* 0x000fe20000000056 */
[-C--:B------:R-:W-:Y:S01]  /*7170*/  FFMA R80, R47, R83.reuse, R80 ;  /* 0x000000532f507223 */ /* 0x080fe20000000050 */
[----:B------:R-:W-:-:S07]  /*7180*/  FFMA R78, R43, R83, R78 ;  /* 0x000000532b4e7223 */ /* 0x000fce000000004e */
.L_x_416:
[-C--:B------:R-:W-:Y:S01]  /*7190*/  FFMA R76, R47, R123.reuse, R44 ;  /* 0x0000007b2f4c7223 */ /* 0x080fe2000000002c */
[----:B------:R-:W-:-:S07]  /*71a0*/  FFMA R0, R43, R123, R0 ;  /* 0x0000007b2b007223 */ /* 0x000fce0000000000 */
.L_x_9:
[----:B------:R-:W-:Y:S05]  /*71b0*/  BSYNC B0 ;  /* 0x0000000000007941 */ /* 0x000fea0003800000 */
.L_x_8:
[----:B------:R-:W-:Y:S01]  /*71c0*/  LOP3.LUT R27, R27, 0xfffffffe, RZ, 0xc0, !PT ;  /* 0xfffffffe1b1b7812 */ /* 0x000fe200078ec0ff */
[----:B------:R-:W-:Y:S01]  /*71d0*/  BSSY B0, `(.L_x_11) ;  /* 0x000010b000007945 */ /* 0x000fe20003800000 */
[C---:B------:R-:W-:Y:S02]  /*71e0*/  IADD3 R3, PT, PT, -R4.reuse, R3, RZ ;  /* 0x0000000304037210 */ /* 0x040fe40007ffe1ff */
[-C--:B------:R-:W-:Y:S02]  /*71f0*/  ISETP.GE.AND P0, PT, R33, R27.reuse, PT ;  /* 0x0000001b2100720c */ /* 0x080fe40003f06270 */
[----:B------:R-:W-:-:S11]  /*7200*/  IADD3 R46, PT, PT, R4, R27, RZ ;  /* 0x0000001b042e7210 */ /* 0x000fd60007ffe0ff */
[----:B------:R-:W-:Y:S05]  /*7210*/  @P0 BRA `(.L_x_12) ;  /* 0x0000001000180947 */ /* 0x000fea0003800000 */
[----:B------:R-:W-:Y:S01]  /*7220*/  UMOV UR6, 0xffffffff ;  /* 0xffffffff00067882 */ /* 0x000fe20000000000 */
[----:B------:R-:W-:Y:S02]  /*7230*/  IADD3 R47, PT, PT, -R7, R33, R4 ;  /* 0x00000021072f7210 */ /* 0x000fe40007ffe104 */
[----:B------:R-:W-:Y:S05]  /*7240*/  BRA.DIV UR6, `(.L_x_13) ;  /* 0x000000e206087947 */ /* 0x000fea000b800000 */
[----:B------:R-:W0:Y:S01]  /*7250*/  SHFL.IDX PT, R123, R8, R47, 0x1f ;  /* 0x00001f2f087b7589 */ /* 0x000e2200000e0000 */
[----:B------:R-:W0:Y:S02]  /*7260*/  LDC.64 R44, c[0x0][0x380] ;  /* 0x0000e000ff2c7b82 */ /* 0x000e240000000a00 */
[----:B0-----:R-:W-:-:S05]  /*7270*/  IMAD.WIDE R82, R123, 0x4, R44 ;  /* 0x000000047b527825 */ /* 0x001fca00078e022c */
[----:B------:R-:W2:Y:S04]  /*7280*/  LDG.E.CONSTANT R4, desc[UR4][R82.64] ;  /* 0x0000000452047981 */ /* 0x000ea8000c1e9900 */
[----:B------:R0:W3:Y:S01]  /*7290*/  LDG.E.CONSTANT R33, desc[UR4][R82.64+0x80] ;  /* 0x0000800452217981 */ /* 0x0000e2000c1e9900 */
[----:B------:R-:W-:-:S03]  /*72a0*/  IADD3 R27, PT, PT, R47, 0x1, RZ ;  /* 0x000000012f1b7810 */ /* 0x000fc60007ffe0ff */
[----:B-----5:R-:W-:Y:S04]  /*72b0*/  SHFL.IDX PT, R123, R10, R47, 0x1f ;  /* 0x00001f2f0a7b7589 */ /* 0x020fe800000e0000 */
[----:B------:R-:W-:Y:S04]  /*72c0*/  SHFL.IDX PT, R84, R9, R47, 0x1f ;  /* 0x00001f2f09547589 */ /* 0x000fe800000e0000 */
[----:B------:R-:W-:Y:S04]  /*72d0*/  SHFL.IDX PT, R86, R11, R47, 0x1f ;  /* 0x00001f2f0b567589 */ /* 0x000fe800000e0000 */
[----:B------:R-:W-:Y:S04]  /*72e0*/  SHFL.IDX PT, R122, R12, R47, 0x1f ;  /* 0x00001f2f0c7a7589 */ /* 0x000fe800000e0000 */
[----:B------:R-:W-:Y:S04]  /*72f0*/  SHFL.IDX PT, R124, R13, R47, 0x1f ;  /* 0x00001f2f0d7c7589 */ /* 0x000fe800000e0000 */
[----:B------:R-:W-:Y:S04]  /*7300*/  SHFL.IDX PT, R126, R14, R47, 0x1f ;  /* 0x00001f2f0e7e7589 */ /* 0x000fe800000e0000 */
[----:B------:R-:W-:Y:S04]  /*7310*/  SHFL.IDX PT, R79, R15, R47, 0x1f ;  /* 0x00001f2f0f4f7589 */ /* 0x000fe800000e0000 */
[----:B------:R-:W-:Y:S04]  /*7320*/  SHFL.IDX PT, R85, R16, R47, 0x1f ;  /* 0x00001f2f10557589 */ /* 0x000fe800000e0000 */
[----:B0-----:R-:W-:Y:S04]  /*7330*/  SHFL.IDX PT, R82, R18, R47, 0x1f ;  /* 0x00001f2f12527589 */ /* 0x001fe800000e0000 */
[----:B------:R-:W-:Y:S04]  /*7340*/  SHFL.IDX PT, R132, R26, R47, 0x1f ;  /* 0x00001f2f1a847589 */ /* 0x000fe800000e0000 */
[----:B------:R-:W-:Y:S04]  /*7350*/  SHFL.IDX PT, R134, R28, R47, 0x1f ;  /* 0x00001f2f1c867589 */ /* 0x000fe800000e0000 */
[----:B------:R-:W0:Y:S04]  /*7360*/  SHFL.IDX PT, R43, R8, R27, 0x1f ;  /* 0x00001f1b082b7589 */ /* 0x000e2800000e0000 */
[----:B------:R-:W-:Y:S04]  /*7370*/  SHFL.IDX PT, R128, R24, R47, 0x1f ;  /* 0x00001f2f18807589 */ /* 0x000fe800000e0000 */
        /* <DEDUP_REMOVED lines=10> */
[----:B------:R-:W0:Y:S04]  /*7420*/  SHFL.IDX PT, R139, R41, R47, 0x1f ;  /* 0x00001f2f298b7589 */ /* 0x000e2800000e0000 */
[----:B------:R-:W1:Y:S04]  /*7430*/  SHFL.IDX PT, R141, R42, R47, 0x1f ;  /* 0x00001f2f2a8d7589 */ /* 0x000e6800000e0000 */
[----:B------:R-:W4:Y:S01]  /*7440*/  LDG.E.CONSTANT R43, desc[UR4][R44.64] ;  /* 0x000000042c2b7981 */ /* 0x000f22000c1e9900 */
[----:B--2---:R-:W-:Y:S01]  /*7450*/  FFMA R48, R4, R123, R48 ;  /* 0x0000007b04307223 */ /* 0x004fe20000000030 */
[----:B------:R-:W-:Y:S01]  /*7460*/  FFMA R81, R84, R4, R81 ;  /* 0x0000000454517223 */ /* 0x000fe20000000051 */
[CC--:B------:R-:W-:Y:S01]  /*7470*/  FFMA R51, R4.reuse, R86.reuse, R51 ;  /* 0x0000005604337223 */ /* 0x0c0fe20000000033 */
[----:B0-----:R-:W-:Y:S01]  /*7480*/  FFMA R136, R4, R139, R80 ;  /* 0x0000008b04887223 */ /* 0x001fe20000000050 */
[C---:B---3--:R-:W-:Y:S01]  /*7490*/  FFMA R50, R33.reuse, R123, R50 ;  /* 0x0000007b21327223 */ /* 0x048fe20000000032 */
[----:B------:R-:W-:Y:S01]  /*74a0*/  FFMA R77, R84, R33, R77 ;  /* 0x00000021544d7223 */ /* 0x000fe2000000004d */
[----:B------:R-:W0:Y:S01]  /*74b0*/  SHFL.IDX PT, R123, R17, R47, 0x1f ;  /* 0x00001f2f117b7589 */ /* 0x000e2200000e0000 */
[C---:B------:R-:W-:Y:S01]  /*74c0*/  FFMA R49, R33.reuse, R86, R52 ;  /* 0x0000005621317223 */ /* 0x040fe20000000034 */
[CC--:B------:R-:W-:Y:S01]  /*74d0*/  FFMA R52, R4.reuse, R122.reuse, R53 ;  /* 0x0000007a04347223 */ /* 0x0c0fe20000000035 */
[C---:B------:R-:W-:Y:S01]  /*74e0*/  FFMA R53, R33.reuse, R122, R54 ;  /* 0x0000007a21357223 */ /* 0x040fe20000000036 */
[----:B------:R-:W2:Y:S01]  /*74f0*/  SHFL.IDX PT, R84, R19, R47, 0x1f ;  /* 0x00001f2f13547589 */ /* 0x000ea200000e0000 */
[CC--:B------:R-:W-:Y:S01]  /*7500*/  FFMA R54, R4.reuse, R124.reuse, R55 ;  /* 0x0000007c04367223 */ /* 0x0c0fe20000000037 */
[C---:B------:R-:W-:Y:S01]  /*7510*/  FFMA R55, R33.reuse, R124, R56 ;  /* 0x0000007c21377223 */ /* 0x040fe20000000038 */
[CC--:B------:R-:W-:Y:S01]  /*7520*/  FFMA R56, R4.reuse, R126.reuse, R57 ;  /* 0x0000007e04387223 */ /* 0x0c0fe20000000039 */
[----:B------:R-:W3:Y:S01]  /*7530*/  SHFL.IDX PT, R86, R20, R47, 0x1f ;  /* 0x00001f2f14567589 */ /* 0x000ee200000e0000 */
[C---:B------:R-:W-:Y:S01]  /*7540*/  FFMA R57, R33.reuse, R126, R58 ;  /* 0x0000007e21397223 */ /* 0x040fe2000000003a */
[CC--:B------:R-:W-:Y:S01]  /*7550*/  FFMA R58, R4.reuse, R79.reuse, R59 ;  /* 0x0000004f043a7223 */ /* 0x0c0fe2000000003b */
[C---:B------:R-:W-:Y:S01]  /*7560*/  FFMA R59, R33.reuse, R79, R60 ;  /* 0x0000004f213b7223 */ /* 0x040fe2000000003c */
[----:B------:R-:W3:Y:S01]  /*7570*/  SHFL.IDX PT, R122, R21, R47, 0x1f ;  /* 0x00001f2f157a7589 */ /* 0x000ee200000e0000 */
[CC--:B------:R-:W-:Y:S01]  /*7580*/  FFMA R60, R4.reuse, R85.reuse, R61 ;  /* 0x00000055043c7223 */ /* 0x0c0fe2000000003d */
[C---:B------:R-:W-:Y:S01]  /*7590*/  FFMA R61, R33.reuse, R85, R62 ;  /* 0x00000055213d7223 */ /* 0x040fe2000000003e */
[C---:B------:R-:W-:Y:S01]  /*75a0*/  FFMA R79, R33.reuse, R128, R94 ;  /* 0x00000080214f7223 */ /* 0x040fe2000000005e */
[----:B------:R-:W3:Y:S01]  /*75b0*/  SHFL.IDX PT, R124, R22, R47, 0x1f ;  /* 0x00001f2f167c7589 */ /* 0x000ee200000e0000 */
[C---:B------:R-:W-:Y:S01]  /*75c0*/  FFMA R83, R33.reuse, R130, R96 ;  /* 0x0000008221537223 */ /* 0x040fe20000000060 */
[C---:B------:R-:W-:Y:S01]  /*75d0*/  FFMA R85, R33.reuse, R132, R98 ;  /* 0x0000008421557223 */ /* 0x040fe20000000062 */
[C---:B-1----:R-:W-:Y:S01]  /*75e0*/  FFMA R76, R4.reuse, R141, R76 ;  /* 0x0000008d044c7223 */ /* 0x042fe2000000004c */
[----:B------:R-:W1:Y:S01]  /*75f0*/  SHFL.IDX PT, R126, R23, R47, 0x1f ;  /* 0x00001f2f177e7589 */ /* 0x000e6200000e0000 */
[CC--:B0-----:R-:W-:Y:S01]  /*7600*/  FFMA R62, R4.reuse, R123.reuse, R63 ;  /* 0x0000007b043e7223 */ /* 0x0c1fe2000000003f */
[C---:B------:R-:W-:Y:S01]  /*7610*/  FFMA R63, R33.reuse, R123, R64 ;  /* 0x0000007b213f7223 */ /* 0x040fe20000000040 */
[CC--:B------:R-:W-:Y:S01]  /*7620*/  FFMA R64, R4.reuse, R82.reuse, R65 ;  /* 0x0000005204407223 */ /* 0x0c0fe20000000041 */
[C---:B------:R-:W-:Y:S01]  /*7630*/  FFMA R65, R33.reuse, R82, R66 ;  /* 0x0000005221417223 */ /* 0x040fe20000000042 */
[CC--:B--2---:R-:W-:Y:S01]  /*7640*/  FFMA R66, R4.reuse, R84.reuse, R67 ;  /* 0x0000005404427223 */ /* 0x0c4fe20000000043 */
[C---:B------:R-:W-:Y:S01]  /*7650*/  FFMA R67, R33.reuse, R84, R68 ;  /* 0x0000005421437223 */ /* 0x040fe20000000044 */
[----:B------:R-:W0:Y:S01]  /*7660*/  SHFL.IDX PT, R123, R29, R47, 0x1f ;  /* 0x00001f2f1d7b7589 */ /* 0x000e2200000e0000 */
[C---:B------:R-:W-:Y:S01]  /*7670*/  FFMA R82, R4.reuse, R128, R93 ;  /* 0x0000008004527223 */ /* 0x040fe2000000005d */
[CC--:B---3--:R-:W-:Y:S01]  /*7680*/  FFMA R68, R4.reuse, R86.reuse, R69 ;  /* 0x0000005604447223 */ /* 0x0c8fe20000000045 */
[C---:B------:R-:W-:Y:S01]  /*7690*/  FFMA R69, R33.reuse, R86, R70 ;  /* 0x0000005621457223 */ /* 0x040fe20000000046 */
[C---:B------:R-:W-:Y:S01]  /*76a0*/  FFMA R86, R4.reuse, R132, R97 ;  /* 0x0000008404567223 */ /* 0x040fe20000000061 */
[C---:B------:R-:W-:Y:S01]  /*76b0*/  FFMA R84, R4.reuse, R130, R95 ;  /* 0x0000008204547223 */ /* 0x040fe2000000005f */
[CC--:B------:R-:W-:Y:S01]  /*76c0*/  FFMA R70, R4.reuse, R122.reuse, R71 ;  /* 0x0000007a04467223 */ /* 0x0c0fe20000000047 */
[C---:B------:R-:W-:Y:S01]  /*76d0*/  FFMA R71, R33.reuse, R122, R72 ;  /* 0x0000007a21477223 */ /* 0x040fe20000000048 */
[----:B------:R-:W2:Y:S01]  /*76e0*/  SHFL.IDX PT, R97, R30, R47, 0x1f ;  /* 0x00001f2f1e617589 */ /* 0x000ea200000e0000 */
[C---:B------:R-:W-:Y:S01]  /*76f0*/  FFMA R93, R33.reuse, R134, R100 ;  /* 0x00000086215d7223 */ /* 0x040fe20000000064 */
[CC--:B------:R-:W-:Y:S01]  /*7700*/  FFMA R72, R4.reuse, R124.reuse, R73 ;  /* 0x0000007c04487223 */ /* 0x0c0fe20000000049 */
[C---:B------:R-:W-:Y:S01]  /*7710*/  FFMA R73, R33.reuse, R124, R74 ;  /* 0x0000007c21497223 */ /* 0x040fe2000000004a */
[C---:B------:R-:W-:Y:S01]  /*7720*/  FFMA R100, R4.reuse, R125, R107 ;  /* 0x0000007d04647223 */ /* 0x040fe2000000006b */
[C---:B------:R-:W-:Y:S01]  /*7730*/  FFMA R122, R4.reuse, R127, R109 ;  /* 0x0000007f047a7223 */ /* 0x040fe2000000006d */
[CC--:B-1----:R-:W-:Y:S01]  /*7740*/  FFMA R74, R4.reuse, R126.reuse, R75 ;  /* 0x0000007e044a7223 */ /* 0x0c2fe2000000004b */
[----:B------:R-:W-:Y:S01]  /*7750*/  FFMA R75, R33, R126, R92 ;  /* 0x0000007e214b7223 */ /* 0x000fe2000000005c */
[C---:B------:R-:W-:Y:S01]  /*7760*/  FFMA R92, R4.reuse, R134, R99 ;  /* 0x00000086045c7223 */ /* 0x040fe20000000063 */
[C---:B------:R-:W-:Y:S01]  /*7770*/  FFMA R124, R4.reuse, R129, R111 ;  /* 0x00000081047c7223 */ /* 0x040fe2000000006f */
[----:B------:R-:W1:Y:S01]  /*7780*/  SHFL.IDX PT, R99, R31, R47, 0x1f ;  /* 0x00001f2f1f637589 */ /* 0x000e6200000e0000 */
[C---:B------:R-:W-:Y:S01]  /*7790*/  FFMA R126, R4.reuse, R131, R113 ;  /* 0x00000083047e7223 */ /* 0x040fe20000000071 */
[C---:B------:R-:W-:Y:S01]  /*77a0*/  FFMA R128, R4.reuse, R133, R115 ;  /* 0x0000008504807223 */ /* 0x040fe20000000073 */
[C---:B------:R-:W-:Y:S01]  /*77b0*/  FFMA R130, R4.reuse, R135, R117 ;  /* 0x0000008704827223 */ /* 0x040fe20000000075 */
[C---:B------:R-:W-:Y:S01]  /*77c0*/  FFMA R132, R4.reuse, R137, R119 ;  /* 0x0000008904847223 */ /* 0x040fe20000000077 */
[C---:B------:R-:W-:Y:S01]  /*77d0*/  FFMA R134, R4.reuse, R138, R121 ;  /* 0x0000008a04867223 */ /* 0x040fe20000000079 */
[C---:B0-----:R-:W-:Y:S01]  /*77e0*/  FFMA R94, R4.reuse, R123, R101 ;  /* 0x0000007b045e7223 */ /* 0x041fe20000000065 */
[C---:B--2---:R-:W-:Y:S01]  /*77f0*/  FFMA R96, R4.reuse, R97, R103 ;  /* 0x0000006104607223 */ /* 0x044fe20000000067 */
[----:B-1----:R-:W-:-:S02]  /*7800*/  FFMA R98, R4, R99, R105 ;  /* 0x0000006304627223 */ /* 0x002fc40000000069 */
[----:B------:R0:W2:Y:S01]  /*7810*/  LDG.E.CONSTANT R4, desc[UR4][R44.64+0x80] ;  /* 0x000080042c047981 */ /* 0x0000a2000c1e9900 */
[----:B------:R-:W-:-:S03]  /*7820*/  FFMA R95, R33, R123, R102 ;  /* 0x0000007b215f7223 */ /* 0x000fc60000000066 */
[----:B------:R-:W4:Y:S04]  /*7830*/  SHFL.IDX PT, R123, R10, R27, 0x1f ;  /* 0x00001f1b0a7b7589 */ /* 0x000f2800000e0000 */
[----:B------:R-:W1:Y:S04]  /*7840*/  SHFL.IDX PT, R80, R9, R27, 0x1f ;  /* 0x00001f1b09507589 */ /* 0x000e6800000e0000 */
[----:B0-----:R-:W0:Y:S01]  /*7850*/  SHFL.IDX PT, R45, R12, R27, 0x1f ;  /* 0x00001f1b0c2d7589 */ /* 0x001e2200000e0000 */
[----:B------:R-:W-:-:S03]  /*7860*/  FFMA R115, R33, R138, R87 ;  /* 0x0000008a21737223 */ /* 0x000fc60000000057 */
[----:B------:R-:W3:Y:S01]  /*7870*/  SHFL.IDX PT, R87, R14, R27, 0x1f ;  /* 0x00001f1b0e577589 */ /* 0x000ee200000e0000 */
[----:B----4-:R-:W-:-:S03]  /*7880*/  FFMA R48, R43, R123, R48 ;  /* 0x0000007b2b307223 */ /* 0x010fc60000000030 */
[----:B------:R-:W4:Y:S01]  /*7890*/  SHFL.IDX PT, R44, R11, R27, 0x1f ;  /* 0x00001f1b0b2c7589 */ /* 0x000f2200000e0000 */
[C---:B------:R-:W-:Y:S01]  /*78a0*/  FFMA R97, R33.reuse, R97, R104 ;  /* 0x0000006121617223 */ /* 0x040fe20000000068 */
[C---:B------:R-:W-:Y:S01]  /*78b0*/  FFMA R99, R33.reuse, R99, R106 ;  /* 0x0000006321637223 */ /* 0x040fe2000000006a */
[C---:B------:R-:W-:Y:S01]  /*78c0*/  FFMA R101, R33.reuse, R125, R108 ;  /* 0x0000007d21657223 */ /* 0x040fe2000000006c */
[----:B------:R-:W4:Y:S01]  /*78d0*/  SHFL.IDX PT, R47, R13, R27, 0x1f ;  /* 0x00001f1b0d2f7589 */ /* 0x000f2200000e0000 */
[C---:B------:R-:W-:Y:S01]  /*78e0*/  FFMA R103, R33.reuse, R127, R110 ;  /* 0x0000007f21677223 */ /* 0x040fe2000000006e */
[C---:B------:R-:W-:Y:S01]  /*78f0*/  FFMA R105, R33.reuse, R129, R112 ;  /* 0x0000008121697223 */ /* 0x040fe20000000070 */
[C---:B------:R-:W-:Y:S01]  /*7900*/  FFMA R107, R33.reuse, R131, R114 ;  /* 0x00000083216b7223 */ /* 0x040fe20000000072 */
[C---:B------:R-:W-:Y:S01]  /*7910*/  FFMA R109, R33.reuse, R133, R116 ;  /* 0x00000085216d7223 */ /* 0x040fe20000000074 */
[C---:B------:R-:W-:Y:S01]  /*7920*/  FFMA R111, R33.reuse, R135, R118 ;  /* 0x00000087216f7223 */ /* 0x040fe20000000076 */
[C---:B------:R-:W-:Y:S01]  /*7930*/  FFMA R113, R33.reuse, R137, R120 ;  /* 0x0000008921717223 */ /* 0x040fe20000000078 */
[C---:B------:R-:W-:Y:S01]  /*7940*/  FFMA R117, R33.reuse, R139, R78 ;  /* 0x0000008b21757223 */ /* 0x040fe2000000004e */
[----:B------:R-:W4:Y:S01]  /*7950*/  SHFL.IDX PT, R119, R15, R27, 0x1f ;  /* 0x00001f1b0f777589 */ /* 0x000f2200000e0000 */
[----:B------:R-:W-:Y:S01]  /*7960*/  FFMA R33, R33, R141, R0 ;  /* 0x0000008d21217223 */ /* 0x000fe20000000000 */
[----:B-1----:R-:W-:-:S02]  /*7970*/  FFMA R81, R80, R43, R81 ;  /* 0x0000002b50517223 */ /* 0x002fc40000000051 */
[----:B------:R-:W-:Y:S01]  /*7980*/  SHFL.IDX PT, R121, R16, R27, 0x1f ;  /* 0x00001f1b10797589 */ /* 0x000fe200000e0000 */
[C---:B0-----:R-:W-:Y:S01]  /*7990*/  FFMA R153, R43.reuse, R45, R52 ;  /* 0x0000002d2b997223 */ /* 0x041fe20000000034 */
[C---:B---3--:R-:W-:Y:S01]  /*79a0*/  FFMA R151, R43.reuse, R87, R56 ;  /* 0x000000572b977223 */ /* 0x048fe20000000038 */
[C---:B----4-:R-:W-:Y:S01]  /*79b0*/  FFMA R51, R43.reuse, R44, R51 ;  /* 0x0000002c2b337223 */ /* 0x050fe20000000033 */
[C---:B------:R-:W-:Y:S01]  /*79c0*/  FFMA R152, R43.reuse, R47, R54 ;  /* 0x0000002f2b987223 */ /* 0x040fe20000000036 */
[----:B------:R-:W0:Y:S01]  /*79d0*/  SHFL.IDX PT, R125, R25, R27, 0x1f ;  /* 0x00001f1b197d7589 */ /* 0x000e2200000e0000 */
[----:B------:R-:W-:-:S03]  /*79e0*/  FFMA R150, R43, R119, R58 ;  /* 0x000000772b967223 */ /* 0x000fc6000000003a */
[----:B------:R-:W1:Y:S04]  /*79f0*/  SHFL.IDX PT, R149, R40, R27, 0x1f ;  /* 0x00001f1b28957589 */ /* 0x000e6800000e0000 */
[----:B------:R-:W3:Y:S04]  /*7a00*/  SHFL.IDX PT, R52, R28, R27, 0x1f ;  /* 0x00001f1b1c347589 */ /* 0x000ee800000e0000 */
[----:B------:R-:W4:Y:S01]  /*7a10*/  SHFL.IDX PT, R54, R30, R27, 0x1f ;  /* 0x00001f1b1e367589 */ /* 0x000f2200000e0000 */
[C---:B0-----:R-:W-:Y:S01]  /*7a20*/  FFMA R139, R43.reuse, R125, R84 ;  /* 0x0000007d2b8b7223 */ /* 0x041fe20000000054 */
[C---:B-1----:R-:W-:Y:S01]  /*7a30*/  FFMA R134, R43.reuse, R149, R134 ;  /* 0x000000952b867223 */ /* 0x042fe20000000086 */
[C---:B---3--:R-:W-:Y:S01]  /*7a40*/  FFMA R141, R43.reuse, R52, R92 ;  /* 0x000000342b8d7223 */ /* 0x048fe2000000005c */
[----:B----4-:R-:W-:Y:S01]  /*7a50*/  FFMA R143, R43, R54, R96 ;  /* 0x000000362b8f7223 */ /* 0x010fe20000000060 */
[----:B--2---:R-:W-:-:S02]  /*7a60*/  FFMA R50, R4, R123, R50 ;  /* 0x0000007b04327223 */ /* 0x004fc40000000032 */
[----:B------:R-:W0:Y:S01]  /*7a70*/  SHFL.IDX PT, R123, R18, R27, 0x1f ;  /* 0x00001f1b127b7589 */ /* 0x000e2200000e0000 */
[----:B------:R-:W-:Y:S01]  /*7a80*/  FFMA R77, R80, R4, R77 ;  /* 0x00000004504d7223 */ /* 0x000fe2000000004d */
[C---:B------:R-:W-:Y:S02]  /*7a90*/  FFMA R0, R4.reuse, R45, R53 ;  /* 0x0000002d04007223 */ /* 0x040fe40000000035 */
[----:B------:R-:W1:Y:S04]  /*7aa0*/  SHFL.IDX PT, R80, R17, R27, 0x1f ;  /* 0x00001f1b11507589 */ /* 0x000e6800000e0000 */
[----:B------:R-:W2:Y:S01]  /*7ab0*/  SHFL.IDX PT, R53, R19, R27, 0x1f ;  /* 0x00001f1b13357589 */ /* 0x000ea200000e0000 */
[C---:B------:R-:W-:Y:S01]  /*7ac0*/  FFMA R45, R4.reuse, R87, R57 ;  /* 0x00000057042d7223 */ /* 0x040fe20000000039 */
[C---:B------:R-:W-:Y:S01]  /*7ad0*/  FFMA R49, R4.reuse, R44, R49 ;  /* 0x0000002c04317223 */ /* 0x040fe20000000031 */
[C---:B------:R-:W-:Y:S01]  /*7ae0*/  FFMA R44, R4.reuse, R47, R55 ;  /* 0x0000002f042c7223 */ /* 0x040fe20000000037 */
[-C--:B0-----:R-:W-:Y:S01]  /*7af0*/  FFMA R127, R43, R123.reuse, R64 ;  /* 0x0000007b2b7f7223 */ /* 0x081fe20000000040 */
[----:B------:R-:W-:-:S02]  /*7b00*/  FFMA R87, R4, R123, R65 ;  /* 0x0000007b04577223 */ /* 0x000fc40000000041 */
[----:B------:R-:W0:Y:S01]  /*7b10*/  SHFL.IDX PT, R123, R26, R27, 0x1f ;  /* 0x00001f1b1a7b7589 */ /* 0x000e2200000e0000 */
[C---:B------:R-:W-:Y:S01]  /*7b20*/  FFMA R47, R4.reuse, R119, R59 ;  /* 0x00000077042f7223 */ /* 0x040fe2000000003b */
[CC--:B------:R-:W-:Y:S01]  /*7b30*/  FFMA R119, R43.reuse, R121.reuse, R60 ;  /* 0x000000792b777223 */ /* 0x0c0fe2000000003c */
[C---:B------:R-:W-:Y:S01]  /*7b40*/  FFMA R78, R4.reuse, R121, R61 ;  /* 0x00000079044e7223 */ /* 0x040fe2000000003d */
[----:B------:R-:W3:Y:S01]  /*7b50*/  SHFL.IDX PT, R55, R20, R27, 0x1f ;  /* 0x00001f1b14377589 */ /* 0x000ee200000e0000 */
[CC--:B-1----:R-:W-:Y:S01]  /*7b60*/  FFMA R121, R43.reuse, R80.reuse, R62 ;  /* 0x000000502b797223 */ /* 0x0c2fe2000000003e */
[C---:B------:R-:W-:Y:S01]  /*7b70*/  FFMA R80, R4.reuse, R80, R63 ;  /* 0x0000005004507223 */ /* 0x040fe2000000003f */
[-C--:B--2---:R-:W-:Y:S01]  /*7b80*/  FFMA R129, R43, R53.reuse, R66 ;  /* 0x000000352b817223 */ /* 0x084fe20000000042 */
[----:B------:R-:W1:Y:S01]  /*7b90*/  SHFL.IDX PT, R57, R21, R27, 0x1f ;  /* 0x00001f1b15397589 */ /* 0x000e6200000e0000 */
[----:B------:R-:W-:-:S03]  /*7ba0*/  FFMA R102, R4, R53, R67 ;  /* 0x0000003504667223 */ /* 0x000fc60000000043 */
[----:B------:R-:W2:Y:S04]  /*7bb0*/  SHFL.IDX PT, R59, R22, R27, 0x1f ;  /* 0x00001f1b163b7589 */ /* 0x000ea800000e0000 */
[----:B------:R-:W4:Y:S04]  /*7bc0*/  SHFL.IDX PT, R61, R23, R27, 0x1f ;  /* 0x00001f1b173d7589 */ /* 0x000f2800000e0000 */
[----:B------:R-:W4:Y:S04]  /*7bd0*/  SHFL.IDX PT, R63, R24, R27, 0x1f ;  /* 0x00001f1b183f7589 */ /* 0x000f2800000e0000 */
[----:B------:R-:W4:Y:S01]  /*7be0*/  SHFL.IDX PT, R53, R29, R27, 0x1f ;  /* 0x00001f1b1d357589 */ /* 0x000f2200000e0000 */
[-C--:B0-----:R-:W-:Y:S01]  /*7bf0*/  FFMA R140, R43, R123.reuse, R86 ;  /* 0x0000007b2b8c7223 */ /* 0x081fe20000000056 */
[----:B------:R-:W-:-:S02]  /*7c00*/  FFMA R85, R4, R123, R85 ;  /* 0x0000007b04557223 */ /* 0x000fc40000000055 */
[----:B------:R-:W0:Y:S01]  /*7c10*/  SHFL.IDX PT, R123, R32, R27, 0x1f ;  /* 0x00001f1b207b7589 */ /* 0x000e2200000e0000 */
[CC--:B---3--:R-:W-:Y:S01]  /*7c20*/  FFMA R131, R43.reuse, R55.reuse, R68 ;  /* 0x000000372b837223 */ /* 0x0c8fe20000000044 */
[C---:B------:R-:W-:Y:S01]  /*7c30*/  FFMA R104, R4.reuse, R55, R69 ;  /* 0x0000003704687223 */ /* 0x040fe20000000045 */
[CC--:B-1----:R-:W-:Y:S01]  /*7c40*/  FFMA R133, R43.reuse, R57.reuse, R70 ;  /* 0x000000392b857223 */ /* 0x0c2fe20000000046 */
[C---:B------:R-:W-:Y:S01]  /*7c50*/  FFMA R106, R4.reuse, R57, R71 ;  /* 0x00000039046a7223 */ /* 0x040fe20000000047 */
[----:B------:R-:W1:Y:S01]  /*7c60*/  SHFL.IDX PT, R55, R31, R27, 0x1f ;  /* 0x00001f1b1f377589 */ /* 0x000e6200000e0000 */
[CC--:B--2---:R-:W-:Y:S01]  /*7c70*/  FFMA R135, R43.reuse, R59.reuse, R72 ;  /* 0x0000003b2b877223 */ /* 0x0c4fe20000000048 */
[C---:B------:R-:W-:Y:S02]  /*7c80*/  FFMA R108, R4.reuse, R59, R73 ;  /* 0x0000003b046c7223 */ /* 0x040fe40000000049 */
[----:B------:R-:W2:Y:S01]  /*7c90*/  SHFL.IDX PT, R57, R34, R27, 0x1f ;  /* 0x00001f1b22397589 */ /* 0x000ea200000e0000 */
[-C--:B----4-:R-:W-:Y:S01]  /*7ca0*/  FFMA R137, R43, R61.reuse, R74 ;  /* 0x0000003d2b897223 */ /* 0x090fe2000000004a */
[----:B------:R-:W-:-:S02]  /*7cb0*/  FFMA R110, R4, R61, R75 ;  /* 0x0000003d046e7223 */ /* 0x000fc4000000004b */
[----:B------:R-:W3:Y:S01]  /*7cc0*/  SHFL.IDX PT, R59, R35, R27, 0x1f ;  /* 0x00001f1b233b7589 */ /* 0x000ee200000e0000 */
[CC--:B------:R-:W-:Y:S01]  /*7cd0*/  FFMA R138, R43.reuse, R63.reuse, R82 ;  /* 0x0000003f2b8a7223 */ /* 0x0c0fe20000000052 */
[C---:B------:R-:W-:Y:S02]  /*7ce0*/  FFMA R79, R4.reuse, R63, R79 ;  /* 0x0000003f044f7223 */ /* 0x040fe4000000004f */
[----:B------:R-:W4:Y:S01]  /*7cf0*/  SHFL.IDX PT, R61, R36, R27, 0x1f ;  /* 0x00001f1b243d7589 */ /* 0x000f2200000e0000 */
[-C--:B------:R-:W-:Y:S01]  /*7d00*/  FFMA R142, R43, R53.reuse, R94 ;  /* 0x000000352b8e7223 */ /* 0x080fe2000000005e */
[C---:B------:R-:W-:Y:S02]  /*7d10*/  FFMA R84, R4.reuse, R53, R95 ;  /* 0x0000003504547223 */ /* 0x040fe4000000005f */
[----:B------:R-:W4:Y:S01]  /*7d20*/  SHFL.IDX PT, R63, R38, R27, 0x1f ;  /* 0x00001f1b263f7589 */ /* 0x000f2200000e0000 */
[----:B------:R-:W-:-:S03]  /*7d30*/  FFMA R83, R4, R125, R83 ;  /* 0x0000007d04537223 */ /* 0x000fc60000000053 */
[----:B------:R-:W4:Y:S04]  /*7d40*/  SHFL.IDX PT, R53, R37, R27, 0x1f ;  /* 0x00001f1b25357589 */ /* 0x000f2800000e0000 */
[----:B------:R-:W4:Y:S04]  /*7d50*/  SHFL.IDX PT, R65, R39, R27, 0x1f ;  /* 0x00001f1b27417589 */ /* 0x000f2800000e0000 */
[----:B------:R-:W4:Y:S01]  /*7d60*/  SHFL.IDX PT, R125, R41, R27, 0x1f ;  /* 0x00001f1b297d7589 */ /* 0x000f2200000e0000 */
[-C--:B0-----:R-:W-:Y:S01]  /*7d70*/  FFMA R145, R43, R123.reuse, R100 ;  /* 0x0000007b2b917223 */ /* 0x081fe20000000064 */
[----:B------:R-:W-:-:S02]  /*7d80*/  FFMA R114, R4, R123, R101 ;  /* 0x0000007b04727223 */ /* 0x000fc40000000065 */
[----:B------:R0:W0:Y:S01]  /*7d90*/  SHFL.IDX PT, R123, R42, R27, 0x1f ;  /* 0x00001f1b2a7b7589 */ /* 0x00002200000e0000 */
[C---:B-1----:R-:W-:Y:S01]  /*7da0*/  FFMA R112, R4.reuse, R55, R99 ;  /* 0x0000003704707223 */ /* 0x042fe20000000063 */
[CC--:B--2---:R-:W-:Y:S01]  /*7db0*/  FFMA R146, R43.reuse, R57.reuse, R122 ;  /* 0x000000392b927223 */ /* 0x0c4fe2000000007a */
[C---:B------:R-:W-:Y:S01]  /*7dc0*/  FFMA R116, R4.reuse, R57, R103 ;  /* 0x0000003904747223 */ /* 0x040fe20000000067 */
[CC--:B---3--:R-:W-:Y:S01]  /*7dd0*/  FFMA R147, R43.reuse, R59.reuse, R124 ;  /* 0x0000003b2b937223 */ /* 0x0c8fe2000000007c */
[C---:B------:R-:W-:Y:S01]  /*7de0*/  FFMA R118, R4.reuse, R59, R105 ;  /* 0x0000003b04767223 */ /* 0x040fe20000000069 */
[CC--:B----4-:R-:W-:Y:S01]  /*7df0*/  FFMA R148, R43.reuse, R61.reuse, R126 ;  /* 0x0000003d2b947223 */ /* 0x0d0fe2000000007e */
[C---:B------:R-:W-:Y:S01]  /*7e00*/  FFMA R120, R4.reuse, R61, R107 ;  /* 0x0000003d04787223 */ /* 0x040fe2000000006b */
[C---:B------:R-:W-:Y:S01]  /*7e10*/  FFMA R82, R4.reuse, R52, R93 ;  /* 0x0000003404527223 */ /* 0x040fe2000000005d */
[C---:B------:R-:W-:Y:S01]  /*7e20*/  FFMA R86, R4.reuse, R54, R97 ;  /* 0x0000003604567223 */ /* 0x040fe20000000061 */
[C---:B------:R-:W-:Y:S01]  /*7e30*/  FFMA R144, R43.reuse, R55, R98 ;  /* 0x000000372b907223 */ /* 0x040fe20000000062 */
[C---:B------:R-:W-:Y:S01]  /*7e40*/  FFMA R130, R43.reuse, R63, R130 ;  /* 0x0000003f2b827223 */ /* 0x040fe20000000082 */
[CC--:B------:R-:W-:Y:S01]  /*7e50*/  FFMA R128, R43.reuse, R53.reuse, R128 ;  /* 0x000000352b807223 */ /* 0x0c0fe20000000080 */
[C---:B------:R-:W-:Y:S01]  /*7e60*/  FFMA R122, R4.reuse, R53, R109 ;  /* 0x00000035047a7223 */ /* 0x040fe2000000006d */
[C---:B------:R-:W-:Y:S01]  /*7e70*/  FFMA R124, R4.reuse, R63, R111 ;  /* 0x0000003f047c7223 */ /* 0x040fe2000000006f */
[C---:B------:R-:W-:Y:S01]  /*7e80*/  FFMA R149, R4.reuse, R149, R115 ;  /* 0x0000009504957223 */ /* 0x040fe20000000073 */
[-C--:B------:R-:W-:Y:S01]  /*7e90*/  FFMA R132, R43, R65.reuse, R132 ;  /* 0x000000412b847223 */ /* 0x080fe20000000084 */
[----:B------:R-:W-:Y:S01]  /*7ea0*/  FFMA R126, R4, R65, R113 ;  /* 0x00000041047e7223 */ /* 0x000fe20000000071 */
[----:B------:R-:W-:-:S02]  /*7eb0*/  MOV R72, R106 ;  /* 0x0000006a00487202 */ /* 0x000fc40000000f00 */
[----:B------:R-:W-:Y:S01]  /*7ec0*/  MOV R74, R108 ;  /* 0x0000006c004a7202 */ /* 0x000fe20000000f00 */
[-C--:B------:R-:W-:Y:S01]  /*7ed0*/  FFMA R136, R43, R125.reuse, R136 ;  /* 0x0000007d2b887223 */ /* 0x080fe20000000088 */
[----:B------:R-:W-:Y:S01]  /*7ee0*/  MOV R92, R110 ;  /* 0x0000006e005c7202 */ /* 0x000fe20000000f00 */
[----:B------:R-:W-:Y:S01]  /*7ef0*/  FFMA R125, R4, R125, R117 ;  /* 0x0000007d047d7223 */ /* 0x000fe20000000075 */
[----:B------:R-:W-:Y:S02]  /*7f00*/  MOV R106, R112 ;  /* 0x00000070006a7202 */ /* 0x000fe40000000f00 */
[----:B------:R-:W-:Y:S02]  /*7f10*/  MOV R108, R114 ;  /* 0x00000072006c7202 */ /* 0x000fe40000000f00 */
[----:B------:R-:W-:Y:S02]  /*7f20*/  MOV R61, R119 ;  /* 0x00000077003d7202 */ /* 0x000fe40000000f00 */
[----:B------:R-:W-:-:S02]  /*7f30*/  MOV R63, R121 ;  /* 0x00000079003f7202 */ /* 0x000fc40000000f00 */
[----:B------:R-:W-:Y:S02]  /*7f40*/  MOV R66, R87 ;  /* 0x0000005700427202 */ /* 0x000fe40000000f00 */
[----:B------:R-:W-:Y:S02]  /*7f50*/  MOV R68, R102 ;  /* 0x0000006600447202 */ /* 0x000fe40000000f00 */
        /* <DEDUP_REMOVED lines=45> */
[----:B0-----:R-:W-:-:S07]  /*8230*/  MOV R87, R149 ;  /* 0x0000009500577202 */ /* 0x001fce0000000f00 */
.L_x_484:
[-C--:B------:R-:W-:Y:S01]  /*8240*/  FFMA R76, R43, R123.reuse, R76 ;  /* 0x0000007b2b4c7223 */ /* 0x080fe2000000004c */
[----:B------:R-:W-:Y:S01]  /*8250*/  FFMA R0, R4, R123, R33 ;  /* 0x0000007b04007223 */ /* 0x000fe20000000021 */
[----:B------:R-:W-:Y:S02]  /*8260*/  MOV R80, R136 ;  /* 0x0000008800507202 */ /* 0x000fe40000000f00 */
[----:B------:R-:W-:-:S07]  /*8270*/  MOV R78, R125 ;  /* 0x0000007d004e7202 */ /* 0x000fce0000000f00 */
.L_x_12:
[----:B------:R-:W-:Y:S05]  /*8280*/  BSYNC B0 ;  /* 0x0000000000007941 */ /* 0x000fea0003800000 */
.L_x_11:
[----:B------:R-:W-:Y:S01]  /*8290*/  ISETP.GE.AND P0, PT, R46, R3, PT ;  /* 0x000000032e00720c */ /* 0x000fe20003f06270 */
[----:B------:R-:W-:-:S12]  /*82a0*/  BSSY B0, `(.L_x_14) ;  /* 0x000006a000007945 */ /* 0x000fd80003800000 */
[----:B------:R-:W-:Y:S05]  /*82b0*/  @P0 BRA `(.L_x_15) ;  /* 0x0000000400a00947 */ /* 0x000fea0003800000 */
[----:B------:R-:W-:Y:S01]  /*82c0*/  UMOV UR6, 0xffffffff ;  /* 0xffffffff00067882 */ /* 0x000fe20000000000 */
[----:B------:R-:W-:Y:S02]  /*82d0*/  IADD3 R89, PT, PT, -R7, R46, RZ ;  /* 0x0000002e07597210 */ /* 0x000fe40007ffe1ff */
[----:B------:R-:W-:Y:S05]  /*82e0*/  BRA.DIV UR6, `(.L_x_16) ;  /* 0x000000f206047947 */ /* 0x000fea000b800000 */
[----:B------:R-:W0:Y:S01]  /*82f0*/  SHFL.IDX PT, R123, R8, R89, 0x1f ;  /* 0x00001f59087b7589 */ /* 0x000e2200000e0000 */
[----:B------:R-:W0:Y:S02]  /*8300*/  LDC.64 R44, c[0x0][0x380] ;  /* 0x0000e000ff2c7b82 */ /* 0x000e240000000a00 */
[----:B0-----:R-:W-:-:S05]  /*8310*/  IMAD.WIDE R44, R123, 0x4, R44 ;  /* 0x000000047b2c7825 */ /* 0x001fca00078e022c */
[----:B------:R-:W2:Y:S04]  /*8320*/  LDG.E.CONSTANT R4, desc[UR4][R44.64] ;  /* 0x000000042c047981 */ /* 0x000ea8000c1e9900 */
[----:B------:R0:W3:Y:S04]  /*8330*/  LDG.E.CONSTANT R3, desc[UR4][R44.64+0x80] ;  /* 0x000080042c037981 */ /* 0x0000e8000c1e9900 */
[----:B-----5:R-:W-:Y:S04]  /*8340*/  SHFL.IDX PT, R7, R10, R89, 0x1f ;  /* 0x00001f590a077589 */ /* 0x020fe800000e0000 */
[----:B------:R-:W2:Y:S04]  /*8350*/  SHFL.IDX PT, R46, R9, R89, 0x1f ;  /* 0x00001f59092e7589 */ /* 0x000ea800000e0000 */
[----:B------:R-:W1:Y:S04]  /*8360*/  SHFL.IDX PT, R82, R11, R89, 0x1f ;  /* 0x00001f590b527589 */ /* 0x000e6800000e0000 */
[----:B------:R-:W4:Y:S04]  /*8370*/  SHFL.IDX PT, R12, R12, R89, 0x1f ;  /* 0x00001f590c0c7589 */ /* 0x000f2800000e0000 */
[----:B------:R-:W3:Y:S04]  /*8380*/  SHFL.IDX PT, R84, R13, R89, 0x1f ;  /* 0x00001f590d547589 */ /* 0x000ee800000e0000 */
[----:B------:R-:W3:Y:S04]  /*8390*/  SHFL.IDX PT, R14, R14, R89, 0x1f ;  /* 0x00001f590e0e7589 */ /* 0x000ee800000e0000 */
[----:B------:R-:W3:Y:S04]  /*83a0*/  SHFL.IDX PT, R86, R15, R89, 0x1f ;  /* 0x00001f590f567589 */ /* 0x000ee800000e0000 */
[----:B------:R-:W3:Y:S04]  /*83b0*/  SHFL.IDX PT, R16, R16, R89, 0x1f ;  /* 0x00001f5910107589 */ /* 0x000ee800000e0000 */
[----:B------:R-:W3:Y:S04]  /*83c0*/  SHFL.IDX PT, R122, R17, R89, 0x1f ;  /* 0x00001f59117a7589 */ /* 0x000ee800000e0000 */
[----:B------:R-:W3:Y:S04]  /*83d0*/  SHFL.IDX PT, R18, R18, R89, 0x1f ;  /* 0x00001f5912127589 */ /* 0x000ee800000e0000 */
[----:B0-----:R-:W0:Y:S04]  /*83e0*/  SHFL.IDX PT, R44, R19, R89, 0x1f ;  /* 0x00001f59132c7589 */ /* 0x001e2800000e0000 */
[----:B------:R-:W0:Y:S04]  /*83f0*/  SHFL.IDX PT, R20, R20, R89, 0x1f ;  /* 0x00001f5914147589 */ /* 0x000e2800000e0000 */
        /* <DEDUP_REMOVED lines=19> */
[----:B------:R0:W0:Y:S01]  /*8530*/  SHFL.IDX PT, R123, R42, R89, 0x1f ;  /* 0x00001f592a7b7589 */ /* 0x00002200000e0000 */
[----:B--2---:R-:W-:Y:S01]  /*8540*/  FFMA R81, R46, R4, R81 ;  /* 0x000000042e517223 */ /* 0x004fe20000000051 */
[C---:B------:R-:W-:Y:S01]  /*8550*/  FFMA R48, R4.reuse, R7, R48 ;  /* 0x0000000704307223 */ /* 0x040fe20000000030 */
        /* <DEDUP_REMOVED lines=59> */
[----:B------:R-:W-:-:S07]  /*8910*/  FFMA R78, R3, R41, R78 ;  /* 0x00000029034e7223 */ /* 0x000fce000000004e */
.L_x_519:
[-C--:B------:R-:W-:Y:S01]  /*8920*/  FFMA R76, R4, R123.reuse, R76 ;  /* 0x0000007b044c7223 */ /* 0x080fe2000000004c */
[----:B------:R-:W-:-:S07]  /*8930*/  FFMA R0, R3, R123, R0 ;  /* 0x0000007b03007223 */ /* 0x000fce0000000000 */
.L_x_15:
[----:B------:R-:W-:Y:S05]  /*8940*/  BSYNC B0 ;  /* 0x0000000000007941 */ /* 0x000fea0003800000 */
.L_x_14:
[----:B------:R-:W0:Y:S01]  /*8950*/  LDC R4, c[0x0][0x390] ;  /* 0x0000e400ff047b82 */ /* 0x000e220000000800 */
[----:B------:R-:W1:Y:S01]  /*8960*/  LDCU.64 UR6, c[0x0][0x3a0] ;  /* 0x00007400ff0677ac */ /* 0x000e620008000a00 */
[----:B------:R-:W-:Y:S02]  /*8970*/  SHF.R.S32.HI R3, RZ, 0x1f, R5 ;  /* 0x0000001fff037819 */ /* 0x000fe40000011405 */
[----:B0-----:R-:W-:-:S04]  /*8980*/  IADD3 R5, P0, PT, R5, R4, RZ ;  /* 0x0000000405057210 */ /* 0x001fc80007f1e0ff */
[----:B------:R-:W-:Y:S02]  /*8990*/  LEA.HI.X.SX32 R4, R4, R3, 0x1, P0 ;  /* 0x0000000304047211 */ /* 0x000fe400000f0eff */
[----:B-1----:R-:W-:-:S04]  /*89a0*/  LEA R8, P0, R5, UR6, 0x2 ;  /* 0x0000000605087c11 */ /* 0x002fc8000f8010ff */
[----:B-----5:R-:W-:Y:S01]  /*89b0*/  LEA.HI.X R9, R5, UR7, R4, 0x2, P0 ;  /* 0x0000000705097c11 */ /* 0x020fe200080f1404 */
[----:B------:R-:W0:Y:S01]  /*89c0*/  S2R R3, SR_CTAID.Y ;  /* 0x0000000000037919 */ /* 0x000e220000002600 */
[----:B------:R-:W1:Y:S03]  /*89d0*/  LDC.64 R4, c[0x0][0x388] ;  /* 0x0000e200ff047b82 */ /* 0x000e660000000a00 */
[----:B------:R-:W2:Y:S04]  /*89e0*/  LDG.E.CONSTANT R7, desc[UR4][R8.64] ;  /* 0x0000000408077981 */ /* 0x000ea8000c1e9900 */
[----:B------:R-:W3:Y:S04]  /*89f0*/  LDG.E.CONSTANT R11, desc[UR4][R8.64+0x4] ;  /* 0x00000404080b7981 */ /* 0x000ee8000c1e9900 */
[----:B------:R-:W4:Y:S04]  /*8a00*/  LDG.E.CONSTANT R13, desc[UR4][R8.64+0x8] ;  /* 0x00000804080d7981 */ /* 0x000f28000c1e9900 */
        /* <DEDUP_REMOVED lines=28> */
[----:B------:R4:W4:Y:S01]  /*8bd0*/  LDG.E.CONSTANT R15, desc[UR4][R8.64+0x7c] ;  /* 0x00007c04080f7981 */ /* 0x000922000c1e9900 */
[----:B------:R-:W0:Y:S02]  /*8be0*/  S2R R10, SR_TID.X ;  /* 0x00000000000a7919 */ /* 0x000e240000002100 */
[----:B0-----:R-:W-:-:S05]  /*8bf0*/  LEA R3, R3, R10, 0x6 ;  /* 0x0000000a03037211 */ /* 0x001fca00078e30ff */
[----:B------:R-:W-:-:S04]  /*8c00*/  IMAD R3, R6, 0x1800, R3 ;  /* 0x0000180006037824 */ /* 0x000fc800078e0203 */
[----:B------:R-:W-:-:S05]  /*8c10*/  IMAD R3, R6, 0x1e800, R3 ;  /* 0x0001e80006037824 */ /* 0x000fca00078e0203 */
[----:B------:R-:W-:-:S04]  /*8c20*/  LEA R18, R2, R3, 0xc ;  /* 0x0000000302127211 */ /* 0x000fc800078e60ff */
[-C--:B--2---:R-:W-:Y:S02]  /*8c30*/  LEA R3, R7, R18.reuse, 0x6 ;  /* 0x0000001207037211 */ /* 0x084fe400078e30ff */
[----:B---3--:R-:W-:-:S03]  /*8c40*/  LEA R7, R11, R18, 0x6 ;  /* 0x000000120b077211 */ /* 0x008fc600078e30ff */
[----:B-1----:R-:W-:Y:S01]  /*8c50*/  IMAD.WIDE R2, R3, 0x4, R4 ;  /* 0x0000000403027825 */ /* 0x002fe200078e0204 */
[----:B----4-:R-:W-:-:S03]  /*8c60*/  LEA R9, R13, R18, 0x6 ;  /* 0x000000120d097211 */ /* 0x010fc600078e30ff */
[----:B------:R-:W-:Y:S01]  /*8c70*/  IMAD.WIDE R6, R7, 0x4, R4 ;  /* 0x0000000407067825 */ /* 0x000fe200078e0204 */
[----:B------:R-:W-:-:S03]  /*8c80*/  LEA R11, R35, R18, 0x6 ;  /* 0x00000012230b7211 */ /* 0x000fc600078e30ff */
[----:B------:R-:W-:Y:S01]  /*8c90*/  IMAD.WIDE R8, R9, 0x4, R4 ;  /* 0x0000000409087825 */ /* 0x000fe200078e0204 */
[----:B------:R-:W-:-:S03]  /*8ca0*/  LEA R13, R37, R18, 0x6 ;  /* 0x00000012250d7211 */ /* 0x000fc600078e30ff */
[----:B------:R-:W-:Y:S01]  /*8cb0*/  IMAD.WIDE R10, R11, 0x4, R4 ;  /* 0x000000040b0a7825 */ /* 0x000fe200078e0204 */
[-C--:B------:R-:W-:Y:S01]  /*8cc0*/  LEA R39, R39, R18.reuse, 0x6 ;  /* 0x0000001227277211 */ /* 0x080fe200078e30ff */
[----:B------:R-:W-:Y:S01]  /*8cd0*/  STG.E desc[UR4][R2.64], R81 ;  /* 0x0000005102007986 */ /* 0x000fe2000c101904 */
[----:B------:R-:W-:-:S03]  /*8ce0*/  LEA R41, R41, R18, 0x6 ;  /* 0x0000001229297211 */ /* 0x000fc600078e30ff */
[----:B------:R0:W-:Y:S01]  /*8cf0*/  STG.E desc[UR4][R2.64+0x80], R77 ;  /* 0x0000804d02007986 */ /* 0x0001e2000c101904 */
[----:B------:R-:W-:Y:S01]  /*8d00*/  IMAD.WIDE R12, R13, 0x4, R4 ;  /* 0x000000040d0c7825 */ /* 0x000fe200078e0204 */
[-C--:B------:R-:W-:Y:S02]  /*8d10*/  LEA R43, R43, R18.reuse, 0x6 ;  /* 0x000000122b2b7211 */ /* 0x080fe400078e30ff */
[----:B------:R-:W-:Y:S01]  /*8d20*/  STG.E desc[UR4][R6.64], R48 ;  /* 0x0000003006007986 */ /* 0x000fe2000c101904 */
[----:B------:R-:W-:-:S03]  /*8d30*/  LEA R45, R45, R18, 0x6 ;  /* 0x000000122d2d7211 */ /* 0x000fc600078e30ff */
[----:B------:R1:W-:Y:S01]  /*8d40*/  STG.E desc[UR4][R6.64+0x80], R50 ;  /* 0x0000803206007986 */ /* 0x0003e2000c101904 */
[-C--:B------:R-:W-:Y:S01]  /*8d50*/  LEA R47, R47, R18.reuse, 0x6 ;  /* 0x000000122f2f7211 */ /* 0x080fe200078e30ff */
[----:B0-----:R-:W-:Y:S02]  /*8d60*/  IMAD.WIDE R2, R39, 0x4, R4 ;  /* 0x0000000427027825 */ /* 0x001fe400078e0204 */
[----:B------:R-:W-:Y:S01]  /*8d70*/  STG.E desc[UR4][R8.64], R51 ;  /* 0x0000003308007986 */ /* 0x000fe2000c101904 */
[----:B------:R-:W-:-:S03]  /*8d80*/  LEA R49, R49, R18, 0x6 ;  /* 0x0000001231317211 */ /* 0x000fc600078e30ff */
[----:B------:R0:W-:Y:S01]  /*8d90*/  STG.E desc[UR4][R8.64+0x80], R52 ;  /* 0x0000803408007986 */ /* 0x0001e2000c101904 */
[-C--:B------:R-:W-:Y:S01]  /*8da0*/  LEA R79, R79, R18.reuse, 0x6 ;  /* 0x000000124f4f7211 */ /* 0x080fe200078e30ff */
[----:B-1----:R-:W-:Y:S02]  /*8db0*/  IMAD.WIDE R6, R41, 0x4, R4 ;  /* 0x0000000429067825 */ /* 0x002fe400078e0204 */
        /* <DEDUP_REMOVED lines=8> */
[----:B-1----:R-:W-:-:S03]  /*8e40*/  IMAD.WIDE R10, R45, 0x4, R4 ;  /* 0x000000042d0a7825 */ /* 0x002fc600078e0204 */
        /* <DEDUP_REMOVED lines=12> */
[----:B0-----:R-:W-:-:S03]  /*8f10*/  IMAD.WIDE R6, R79, 0x4, R4 ;  /* 0x000000044f067825 */ /* 0x001fc600078e0204 */
[----:B------:R-:W-:Y:S04]  /*8f20*/  STG.E desc[UR4][R10.64], R63 ;  /* 0x0000003f0a007986 */ /* 0x000fe8000c101904 */
[----:B------:R0:W-:Y:S01]  /*8f30*/  STG.E desc[UR4][R10.64+0x80], R64 ;  /* 0x000080400a007986 */ /* 0x0001e2000c101904 */
[----:B-1----:R-:W-:-:S03]  /*8f40*/  IMAD.WIDE R8, R83, 0x4, R4 ;  /* 0x0000000453087825 */ /* 0x002fc600078e0204 */
[----:B------:R-:W-:Y:S01]  /*8f50*/  STG.E desc[UR4][R12.64], R65 ;  /* 0x000000410c007986 */ /* 0x000fe2000c101904 */
[----:B------:R-:W-:-:S03]  /*8f60*/  LEA R129, R129, R18, 0x6 ;  /* 0x0000001281817211 */ /* 0x000fc600078e30ff */
[----:B------:R1:W-:Y:S01]  /*8f70*/  STG.E desc[UR4][R12.64+0x80], R66 ;  /* 0x000080420c007986 */ /* 0x0003e2000c101904 */
[----:B0-----:R-:W-:-:S03]  /*8f80*/  IMAD.WIDE R10, R85, 0x4, R4 ;  /* 0x00000004550a7825 */ /* 0x001fc600078e0204 */
        /* <DEDUP_REMOVED lines=13> */
[----:B------:R-:W-:Y:S04]  /*9060*/  STG.E desc[UR4][R10.64], R73 ;  /* 0x000000490a007986 */ /* 0x000fe8000c101904 */
[----:B------:R1:W-:Y:S01]  /*9070*/  STG.E desc[UR4][R10.64+0x80], R74 ;  /* 0x0000804a0a007986 */ /* 0x0003e2000c101904 */
[----:B0-----:R-:W-:-:S03]  /*9080*/  IMAD.WIDE R8, R125, 0x4, R4 ;  /* 0x000000047d087825 */ /* 0x001fc600078e0204 */
[----:B------:R-:W-:Y:S04]  /*9090*/  STG.E desc[UR4][R12.64], R75 ;  /* 0x0000004b0c007986 */ /* 0x000fe8000c101904 */
[----:B------:R0:W-:Y:S01]  /*90a0*/  STG.E desc[UR4][R12.64+0x80], R92 ;  /* 0x0000805c0c007986 */ /* 0x0001e2000c101904 */
[----:B-1----:R-:W-:-:S03]  /*90b0*/  IMAD.WIDE R10, R127, 0x4, R4 ;  /* 0x000000047f0a7825 */ /* 0x002fc600078e0204 */
[----:B------:R-:W-:Y:S04]  /*90c0*/  STG.E desc[UR4][R2.64], R93 ;  /* 0x0000005d02007986 */ /* 0x000fe8000c101904 */
        /* <DEDUP_REMOVED lines=20> */
[----:B------:R0:W-:Y:S04]  /*9210*/  STG.E desc[UR4][R2.64+0x80], R104 ;  /* 0x0000806802007986 */ /* 0x0001e8000c101904 */
[----:B------:R-:W-:Y:S01]  /*9220*/  STG.E desc[UR4][R6.64], R105 ;  /* 0x0000006906007986 */ /* 0x000fe2000c101904 */
[----:B-1----:R-:W-:-:S03]  /*9230*/  IMAD.WIDE R12, R23, 0x4, R4 ;  /* 0x00000004170c7825 */ /* 0x002fc600078e0204 */
[----:B------:R1:W-:Y:S04]  /*9240*/  STG.E desc[UR4][R6.64+0x80], R106 ;  /* 0x0000806a06007986 */ /* 0x0003e8000c101904 */
[----:B------:R-:W-:Y:S01]  /*9250*/  STG.E desc[UR4][R8.64], R107 ;  /* 0x0000006b08007986 */ /* 0x000fe2000c101904 */
[----:B0-----:R-:W-:-:S03]  /*9260*/  IMAD.WIDE R2, R25, 0x4, R4 ;  /* 0x0000000419027825 */ /* 0x001fc600078e0204 */
[----:B------:R0:W-:Y:S01]  /*9270*/  STG.E desc[UR4][R8.64+0x80], R108 ;  /* 0x0000806c08007986 */ /* 0x0001e2000c101904 */
[----:B------:R-:W-:-:S03]  /*9280*/  LEA R15, R15, R18, 0x6 ;  /* 0x000000120f0f7211 */ /* 0x000fc600078e30ff */
[----:B------:R-:W-:Y:S01]  /*9290*/  STG.E desc[UR4][R10.64], R109 ;  /* 0x0000006d0a007986 */ /* 0x000fe2000c101904 */
[----:B-1----:R-:W-:-:S03]  /*92a0*/  IMAD.WIDE R6, R21, 0x4, R4 ;  /* 0x0000000415067825 */ /* 0x002fc600078e0204 */
[----:B------:R1:W-:Y:S01]  /*92b0*/  STG.E desc[UR4][R10.64+0x80], R110 ;  /* 0x0000806e0a007986 */ /* 0x0003e2000c101904 */
[--C-:B0-----:R-:W-:Y:S01]  /*92c0*/  IMAD.WIDE R8, R19, 0x4, R4.reuse ;  /* 0x0000000413087825 */ /* 0x101fe200078e0204 */
[-C--:B------:R-:W-:Y:S02]  /*92d0*/  LEA R19, R16, R18.reuse, 0x6 ;  /* 0x0000001210137211 */ /* 0x080fe400078e30ff */
[----:B------:R-:W-:Y:S01]  /*92e0*/  STG.E desc[UR4][R12.64], R111 ;  /* 0x0000006f0c007986 */ /* 0x000fe2000c101904 */
[--C-:B-1----:R-:W-:Y:S01]  /*92f0*/  IMAD.WIDE R10, R17, 0x4, R4.reuse ;  /* 0x00000004110a7825 */ /* 0x102fe200078e0204 */
[----:B------:R-:W-:Y:S02]  /*9300*/  LEA R17, R14, R18, 0x6 ;  /* 0x000000120e117211 */ /* 0x000fe400078e30ff */
[----:B------:R0:W-:Y:S04]  /*9310*/  STG.E desc[UR4][R12.64+0x80], R112 ;  /* 0x000080700c007986 */ /* 0x0001e8000c101904 */
[----:B------:R-:W-:Y:S04]  /*9320*/  STG.E desc[UR4][R2.64], R113 ;  /* 0x0000007102007986 */ /* 0x000fe8000c101904 */
[----:B------:R1:W-:Y:S01]  /*9330*/  STG.E desc[UR4][R2.64+0x80], R114 ;  /* 0x0000807202007986 */ /* 0x0003e2000c101904 */
[----:B0-----:R-:W-:-:S03]  /*9340*/  IMAD.WIDE R12, R19, 0x4, R4 ;  /* 0x00000004130c7825 */ /* 0x001fc600078e0204 */
[----:B------:R-:W-:Y:S04]  /*9350*/  STG.E desc[UR4][R6.64], R115 ;  /* 0x0000007306007986 */ /* 0x000fe8000c101904 */
[----:B------:R-:W-:Y:S01]  /*9360*/  STG.E desc[UR4][R6.64+0x80], R116 ;  /* 0x0000807406007986 */ /* 0x000fe2000c101904 */
[----:B-1----:R-:W-:-:S03]  /*9370*/  IMAD.WIDE R2, R17, 0x4, R4 ;  /* 0x0000000411027825 */ /* 0x002fc600078e0204 */
[----:B------:R-:W-:Y:S01]  /*9380*/  STG.E desc[UR4][R8.64], R117 ;  /* 0x0000007508007986 */ /* 0x000fe2000c101904 */
[----:B------:R-:W-:-:S03]  /*9390*/  IMAD.WIDE R4, R15, 0x4, R4 ;  /* 0x000000040f047825 */ /* 0x000fc600078e0204 */
[----:B------:R-:W-:Y:S04]  /*93a0*/  STG.E desc[UR4][R8.64+0x80], R118 ;  /* 0x0000807608007986 */ /* 0x000fe8000c101904 */
[----:B------:R-:W-:Y:S04]  /*93b0*/  STG.E desc[UR4][R10.64], R119 ;  /* 0x000000770a007986 */ /* 0x000fe8000c101904 */
[----:B------:R-:W-:Y:S04]  /*93c0*/  STG.E desc[UR4][R10.64+0x80], R120 ;  /* 0x000080780a007986 */ /* 0x000fe8000c101904 */
[----:B------:R-:W-:Y:S04]  /*93d0*/  STG.E desc[UR4][R12.64], R121 ;  /* 0x000000790c007986 */ /* 0x000fe8000c101904 */
[----:B------:R-:W-:Y:S04]  /*93e0*/  STG.E desc[UR4][R12.64+0x80], R87 ;  /* 0x000080570c007986 */ /* 0x000fe8000c101904 */
[----:B------:R-:W-:Y:S04]  /*93f0*/  STG.E desc[UR4][R2.64], R80 ;  /* 0x0000005002007986 */ /* 0x000fe8000c101904 */
[----:B------:R-:W-:Y:S04]  /*9400*/  STG.E desc[UR4][R2.64+0x80], R78 ;  /* 0x0000804e02007986 */ /* 0x000fe8000c101904 */
[----:B------:R-:W-:Y:S04]  /*9410*/  STG.E desc[UR4][R4.64], R76 ;  /* 0x0000004c04007986 */ /* 0x000fe8000c101904 */
[----:B------:R-:W-:Y:S01]  /*9420*/  STG.E desc[UR4][R4.64+0x80], R0 ;  /* 0x0000800004007986 */ /* 0x000fe2000c101904 */
[----:B------:R-:W-:Y:S05]  /*9430*/  EXIT ;  /* 0x000000000000794d */ /* 0x000fea0003800000 */
.L_x_4:
[----:B------:R-:W-:Y:S01]  /*9440*/  HFMA2 R90, -RZ, RZ, 0, 1.847743988037109375e-06 ;  /* 0x0000001fff5a7431 */ /* 0x000fe200000001ff */
[----:B------:R-:W-:Y:S01]  /*9450*/  BSSY B1, `(.L_x_17) ;  /* 0x0000007000017945 */ /* 0x000fe20003800000 */
[----:B------:R-:W-:Y:S02]  /*9460*/  MOV R88, R44 ;  /* 0x0000002c00587202 */ /* 0x000fe40000000f00 */
[----:B------:R-:W-:Y:S02]  /*9470*/  MOV R89, R139 ;  /* 0x0000008b00597202 */ /* 0x000fe40000000f00 */
[----:B------:R-:W-:-:S07]  /*9480*/  MOV R91, 0xffffffff ;  /* 0xffffffff005b7802 */ /* 0x000fce0000000f00 */
[----:B-----5:R-:W-:Y:S05]  /*9490*/  WARPSYNC.COLLECTIVE R91, `(.L_x_18) ;  /* 0x000000005b087348 */ /* 0x020fea0003c00000 */
[----:B------:R0:W1:Y:S02]  /*94a0*/  SHFL.IDX P0, R123, R88, R89, R90 ;  /* 0x00000059587b7389 */ /* 0x000064000000005a */
[----:B01---5:R-:W-:Y:S05]  /*94b0*/  ENDCOLLECTIVE ;  /* 0x000000000000791b */ /* 0x023fea0003800000 */
.L_x_18:
[----:B------:R-:W-:Y:S05]  /*94c0*/  BSYNC B1 ;  /* 0x0000000000017941 */ /* 0x000fea0003800000 */
.L_x_17:
[----:B------:R-:W0:Y:S01]  /*94d0*/  LDC.64 R8, c[0x0][0x380] ;  /* 0x0000e000ff087b82 */ /* 0x000e220000000a00 */
[----:B------:R-:W-:Y:S01]  /*94e0*/  IADD3 R135, PT, PT, R139, 0x1, RZ ;  /* 0x000000018b877810 */ /* 0x000fe20007ffe0ff */
[----:B------:R-:W-:Y:S01]  /*94f0*/  HFMA2 R90, -RZ, RZ, 0, 1.847743988037109375e-06 ;  /* 0x0000001fff5a7431 */ /* 0x000fe200000001ff */
[----:B------:R-:W-:Y:S02]  /*9500*/  MOV R88, R44 ;  /* 0x0000002c00587202 */ /* 0x000fe40000000f00 */
[----:B------:R-:W-:Y:S02]  /*9510*/  MOV R89, R135 ;  /* 0x0000008700597202 */ /* 0x000fe40000000f00 */
[----:B------:R-:W-:Y:S01]  /*9520*/  MOV R91, 0xffffffff ;  /* 0xffffffff005b7802 */ /* 0x000fe20000000f00 */
[----:B0-----:R-:W-:-:S05]  /*9530*/  IMAD.WIDE R122, R123, 0x4, R8 ;  /* 0x000000047b7a7825 */ /* 0x001fca00078e0208 */
[----:B------:R0:W5:Y:S04]  /*9540*/  LDG.E.CONSTANT R46, desc[UR4][R122.64] ;  /* 0x000000047a2e7981 */ /* 0x000168000c1e9900 */
[----:B------:R0:W5:Y:S01]  /*9550*/  LDG.E.CONSTANT R137, desc[UR4][R122.64+0x80] ;  /* 0x000080047a897981 */ /* 0x000162000c1e9900 */
[C---:B------:R-:W-:Y:S02]  /*9560*/  IADD3 R133, PT, PT, R139.reuse, 0x2, RZ ;  /* 0x000000028b857810 */ /* 0x040fe40007ffe0ff */
[C---:B------:R-:W-:Y:S02]  /*9570*/  IADD3 R131, PT, PT, R139.reuse, 0x3, RZ ;  /* 0x000000038b837810 */ /* 0x040fe40007ffe0ff */
[C---:B------:R-:W-:Y:S02]  /*9580*/  IADD3 R129, PT, PT, R139.reuse, 0x4, RZ ;  /* 0x000000048b817810 */ /* 0x040fe40007ffe0ff */
[----:B------:R-:W-:-:S02]  /*9590*/  IADD3 R127, PT, PT, R139, 0x5, RZ ;  /* 0x000000058b7f7810 */ /* 0x000fc40007ffe0ff */
[----:B------:R-:W-:-:S07]  /*95a0*/  IADD3 R125, PT, PT, R139, 0x6, RZ ;  /* 0x000000068b7d7810 */ /* 0x000fce0007ffe0ff */
[----:B0----5:R-:W-:Y:S05]  /*95b0*/  WARPSYNC.COLLECTIVE R91, `(.L_x_19) ;  /* 0x000000005b087348 */ /* 0x021fea0003c00000 */
[----:B0-----:R0:W1:Y:S02]  /*95c0*/  SHFL.IDX P0, R123, R88, R89, R90 ;  /* 0x00000059587b7389 */ /* 0x001064000000005a */
[----:B01---5:R-:W-:Y:S05]  /*95d0*/  ENDCOLLECTIVE ;  /* 0x000000000000791b */ /* 0x023fea0003800000 */
.L_x_19:
[----:B------:R-:W-:Y:S02]  /*95e0*/  IADD3 R85, PT, PT, R139, 0x7, RZ ;  /* 0x000000078b557810 */ /* 0x000fe40007ffe0ff */
[----:B------:R-:W-:Y:S02]  /*95f0*/  MOV R89, R133 ;  /* 0x0000008500597202 */ /* 0x000fe40000000f00 */
[----:B------:R-:W-:-:S07]  /*9600*/  MOV R11, R123 ;  /* 0x0000007b000b7202 */ /* 0x000fce0000000f00 */
[----:B------:R-:W-:Y:S05]  /*9610*/  WARPSYNC.COLLECTIVE R91, `(.L_x_20) ;  /* 0x000000005b087348 */ /* 0x000fea0003c00000 */
[----:B------:R0:W1:Y:S02]  /*9620*/  SHFL.IDX P0, R123, R88, R89, R90 ;  /* 0x00000059587b7389 */ /* 0x000064000000005a */
[----:B01----:R-:W-:Y:S05]  /*9630*/  ENDCOLLECTIVE ;  /* 0x000000000000791b */ /* 0x003fea0003800000 */
.L_x_20:
[----:B------:R-:W-:Y:S02]  /*9640*/  MOV R89, R131 ;  /* 0x0000008300597202 */ /* 0x000fe40000000f00 */
[----:B------:R-:W-:-:S07]  /*9650*/  MOV R83, R123 ;  /* 0x0000007b00537202 */ /* 0x000fce0000000f00 */
[----:B------:R-:W-:Y:S05]  /*9660*/  WARPSYNC.COLLECTIVE R91, `(.L_x_21) ;  /* 0x000000005b087348 */ /* 0x000fea0003c00000 */
[----:B------:R0:W1:Y:S02]  /*9670*/  SHFL.IDX P0, R123, R88, R89, R90 ;  /* 0x00000059587b7389 */ /* 0x000064000000005a */
[----:B01----:R-:W-:Y:S05]  /*9680*/  ENDCOLLECTIVE ;  /* 0x000000000000791b */ /* 0x003fea0003800000 */
.L_x_21:
[----:B------:R-:W-:Y:S02]  /*9690*/  MOV R89, R129 ;  /* 0x0000008100597202 */ /* 0x000fe40000000f00 */
[----:B------:R-:W-:-:S07]  /*96a0*/  MOV R79, R123 ;  /* 0x0000007b004f7202 */ /* 0x000fce0000000f00 */
[----:B------:R-:W-:Y:S05]  /*96b0*/  WARPSYNC.COLLECTIVE R91, `(.L_x_22) ;  /* 0x000000005b087348 */ /* 0x000fea0003c00000 */
[----:B------:R0:W1:Y:S02]  /*96c0*/  SHFL.IDX P0, R123, R88, R89, R90 ;  /* 0x00000059587b7389 */ /* 0x000064000000005a */
[----:B01----:R-:W-:Y:S05]  /*96d0*/  ENDCOLLECTIVE ;  /* 0x000000000000791b */ /* 0x003fea0003800000 */
.L_x_22:
[----:B------:R-:W-:Y:S02]  /*96e0*/  MOV R89, R127 ;  /* 0x0000007f00597202 */ /* 0x000fe40000000f00 */
[----:B------:R-:W-:-:S07]  /*96f0*/  MOV R49, R123 ;  /* 0x0000007b00317202 */ /* 0x000fce0000000f00 */
[----:B------:R-:W-:Y:S05]  /*9700*/  WARPSYNC.COLLECTIVE R91, `(.L_x_23) ;  /* 0x000000005b087348 */ /* 0x000fea0003c00000 */
[----:B------:R0:W1:Y:S02]  /*9710*/  SHFL.IDX P0, R123, R88, R89, R90 ;  /* 0x00000059587b7389 */ /* 0x000064000000005a */
[----:B01----:R-:W-:Y:S05]  /*9720*/  ENDCOLLECTIVE ;  /* 0x000000000000791b */ /* 0x003fea0003800000 */
.L_x_23:
[----:B------:R-:W-:Y:S02]  /*9730*/  MOV R89, R125 ;  /* 0x0000007d00597202 */ /* 0x000fe40000000f00 */
[----:B------:R-:W-:-:S07]  /*9740*/  MOV R47, R123 ;  /* 0x0000007b002f7202 */ /* 0x000fce0000000f00 */
[----:B------:R-:W-:Y:S05]  /*9750*/  WARPSYNC.COLLECTIVE R91, `(.L_x_24) ;  /* 0x000000005b087348 */ /* 0x000fea0003c00000 */
[----:B------:R0:W1:Y:S02]  /*9760*/  SHFL.IDX P0, R123, R88, R89, R90 ;  /* 0x00000059587b7389 */ /* 0x000064000000005a */
[----:B01----:R-:W-:Y:S05]  /*9770*/  ENDCOLLECTIVE ;  /* 0x000000000000791b */ /* 0x003fea0003800000 */
.L_x_24:
[----:B------:R-:W-:Y:S02]  /*9780*/  MOV R89, R85 ;  /* 0x0000005500597202 */ /* 0x000fe40000000f00 */
[----:B------:R-:W-:-:S07]  /*9790*/  MOV R45, R123 ;  /* 0x0000007b002d7202 */ /* 0x000fce0000000f00 */
[----:B------:R-:W-:Y:S05]  /*97a0*/  WARPSYNC.COLLECTIVE R91, `(.L_x_25) ;  /* 0x000000005b087348 */ /* 0x000fea0003c00000 */
[----:B------:R0:W1:Y:S02]  /*97b0*/  SHFL.IDX P0, R123, R88, R89, R90 ;  /* 0x00000059587b7389 */ /* 0x000064000000005a */
[----:B01----:R-:W-:Y:S05]  /*97c0*/  ENDCOLLECTIVE ;  /* 0x000000000000791b */ /* 0x003fea0003800000 */
.L_x_25:
[----:B------:R-:W-:Y:S02]  /*97d0*/  MOV R88, R43 ;  /* 0x0000002b00587202 */ /* 0x000fe40000000f00 */
[----:B------:R-:W-:Y:S02]  /*97e0*/  MOV R89, R139 ;  /* 0x0000008b00597202 */ /* 0x000fe40000000f00 */
[----:B------:R-:W-:-:S07]  /*97f0*/  MOV R7, R123 ;  /* 0x0000007b00077202 */ /* 0x000fce0000000f00 */
[----:B------:R-:W-:Y:S05]  /*9800*/  WARPSYNC.COLLECTIVE R91, `(.L_x_26) ;  /* 0x000000005b087348 */ /* 0x000fea0003c00000 */
[----:B------:R0:W1:Y:S02]  /*9810*/  SHFL.IDX P0, R123, R88, R89, R90 ;  /* 0x00000059587b7389 */ /* 0x000064000000005a */
[----:B01----:R-:W-:Y:S05]  /*9820*/  ENDCOLLECTIVE ;  /* 0x000000000000791b */ /* 0x003fea0003800000 */
.L_x_26:
[----:B------:R-:W-:Y:S02]  /*9830*/  MOV R88, R33 ;  /* 0x0000002100587202 */ /* 0x000fe40000000f00 */
[----:B------:R-:W-:-:S07]  /*9840*/  MOV R124, R123 ;  /* 0x0000007b007c7202 */ /* 0x000fce0000000f00 */
[----:B------:R-:W-:Y:S05]  /*9850*/  WARPSYNC.COLLECTIVE R91, `(.L_x_27) ;  /* 0x000000005b087348 */ /* 0x000fea0003c00000 */
[----:B------:R0:W1:Y:S02]  /*9860*/  SHFL.IDX P0, R123, R88, R89, R90 ;  /* 0x00000059587b7389 */ /* 0x000064000000005a */
[----:B01----:R-:W-:Y:S05]  /*9870*/  ENDCOLLECTIVE ;  /* 0x000000000000791b */ /* 0x003fea0003800000 */
.L_x_27:
[----:B------:R-:W-:Y:S02]  /*9880*/  MOV R88, R27 ;  /* 0x0000001b00587202 */ /* 0x000fe40000000f00 */
[----:B------:R-:W-:-:S07]  /*9890*/  MOV R145, R123 ;  /* 0x0000007b00917202 */ /* 0x000fce0000000f00 */
[----:B------:R-:W-:Y:S05]  /*98a0*/  WARPSYNC.COLLECTIVE R91, `(.L_x_28) ;  /* 0x000000005b087348 */ /* 0x000fea0003c00000 */
[----:B------:R0:W1:Y:S02]  /*98b0*/  SHFL.IDX P0, R123, R88, R89, R90 ;  /* 0x00000059587b7389 */ /* 0x000064000000005a */
[----:B01----:R-:W-:Y:S05]  /*98c0*/  ENDCOLLECTIVE ;  /* 0x000000000000791b */ /* 0x003fea0003800000 */
.L_x_28:
[----:B------:R-:W-:Y:S02]  /*98d0*/  MOV R88, R12 ;  /* 0x0000000c00587202 */ /* 0x000fe40000000f00 */
[----:B------:R-:W-:-:S07]  /*98e0*/  MOV R126, R123 ;  /* 0x0000007b007e7202 */ /* 0x000fce0000000f00 */
[----:B------:R-:W-:Y:S05]  /*98f0*/  WARPSYNC.COLLECTIVE R91, `(.L_x_29) ;  /* 0x000000005b087348 */ /* 0x000fea0003c00000 */
[----:B------:R0:W1:Y:S02]  /*9900*/  SHFL.IDX P0, R123, R88, R89, R90 ;  /* 0x00000059587b7389 */ /* 0x000064000000005a */
[----:B01----:R-:W-:Y:S05]  /*9910*/  ENDCOLLECTIVE ;  /* 0x000000000000791b */ /* 0x003fea0003800000 */
.L_x_29:
[----:B------:R-:W-:Y:S02]  /*9920*/  MOV R88, R13 ;  /* 0x0000000d00587202 */ /* 0x000fe40000000f00 */
[----:B------:R-:W-:-:S07]  /*9930*/  MOV R128, R123 ;  /* 0x0000007b00807202 */ /* 0x000fce0000000f00 */
[----:B------:R-:W-:Y:S05]  /*9940*/  WARPSYNC.COLLECTIVE R91, `(.L_x_30) ;  /* 0x000000005b087348 */ /* 0x000fea0003c00000 */
[----:B------:R0:W1:Y:S02]  /*9950*/  SHFL.IDX P0, R123, R88, R89, R90 ;  /* 0x00000059587b7389 */ /* 0x000064000000005a */
[----:B01----:R-:W-:Y:S05]  /*9960*/  ENDCOLLECTIVE ;  /* 0x000000000000791b */ /* 0x003fea0003800000 */
.L_x_30:
[-C--:B------:R-:W-:Y:S01]  /*9970*/  FFMA R143, R46, R145.reuse, R48 ;  /* 0x000000912e8f7223 */ /* 0x080fe20000000030 */
[----:B------:R-:W-:Y:S01]  /*9980*/  FFMA R81, R124, R46, R81 ;  /* 0x0000002e7c517223 */ /* 0x000fe20000000051 */
[-C--:B------:R-:W-:Y:S01]  /*9990*/  FFMA R51, R46, R126.reuse, R51 ;  /* 0x0000007e2e337223 */ /* 0x080fe20000000033 */
[C---:B------:R-:W-:Y:S01]  /*99a0*/  FFMA R145, R137.reuse, R145, R50 ;  /* 0x0000009189917223 */ /* 0x040fe20000000032 */
[C---:B------:R-:W-:Y:S01]  /*99b0*/  FFMA R147, R137.reuse, R126, R52 ;  /* 0x0000007e89937223 */ /* 0x040fe20000000034 */
[-C--:B------:R-:W-:Y:S01]  /*99c0*/  FFMA R149, R137, R128.reuse, R54 ;  /* 0x0000008089957223 */ /* 0x080fe20000000036 */
[----:B------:R-:W-:Y:S01]  /*99d0*/  FFMA R77, R124, R137, R77 ;  /* 0x000000897c4d7223 */ /* 0x000fe2000000004d */
[----:B------:R-:W-:Y:S01]  /*99e0*/  FFMA R53, R46, R128, R53 ;  /* 0x000000802e357223 */ /* 0x000fe20000000035 */
[----:B------:R-:W-:Y:S02]  /*99f0*/  MOV R88, R14 ;  /* 0x0000000e00587202 */ /* 0x000fe40000000f00 */
[----:B------:R-:W-:-:S07]  /*9a00*/  MOV R130, R123 ;  /* 0x0000007b00827202 */ /* 0x000fce0000000f00 */
[----:B------:R-:W-:Y:S05]  /*9a10*/  WARPSYNC.COLLECTIVE R91, `(.L_x_31) ;  /* 0x000000005b087348 */ /* 0x000fea0003c00000 */
[----:B------:R0:W1:Y:S02]  /*9a20*/  SHFL.IDX P0, R123, R88, R89, R90 ;  /* 0x00000059587b7389 */ /* 0x000064000000005a */
[----:B01----:R-:W-:Y:S05]  /*9a30*/  ENDCOLLECTIVE ;  /* 0x000000000000791b */ /* 0x003fea0003800000 */
.L_x_31:
[CC--:B------:R-:W-:Y:S01]  /*9a40*/  FFMA R151, R137.reuse, R130.reuse, R56 ;  /* 0x0000008289977223 */ /* 0x0c0fe20000000038 */
[C---:B------:R-:W-:Y:S01]  /*9a50*/  FFMA R55, R46.reuse, R130, R55 ;  /* 0x000000822e377223 */ /* 0x040fe20000000037 */
[----:B------:R-:W-:Y:S01]  /*9a60*/  MOV R88, R15 ;  /* 0x0000000f00587202 */ /* 0x000fe20000000f00 */
[-C--:B------:R-:W-:Y:S01]  /*9a70*/  FFMA R57, R46, R123.reuse, R57 ;  /* 0x0000007b2e397223 */ /* 0x080fe20000000039 */
[----:B------:R-:W-:-:S07]  /*9a80*/  FFMA R153, R137, R123, R58 ;  /* 0x0000007b89997223 */ /* 0x000fce000000003a */
[----:B------:R-:W-:Y:S05]  /*9a90*/  WARPSYNC.COLLECTIVE R91, `(.L_x_32) ;  /* 0x000000005b087348 */ /* 0x000fea0003c00000 */
[----:B------:R0:W1:Y:S02]  /*9aa0*/  SHFL.IDX P0, R123, R88, R89, R90 ;  /* 0x00000059587b7389 */ /* 0x000064000000005a */
[----:B01----:R-:W-:Y:S05]  /*9ab0*/  ENDCOLLECTIVE ;  /* 0x000000000000791b */ /* 0x003fea0003800000 */
.L_x_32:
[----:B------:R-:W-:Y:S02]  /*9ac0*/  MOV R88, R16 ;  /* 0x0000001000587202 */ /* 0x000fe40000000f00 */
[----:B------:R-:W-:-:S07]  /*9ad0*/  MOV R122, R123 ;  /* 0x0000007b007a7202 */ /* 0x000fce0000000f00 */
[----:B------:R-:W-:Y:S05]  /*9ae0*/  WARPSYNC.COLLECTIVE R91, `(.L_x_33) ;  /* 0x000000005b087348 */ /* 0x000fea0003c00000 */
[----:B------:R0:W1:Y:S02]  /*9af0*/  SHFL.IDX P0, R123, R88, R89, R90 ;  /* 0x00000059587b7389 */ /* 0x000064000000005a */
[----:B01----:R-:W-:Y:S05]  /*9b00*/  ENDCOLLECTIVE ;  /* 0x000000000000791b */ /* 0x003fea0003800000 */
.L_x_33:
[-C--:B------:R-:W-:Y:S01]  /*9b10*/  FFMA R155, R137, R122.reuse, R60 ;  /* 0x0000007a899b7223 */ /* 0x080fe2000000003c */
[----:B------:R-:W-:Y:S01]  /*9b20*/  FFMA R59, R46, R122, R59 ;  /* 0x0000007a2e3b7223 */ /* 0x000fe2000000003b */
[----:B------:R-:W-:Y:S02]  /*9b30*/  MOV R88, R17 ;  /* 0x0000001100587202 */ /* 0x000fe40000000f00 */
[----:B------:R-:W-:-:S07]  /*9b40*/  MOV R132, R123 ;  /* 0x0000007b00847202 */ /* 0x000fce0000000f00 */
[----:B------:R-:W-:Y:S05]  /*9b50*/  WARPSYNC.COLLECTIVE R91, `(.L_x_34) ;  /* 0x000000005b087348 */ /* 0x000fea0003c00000 */
[----:B------:R0:W1:Y:S02]  /*9b60*/  SHFL.IDX P0, R123, R88, R89, R90 ;  /* 0x00000059587b7389 */ /* 0x000064000000005a */
[----:B01----:R-:W-:Y:S05]  /*9b70*/  ENDCOLLECTIVE ;  /* 0x000000000000791b */ /* 0x003fea0003800000 */
.L_x_34:
        /* <DEDUP_REMOVED lines=8> */
.L_x_35:
[----:B------:R-:W-:Y:S02]  /*9c00*/  MOV R88, R19 ;  /* 0x0000001300587202 */ /* 0x000fe40000000f00 */
[----:B------:R-:W-:-:S07]  /*9c10*/  MOV R10, R123 ;  /* 0x0000007b000a7202 */ /* 0x000fce0000000f00 */
[----:B------:R-:W-:Y:S05]  /*9c20*/  WARPSYNC.COLLECTIVE R91, `(.L_x_36) ;  /* 0x000000005b087348 */ /* 0x000fea0003c00000 */
[----:B------:R0:W1:Y:S02]  /*9c30*/  SHFL.IDX P0, R123, R88, R89, R90 ;  /* 0x00000059587b7389 */ /* 0x000064000000005a */
[----:B01----:R-:W-:Y:S05]  /*9c40*/  ENDCOLLECTIVE ;  /* 0x000000000000791b */ /* 0x003fea0003800000 */
.L_x_36:
[-C--:B------:R-:W-:Y:S01]  /*9c50*/  FFMA R65, R46, R10.reuse, R65 ;  /* 0x0000000a2e417223 */ /* 0x080fe20000000041 */
[----:B------:R-:W-:Y:S01]  /*9c60*/  FFMA R161, R137, R10, R66 ;  /* 0x0000000a89a17223 */ /* 0x000fe20000000042 */
[----:B------:R-:W-:Y:S02]  /*9c70*/  MOV R88, R20 ;  /* 0x0000001400587202 */ /* 0x000fe40000000f00 */
[----:B------:R-:W-:-:S07]  /*9c80*/  MOV R48, R123 ;  /* 0x0000007b00307202 */ /* 0x000fce0000000f00 */
[----:B------:R-:W-:Y:S05]  /*9c90*/  WARPSYNC.COLLECTIVE R91, `(.L_x_37) ;  /* 0x000000005b087348 */ /* 0x000fea0003c00000 */
[----:B------:R0:W1:Y:S02]  /*9ca0*/  SHFL.IDX P0, R123, R88, R89, R90 ;  /* 0x00000059587b7389 */ /* 0x000064000000005a */
[----:B01----:R-:W-:Y:S05]  /*9cb0*/  ENDCOLLECTIVE ;  /* 0x000000000000791b */ /* 0x003fea0003800000 */
.L_x_37:
[-C--:B------:R-:W-:Y:S01]  /*9cc0*/  FFMA R67, R46, R48.reuse, R67 ;  /* 0x000000302e437223 */ /* 0x080fe20000000043 */
[----:B------:R-:W-:Y:S01]  /*9cd0*/  FFMA R163, R137, R48, R68 ;  /* 0x0000003089a37223 */ /* 0x000fe20000000044 */
[----:B------:R-:W-:Y:S02]  /*9ce0*/  MOV R88, R21 ;  /* 0x0000001500587202 */ /* 0x000fe40000000f00 */
[----:B------:R-:W-:-:S07]  /*9cf0*/  MOV R50, R123 ;  /* 0x0000007b00327202 */ /* 0x000fce0000000f00 */
[----:B------:R-:W-:Y:S05]  /*9d00*/  WARPSYNC.COLLECTIVE R91, `(.L_x_38) ;  /* 0x000000005b087348 */ /* 0x000fea0003c00000 */
[----:B------:R0:W1:Y:S02]  /*9d10*/  SHFL.IDX P0, R123, R88, R89, R90 ;  /* 0x00000059587b7389 */ /* 0x000064000000005a */
[----:B01----:R-:W-:Y:S05]  /*9d20*/  ENDCOLLECTIVE ;  /* 0x000000000000791b */ /* 0x003fea0003800000 */
.L_x_38:
[-C--:B------:R-:W-:Y:S01]  /*9d30*/  FFMA R69, R46, R50.reuse, R69 ;  /* 0x000000322e457223 */ /* 0x080fe20000000045 */
[----:B------:R-:W-:Y:S01]  /*9d40*/  FFMA R165, R137, R50, R70 ;  /* 0x0000003289a57223 */ /* 0x000fe20000000046 */
[----:B------:R-:W-:Y:S02]  /*9d50*/  MOV R88, R22 ;  /* 0x0000001600587202 */ /* 0x000fe40000000f00 */
[----:B------:R-:W-:-:S07]  /*9d60*/  MOV R52, R123 ;  /* 0x0000007b00347202 */ /* 0x000fce0000000f00 */
[----:B------:R-:W-:Y:S05]  /*9d70*/  WARPSYNC.COLLECTIVE R91, `(.L_x_39) ;  /* 0x000000005b087348 */ /* 0x000fea0003c00000 */
[----:B------:R0:W1:Y:S02]  /*9d80*/  SHFL.IDX P0, R123, R88, R89, R90 ;  /* 0x00000059587b7389 */ /* 0x000064000000005a */
[----:B01----:R-:W-:Y:S05]  /*9d90*/  ENDCOLLECTIVE ;  /* 0x000000000000791b */ /* 0x003fea0003800000 */
.L_x_39:
[-C--:B------:R-:W-:Y:S01]  /*9da0*/  FFMA R71, R46, R52.reuse, R71 ;  /* 0x000000342e477223 */ /* 0x080fe20000000047 */
[----:B------:R-:W-:Y:S01]  /*9db0*/  FFMA R72, R137, R52, R72 ;  /* 0x0000003489487223 */ /* 0x000fe20000000048 */
[----:B------:R-:W-:Y:S02]  /*9dc0*/  MOV R88, R23 ;  /* 0x0000001700587202 */ /* 0x000fe40000000f00 */
[----:B------:R-:W-:-:S07]  /*9dd0*/  MOV R54, R123 ;  /* 0x0000007b00367202 */ /* 0x000fce0000000f00 */
[----:B------:R-:W-:Y:S05]  /*9de0*/  WARPSYNC.COLLECTIVE R91, `(.L_x_40) ;  /* 0x000000005b087348 */ /* 0x000fea0003c00000 */
[----:B------:R0:W1:Y:S02]  /*9df0*/  SHFL.IDX P0, R123, R88, R89, R90 ;  /* 0x00000059587b7389 */ /* 0x000064000000005a */
[----:B01----:R-:W-:Y:S05]  /*9e00*/  ENDCOLLECTIVE ;  /* 0x000000000000791b */ /* 0x003fea0003800000 */
.L_x_40:
[-C--:B------:R-:W-:Y:S01]  /*9e10*/  FFMA R73, R46, R54.reuse, R73 ;  /* 0x000000362e497223 */ /* 0x080fe20000000049 */
[----:B------:R-:W-:Y:S01]  /*9e20*/  FFMA R74, R137, R54, R74 ;  /* 0x00000036894a7223 */ /* 0x000fe2000000004a */
[----:B------:R-:W-:Y:S02]  /*9e30*/  MOV R88, R24 ;  /* 0x0000001800587202 */ /* 0x000fe40000000f00 */
[----:B------:R-:W-:-:S07]  /*9e40*/  MOV R56, R123 ;  /* 0x0000007b00387202 */ /* 0x000fce0000000f00 */
[----:B------:R-:W-:Y:S05]  /*9e50*/  WARPSYNC.COLLECTIVE R91, `(.L_x_41) ;  /* 0x000000005b087348 */ /* 0x000fea0003c00000 */
[----:B------:R0:W1:Y:S02]  /*9e60*/  SHFL.IDX P0, R123, R88, R89, R90 ;  /* 0x00000059587b7389 */ /* 0x000064000000005a */
[----:B01----:R-:W-:Y:S05]  /*9e70*/  ENDCOLLECTIVE ;  /* 0x000000000000791b */ /* 0x003fea0003800000 */
.L_x_41:
[-C--:B------:R-:W-:Y:S01]  /*9e80*/  FFMA R75, R46, R56.reuse, R75 ;  /* 0x000000382e4b7223 */ /* 0x080fe2000000004b */
[----:B------:R-:W-:Y:S01]  /*9e90*/  FFMA R92, R137, R56, R92 ;  /* 0x00000038895c7223 */ /* 0x000fe2000000005c */
[----:B------:R-:W-:Y:S02]  /*9ea0*/  MOV R88, R25 ;  /* 0x0000001900587202 */ /* 0x000fe40000000f00 */
[----:B------:R-:W-:-:S07]  /*9eb0*/  MOV R58, R123 ;  /* 0x0000007b003a7202 */ /* 0x000fce0000000f00 */
[----:B------:R-:W-:Y:S05]  /*9ec0*/  WARPSYNC.COLLECTIVE R91, `(.L_x_42) ;  /* 0x000000005b087348 */ /* 0x000fea0003c00000 */
[----:B------:R0:W1:Y:S02]  /*9ed0*/  SHFL.IDX P0, R123, R88, R89, R90 ;  /* 0x00000059587b7389 */ /* 0x000064000000005a */
[----:B01----:R-:W-:Y:S05]  /*9ee0*/  ENDCOLLECTIVE ;  /* 0x000000000000791b */ /* 0x003fea0003800000 */
.L_x_42:
        /* <DEDUP_REMOVED lines=8> */
.L_x_43:
[----:B------:R-:W-:Y:S02]  /*9f70*/  MOV R88, R28 ;  /* 0x0000001c00587202 */ /* 0x000fe40000000f00 */
[----:B------:R-:W-:-:S07]  /*9f80*/  MOV R10, R123 ;  /* 0x0000007b000a7202 */ /* 0x000fce0000000f00 */
[----:B------:R-:W-:Y:S05]  /*9f90*/  WARPSYNC.COLLECTIVE R91, `(.L_x_44) ;  /* 0x000000005b087348 */ /* 0x000fea0003c00000 */
[----:B------:R0:W1:Y:S02]  /*9fa0*/  SHFL.IDX P0, R123, R88, R89, R90 ;  /* 0x00000059587b7389 */ /* 0x000064000000005a */
[----:B01----:R-:W-:Y:S05]  /*9fb0*/  ENDCOLLECTIVE ;  /* 0x000000000000791b */ /* 0x003fea0003800000 */
.L_x_44:
[-C--:B------:R-:W-:Y:S01]  /*9fc0*/  FFMA R97, R46, R10.reuse, R97 ;  /* 0x0000000a2e617223 */ /* 0x080fe20000000061 */
[----:B------:R-:W-:Y:S01]  /*9fd0*/  FFMA R98, R137, R10, R98 ;  /* 0x0000000a89627223 */ /* 0x000fe20000000062 */
[----:B------:R-:W-:Y:S02]  /*9fe0*/  MOV R88, R29 ;  /* 0x0000001d00587202 */ /* 0x000fe40000000f00 */
[----:B------:R-:W-:-:S07]  /*9ff0*/  MOV R48, R123 ;  /* 0x0000007b00307202 */ /* 0x000fce0000000f00 */
[----:B------:R-:W-:Y:S05]  /*a000*/  WARPSYNC.COLLECTIVE R91, `(.L_x_45) ;  /* 0x000000005b087348 */ /* 0x000fea0003c00000 */
[----:B------:R0:W1:Y:S02]  /*a010*/  SHFL.IDX P0, R123, R88, R89, R90 ;  /* 0x00000059587b7389 */ /* 0x000064000000005a */
[----:B01----:R-:W-:Y:S05]  /*a020*/  ENDCOLLECTIVE ;  /* 0x000000000000791b */ /* 0x003fea0003800000 */
.L_x_45:
[-C--:B------:R-:W-:Y:S01]  /*a030*/  FFMA R99, R46, R48.reuse, R99 ;  /* 0x000000302e637223 */ /* 0x080fe20000000063 */
[----:B------:R-:W-:Y:S01]  /*a040*/  FFMA R100, R137, R48, R100 ;  /* 0x0000003089647223 */ /* 0x000fe20000000064 */
[----:B------:R-:W-:Y:S02]  /*a050*/  MOV R88, R30 ;  /* 0x0000001e00587202 */ /* 0x000fe40000000f00 */
[----:B------:R-:W-:-:S07]  /*a060*/  MOV R50, R123 ;  /* 0x0000007b00327202 */ /* 0x000fce0000000f00 */
[----:B------:R-:W-:Y:S05]  /*a070*/  WARPSYNC.COLLECTIVE R91, `(.L_x_46) ;  /* 0x000000005b087348 */ /* 0x000fea0003c00000 */
[----:B------:R0:W1:Y:S02]  /*a080*/  SHFL.IDX P0, R123, R88, R89, R90 ;  /* 0x00000059587b7389 */ /* 0x000064000000005a */
[----:B01----:R-:W-:Y:S05]  /*a090*/  ENDCOLLECTIVE ;  /* 0x000000000000791b */ /* 0x003fea0003800000 */
.L_x_46:
[-C--:B------:R-:W-:Y:S01]  /*a0a0*/  FFMA R101, R46, R50.reuse, R101 ;  /* 0x000000322e657223 */ /* 0x080fe20000000065 */
[----:B------:R-:W-:Y:S01]  /*a0b0*/  FFMA R102, R137, R50, R102 ;  /* 0x0000003289667223 */ /* 0x000fe20000000066 */
[----:B------:R-:W-:Y:S02]  /*a0c0*/  MOV R88, R31 ;  /* 0x0000001f00587202 */ /* 0x000fe40000000f00 */
[----:B------:R-:W-:-:S07]  /*a0d0*/  MOV R52, R123 ;  /* 0x0000007b00347202 */ /* 0x000fce0000000f00 */
[----:B------:R-:W-:Y:S05]  /*a0e0*/  WARPSYNC.COLLECTIVE R91, `(.L_x_47) ;  /* 0x000000005b087348 */ /* 0x000fea0003c00000 */
[----:B------:R0:W1:Y:S02]  /*a0f0*/  SHFL.IDX P0, R123, R88, R89, R90 ;  /* 0x00000059587b7389 */ /* 0x000064000000005a */
[----:B01----:R-:W-:Y:S05]  /*a100*/  ENDCOLLECTIVE ;  /* 0x000000000000791b */ /* 0x003fea0003800000 */
.L_x_47:
[-C--:B------:R-:W-:Y:S01]  /*a110*/  FFMA R103, R46, R52.reuse, R103 ;  /* 0x000000342e677223 */ /* 0x080fe20000000067 */
[----:B------:R-:W-:Y:S01]  /*a120*/  FFMA R104, R137, R52, R104 ;  /* 0x0000003489687223 */ /* 0x000fe20000000068 */
[----:B------:R-:W-:Y:S02]  /*a130*/  MOV R88, R32 ;  /* 0x0000002000587202 */ /* 0x000fe40000000f00 */
[----:B------:R-:W-:-:S07]  /*a140*/  MOV R54, R123 ;  /* 0x0000007b00367202 */ /* 0x000fce0000000f00 */
[----:B------:R-:W-:Y:S05]  /*a150*/  WARPSYNC.COLLECTIVE R91, `(.L_x_48) ;  /* 0x000000005b087348 */ /* 0x000fea0003c00000 */
[----:B------:R0:W1:Y:S02]  /*a160*/  SHFL.IDX P0, R123, R88, R89, R90 ;  /* 0x00000059587b7389 */ /* 0x000064000000005a */
[----:B01----:R-:W-:Y:S05]  /*a170*/  ENDCOLLECTIVE ;  /* 0x000000000000791b */ /* 0x003fea0003800000 */
.L_x_48:
[-C--:B------:R-:W-:Y:S01]  /*a180*/  FFMA R105, R46, R54.reuse, R105 ;  /* 0x000000362e697223 */ /* 0x080fe20000000069 */
[----:B------:R-:W-:Y:S01]  /*a190*/  FFMA R106, R137, R54, R106 ;  /* 0x00000036896a7223 */ /* 0x000fe2000000006a */
[----:B------:R-:W-:Y:S02]  /*a1a0*/  MOV R88, R34 ;  /* 0x0000002200587202 */ /* 0x000fe40000000f00 */
[----:B------:R-:W-:-:S07]  /*a1b0*/  MOV R56, R123 ;  /* 0x0000007b00387202 */ /* 0x000fce0000000f00 */
[----:B------:R-:W-:Y:S05]  /*a1c0*/  WARPSYNC.COLLECTIVE R91, `(.L_x_49) ;  /* 0x000000005b087348 */ /* 0x000fea0003c00000 */
[----:B------:R0:W1:Y:S02]  /*a1d0*/  SHFL.IDX P0, R123, R88, R89, R90 ;  /* 0x00000059587b7389 */ /* 0x000064000000005a */
[----:B01----:R-:W-:Y:S05]  /*a1e0*/  ENDCOLLECTIVE ;  /* 0x000000000000791b */ /* 0x003fea0003800000 */
.L_x_49:
[-C--:B------:R-:W-:Y:S01]  /*a1f0*/  FFMA R107, R46, R56.reuse, R107 ;  /* 0x000000382e6b7223 */ /* 0x080fe2000000006b */
[----:B------:R-:W-:Y:S01]  /*a200*/  FFMA R108, R137, R56, R108 ;  /* 0x00000038896c7223 */ /* 0x000fe2000000006c */
[----:B------:R-:W-:Y:S02]  /*a210*/  MOV R88, R35 ;  /* 0x0000002300587202 */ /* 0x000fe40000000f00 */
[----:B------:R-:W-:-:S07]  /*a220*/  MOV R58, R123 ;  /* 0x0000007b003a7202 */ /* 0x000fce0000000f00 */
[----:B------:R-:W-:Y:S05]  /*a230*/  WARPSYNC.COLLECTIVE R91, `(.L_x_50) ;  /* 0x000000005b087348 */ /* 0x000fea0003c00000 */
[----:B------:R0:W1:Y:S02]  /*a240*/  SHFL.IDX P0, R123, R88, R89, R90 ;  /* 0x00000059587b7389 */ /* 0x000064000000005a */
[----:B01----:R-:W-:Y:S05]  /*a250*/  ENDCOLLECTIVE ;  /* 0x000000000000791b */ /* 0x003fea0003800000 */
.L_x_50:
        /* <DEDUP_REMOVED lines=8> */
.L_x_51:
[----:B------:R-:W-:Y:S02]  /*a2e0*/  MOV R88, R37 ;  /* 0x0000002500587202 */ /* 0x000fe40000000f00 */
[----:B------:R-:W-:-:S07]  /*a2f0*/  MOV R10, R123 ;  /* 0x0000007b000a7202 */ /* 0x000fce0000000f00 */
[----:B------:R-:W-:Y:S05]  /*a300*/  WARPSYNC.COLLECTIVE R91, `(.L_x_52) ;  /* 0x000000005b087348 */ /* 0x000fea0003c00000 */
[----:B------:R0:W1:Y:S02]  /*a310*/  SHFL.IDX P0, R123, R88, R89, R90 ;  /* 0x00000059587b7389 */ /* 0x000064000000005a */
[----:B01----:R-:W-:Y:S05]  /*a320*/  ENDCOLLECTIVE ;  /* 0x000000000000791b */ /* 0x003fea0003800000 */
.L_x_52:
[-C--:B------:R-:W-:Y:S01]  /*a330*/  FFMA R113, R46, R10.reuse, R113 ;  /* 0x0000000a2e717223 */ /* 0x080fe20000000071 */
[----:B------:R-:W-:Y:S01]  /*a340*/  FFMA R114, R137, R10, R114 ;  /* 0x0000000a89727223 */ /* 0x000fe20000000072 */
[----:B------:R-:W-:-:S05]  /*a350*/  IMAD.WIDE R10, R11, 0x4, R8 ;  /* 0x000000040b0a7825 */ /* 0x000fca00078e0208 */
[----:B------:R0:W5:Y:S04]  /*a360*/  LDG.E.CONSTANT R84, desc[UR4][R10.64] ;  /* 0x000000040a547981 */ /* 0x000168000c1e9900 */
[----:B------:R0:W5:Y:S01]  /*a370*/  LDG.E.CONSTANT R86, desc[UR4][R10.64+0x80] ;  /* 0x000080040a567981 */ /* 0x000162000c1e9900 */
[----:B------:R-:W-:Y:S02]  /*a380*/  MOV R88, R38 ;  /* 0x0000002600587202 */ /* 0x000fe40000000f00 */
[----:B------:R-:W-:-:S07]  /*a390*/  MOV R48, R123 ;  /* 0x0000007b00307202 */ /* 0x000fce0000000f00 */
[----:B0----5:R-:W-:Y:S05]  /*a3a0*/  WARPSYNC.COLLECTIVE R91, `(.L_x_53) ;  /* 0x000000005b087348 */ /* 0x021fea0003c00000 */
[----:B------:R1:W2:Y:S02]  /*a3b0*/  SHFL.IDX P0, R123, R88, R89, R90 ;  /* 0x00000059587b7389 */ /* 0x0002a4000000005a */
[----:B012--5:R-:W-:Y:S05]  /*a3c0*/  ENDCOLLECTIVE ;  /* 0x000000000000791b */ /* 0x027fea0003800000 */
.L_x_53:
[-C--:B------:R-:W-:Y:S01]  /*a3d0*/  FFMA R116, R137, R48.reuse, R116 ;  /* 0x0000003089747223 */ /* 0x080fe20000000074 */
[----:B------:R-:W-:Y:S01]  /*a3e0*/  FFMA R115, R46, R48, R115 ;  /* 0x000000302e737223 */ /* 0x000fe20000000073 */
[----:B------:R-:W-:Y:S02]  /*a3f0*/  MOV R88, R39 ;  /* 0x0000002700587202 */ /* 0x000fe40000000f00 */
[----:B------:R-:W-:-:S07]  /*a400*/  MOV R50, R123 ;  /* 0x0000007b00327202 */ /* 0x000fce0000000f00 */
[----:B------:R-:W-:Y:S05]  /*a410*/  WARPSYNC.COLLECTIVE R91, `(.L_x_54) ;  /* 0x000000005b087348 */ /* 0x000fea0003c00000 */
[----:B------:R0:W1:Y:S02]  /*a420*/  SHFL.IDX P0, R123, R88, R89, R90 ;  /* 0x00000059587b7389 */ /* 0x000064000000005a */
[----:B01----:R-:W-:Y:S05]  /*a430*/  ENDCOLLECTIVE ;  /* 0x000000000000791b */ /* 0x003fea0003800000 */
.L_x_54:
[-C--:B------:R-:W-:Y:S01]  /*a440*/  FFMA R118, R137, R50.reuse, R118 ;  /* 0x0000003289767223 */ /* 0x080fe20000000076 */
[----:B------:R-:W-:Y:S01]  /*a450*/  FFMA R117, R46, R50, R117 ;  /* 0x000000322e757223 */ /* 0x000fe20000000075 */
[----:B------:R-:W-:Y:S02]  /*a460*/  MOV R88, R40 ;  /* 0x0000002800587202 */ /* 0x000fe40000000f00 */
[----:B------:R-:W-:-:S07]  /*a470*/  MOV R52, R123 ;  /* 0x0000007b00347202 */ /* 0x000fce0000000f00 */
[----:B------:R-:W-:Y:S05]  /*a480*/  WARPSYNC.COLLECTIVE R91, `(.L_x_55) ;  /* 0x000000005b087348 */ /* 0x000fea0003c00000 */
[----:B------:R0:W1:Y:S02]  /*a490*/  SHFL.IDX P0, R123, R88, R89, R90 ;  /* 0x00000059587b7389 */ /* 0x000064000000005a */
[----:B01----:R-:W-:Y:S05]  /*a4a0*/  ENDCOLLECTIVE ;  /* 0x000000000000791b */ /* 0x003fea0003800000 */
.L_x_55:
[-C--:B------:R-:W-:Y:S01]  /*a4b0*/  FFMA R120, R137, R52.reuse, R120 ;  /* 0x0000003489787223 */ /* 0x080fe20000000078 */
[----:B------:R-:W-:Y:S01]  /*a4c0*/  FFMA R119, R46, R52, R119 ;  /* 0x000000342e777223 */ /* 0x000fe20000000077 */
[----:B------:R-:W-:Y:S02]  /*a4d0*/  MOV R88, R41 ;  /* 0x0000002900587202 */ /* 0x000fe40000000f00 */
[----:B------:R-:W-:-:S07]  /*a4e0*/  MOV R54, R123 ;  /* 0x0000007b00367202 */ /* 0x000fce0000000f00 */
[----:B------:R-:W-:Y:S05]  /*a4f0*/  WARPSYNC.COLLECTIVE R91, `(.L_x_56) ;  /* 0x000000005b087348 */ /* 0x000fea0003c00000 */
[----:B------:R0:W1:Y:S02]  /*a500*/  SHFL.IDX P0, R123, R88, R89, R90 ;  /* 0x00000059587b7389 */ /* 0x000064000000005a */
[----:B01----:R-:W-:Y:S05]  /*a510*/  ENDCOLLECTIVE ;  /* 0x000000000000791b */ /* 0x003fea0003800000 */
.L_x_56:
[-C--:B------:R-:W-:Y:S01]  /*a520*/  FFMA R87, R137, R54.reuse, R87 ;  /* 0x0000003689577223 */ /* 0x080fe20000000057 */
[----:B------:R-:W-:Y:S01]  /*a530*/  FFMA R121, R46, R54, R121 ;  /* 0x000000362e797223 */ /* 0x000fe20000000079 */
[----:B------:R-:W-:Y:S02]  /*a540*/  MOV R88, R42 ;  /* 0x0000002a00587202 */ /* 0x000fe40000000f00 */
[----:B------:R-:W-:-:S07]  /*a550*/  MOV R56, R123 ;  /* 0x0000007b00387202 */ /* 0x000fce0000000f00 */
[----:B------:R-:W-:Y:S05]  /*a560*/  WARPSYNC.COLLECTIVE R91, `(.L_x_57) ;  /* 0x000000005b087348 */ /* 0x000fea0003c00000 */
[----:B------:R0:W1:Y:S02]  /*a570*/  SHFL.IDX P0, R123, R88, R89, R90 ;  /* 0x00000059587b7389 */ /* 0x000064000000005a */
[----:B01----:R-:W-:Y:S05]  /*a580*/  ENDCOLLECTIVE ;  /* 0x000000000000791b */ /* 0x003fea0003800000 */
.L_x_57:
[-C--:B------:R-:W-:Y:S01]  /*a590*/  FFMA R78, R137, R56.reuse, R78 ;  /* 0x00000038894e7223 */ /* 0x080fe2000000004e */
[----:B------:R-:W-:Y:S01]  /*a5a0*/  FFMA R80, R46, R56, R80 ;  /* 0x000000382e507223 */ /* 0x000fe20000000050 */
[----:B------:R-:W-:Y:S02]  /*a5b0*/  MOV R88, R43 ;  /* 0x0000002b00587202 */ /* 0x000fe40000000f00 */
[----:B------:R-:W-:Y:S02]  /*a5c0*/  MOV R89, R135 ;  /* 0x0000008700597202 */ /* 0x000fe40000000f00 */
[----:B------:R-:W-:-:S07]  /*a5d0*/  MOV R58, R123 ;  /* 0x0000007b003a7202 */ /* 0x000fce0000000f00 */
[----:B------:R-:W-:Y:S05]  /*a5e0*/  WARPSYNC.COLLECTIVE R91, `(.L_x_58) ;  /* 0x000000005b087348 */ /* 0x000fea0003c00000 */
[----:B------:R0:W1:Y:S02]  /*a5f0*/  SHFL.IDX P0, R123, R88, R89, R90 ;  /* 0x00000059587b7389 */ /* 0x000064000000005a */
[----:B01----:R-:W-:Y:S05]  /*a600*/  ENDCOLLECTIVE ;  /* 0x000000000000791b */ /* 0x003fea0003800000 */
.L_x_58:
[-C--:B------:R-:W-:Y:S01]  /*a610*/  FFMA R137, R137, R58.reuse, R0 ;  /* 0x0000003a89897223 */ /* 0x080fe20000000000 */
[----:B------:R-:W-:Y:S01]  /*a620*/  FFMA R46, R46, R58, R76 ;  /* 0x0000003a2e2e7223 */ /* 0x000fe2000000004c */
[----:B------:R-:W-:Y:S01]  /*a630*/  MOV R88, R33 ;  /* 0x0000002100587202 */ /* 0x000fe20000000f00 */
[C---:B------:R-:W-:Y:S01]  /*a640*/  FFMA R81, R123.reuse, R84, R81 ;  /* 0x000000547b517223 */ /* 0x040fe20000000051 */
[----:B------:R-:W-:-:S07]  /*a650*/  FFMA R77, R123, R86, R77 ;  /* 0x000000567b4d7223 */ /* 0x000fce000000004d */
[----:B------:R-:W-:Y:S05]  /*a660*/  WARPSYNC.COLLECTIVE R91, `(.L_x_59) ;  /* 0x000000005b087348 */ /* 0x000fea0003c00000 */
[----:B------:R0:W1:Y:S02]  /*a670*/  SHFL.IDX P0, R123, R88, R89, R90 ;  /* 0x00000059587b7389 */ /* 0x000064000000005a */
[----:B01----:R-:W-:Y:S05]  /*a680*/  ENDCOLLECTIVE ;  /* 0x000000000000791b */ /* 0x003fea0003800000 */
.L_x_59:
[----:B------:R-:W-:Y:S02]  /*a690*/  MOV R88, R27 ;  /* 0x0000001b00587202 */ /* 0x000fe40000000f00 */
[----:B------:R-:W-:-:S07]  /*a6a0*/  MOV R0, R123 ;  /* 0x0000007b00007202 */ /* 0x000fce0000000f00 */
[----:B------:R-:W-:Y:S05]  /*a6b0*/  WARPSYNC.COLLECTIVE R91, `(.L_x_60) ;  /* 0x000000005b087348 */ /* 0x000fea0003c00000 */
[----:B------:R0:W1:Y:S02]  /*a6c0*/  SHFL.IDX P0, R123, R88, R89, R90 ;  /* 0x00000059587b7389 */ /* 0x000064000000005a */
[----:B01----:R-:W-:Y:S05]  /*a6d0*/  ENDCOLLECTIVE ;  /* 0x000000000000791b */ /* 0x003fea0003800000 */
.L_x_60:
[----:B------:R-:W-:Y:S02]  /*a6e0*/  MOV R88, R12 ;  /* 0x0000000c00587202 */ /* 0x000fe40000000f00 */
[----:B------:R-:W-:-:S07]  /*a6f0*/  MOV R10, R123 ;  /* 0x0000007b000a7202 */ /* 0x000fce0000000f00 */
[----:B------:R-:W-:Y:S05]  /*a700*/  WARPSYNC.COLLECTIVE R91, `(.L_x_61) ;  /* 0x000000005b087348 */ /* 0x000fea0003c00000 */
[----:B------:R0:W1:Y:S02]  /*a710*/  SHFL.IDX P0, R123, R88, R89, R90 ;  /* 0x00000059587b7389 */ /* 0x000064000000005a */
[----:B01----:R-:W-:Y:S05]  /*a720*/  ENDCOLLECTIVE ;  /* 0x000000000000791b */ /* 0x003fea0003800000 */
.L_x_61:
[----:B------:R-:W-:Y:S02]  /*a730*/  MOV R88, R13 ;  /* 0x0000000d00587202 */ /* 0x000fe40000000f00 */
[----:B------:R-:W-:-:S07]  /*a740*/  MOV R48, R123 ;  /* 0x0000007b00307202 */ /* 0x000fce0000000f00 */
[----:B------:R-:W-:Y:S05]  /*a750*/  WARPSYNC.COLLECTIVE R91, `(.L_x_62) ;  /* 0x000000005b087348 */ /* 0x000fea0003c00000 */
[----:B------:R0:W1:Y:S02]  /*a760*/  SHFL.IDX P0, R123, R88, R89, R90 ;  /* 0x00000059587b7389 */ /* 0x000064000000005a */
[----:B01----:R-:W-:Y:S05]  /*a770*/  ENDCOLLECTIVE ;  /* 0x000000000000791b */ /* 0x003fea0003800000 */
.L_x_62:
[----:B------:R-:W-:Y:S02]  /*a780*/  MOV R88, R14 ;  /* 0x0000000e00587202 */ /* 0x000fe40000000f00 */
[----:B------:R-:W-:-:S07]  /*a790*/  MOV R50, R123 ;  /* 0x0000007b00327202 */ /* 0x000fce0000000f00 */
[----:B------:R-:W-:Y:S05]  /*a7a0*/  WARPSYNC.COLLECTIVE R91, `(.L_x_63) ;  /* 0x000000005b087348 */ /* 0x000fea0003c00000 */
[----:B------:R0:W1:Y:S02]  /*a7b0*/  SHFL.IDX P0, R123, R88, R89, R90 ;  /* 0x00000059587b7389 */ /* 0x000064000000005a */
[----:B01----:R-:W-:Y:S05]  /*a7c0*/  ENDCOLLECTIVE ;  /* 0x000000000000791b */ /* 0x003fea0003800000 */
.L_x_63:
[----:B------:R-:W-:Y:S02]  /*a7d0*/  MOV R88, R15 ;  /* 0x0000000f00587202 */ /* 0x000fe40000000f00 */
[----:B------:R-:W-:-:S07]  /*a7e0*/  MOV R52, R123 ;  /* 0x0000007b00347202 */ /* 0x000fce0000000f00 */
[----:B------:R-:W-:Y:S05]  /*a7f0*/  WARPSYNC.COLLECTIVE R91, `(.L_x_64) ;  /* 0x000000005b087348 */ /* 0x000fea0003c00000 */
[----:B------:R0:W1:Y:S02]  /*a800*/  SHFL.IDX P0, R123, R88, R89, R90 ;  /* 0x00000059587b7389 */ /* 0x000064000000005a */
[----:B01----:R-:W-:Y:S05]  /*a810*/  ENDCOLLECTIVE ;  /* 0x000000000000791b */ /* 0x003fea0003800000 */
.L_x_64:
[----:B------:R-:W-:Y:S02]  /*a820*/  MOV R88, R16 ;  /* 0x0000001000587202 */ /* 0x000fe40000000f00 */
[----:B------:R-:W-:-:S07]  /*a830*/  MOV R54, R123 ;  /* 0x0000007b00367202 */ /* 0x000fce0000000f00 */
[----:B------:R-:W-:Y:S05]  /*a840*/  WARPSYNC.COLLECTIVE R91, `(.L_x_65) ;  /* 0x000000005b087348 */ /* 0x000fea0003c00000 */
[----:B------:R0:W1:Y:S02]  /*a850*/  SHFL.IDX P0, R123, R88, R89, R90 ;  /* 0x00000059587b7389 */ /* 0x000064000000005a */
[----:B01----:R-:W-:Y:S05]  /*a860*/  ENDCOLLECTIVE ;  /* 0x000000000000791b */ /* 0x003fea0003800000 */
.L_x_65:
[----:B------:R-:W-:Y:S02]  /*a870*/  MOV R88, R17 ;  /* 0x0000001100587202 */ /* 0x000fe40000000f00 */
[----:B------:R-:W-:-:S07]  /*a880*/  MOV R56, R123 ;  /* 0x0000007b00387202 */ /* 0x000fce0000000f00 */
[----:B------:R-:W-:Y:S05]  /*a890*/  WARPSYNC.COLLECTIVE R91, `(.L_x_66) ;  /* 0x000000005b087348 */ /* 0x000fea0003c00000 */
[----:B------:R0:W1:Y:S02]  /*a8a0*/  SHFL.IDX P0, R123, R88, R89, R90 ;  /* 0x00000059587b7389 */ /* 0x000064000000005a */
[----:B01----:R-:W-:Y:S05]  /*a8b0*/  ENDCOLLECTIVE ;  /* 0x000000000000791b */ /* 0x003fea0003800000 */
.L_x_66:
[----:B------:R-:W-:Y:S02]  /*a8c0*/  MOV R88, R18 ;  /* 0x0000001200587202 */ /* 0x000fe40000000f00 */
[----:B------:R-:W-:-:S07]  /*a8d0*/  MOV R11, R123 ;  /* 0x0000007b000b7202 */ /* 0x000fce0000000f00 */
[----:B------:R-:W-:Y:S05]  /*a8e0*/  WARPSYNC.COLLECTIVE R91, `(.L_x_67) ;  /* 0x000000005b087348 */ /* 0x000fea0003c00000 */
[----:B------:R0:W1:Y:S02]  /*a8f0*/  SHFL.IDX P0, R123, R88, R89, R90 ;  /* 0x00000059587b7389 */ /* 0x000064000000005a */
[----:B01----:R-:W-:Y:S05]  /*a900*/  ENDCOLLECTIVE ;  /* 0x000000000000791b */ /* 0x003fea0003800000 */
.L_x_67:
[----:B------:R-:W-:Y:S01]  /*a910*/  MOV R88, R19 ;  /* 0x0000001300587202 */ /* 0x000fe20000000f00 */
[-C--:B------:R-:W-:Y:S01]  /*a920*/  FFMA R65, R84, R123.reuse, R65 ;  /* 0x0000007b54417223 */ /* 0x080fe20000000041 */
[----:B------:R-:W-:-:S07]  /*a930*/  FFMA R161, R86, R123, R161 ;  /* 0x0000007b56a17223 */ /* 0x000fce00000000a1 */
[----:B------:R-:W-:Y:S05]  /*a940*/  WARPSYNC.COLLECTIVE R91, `(.L_x_68) ;  /* 0x000000005b087348 */ /* 0x000fea0003c00000 */
[----:B------:R0:W1:Y:S02]  /*a950*/  SHFL.IDX P0, R123, R88, R89, R90 ;  /* 0x00000059587b7389 */ /* 0x000064000000005a */
[----:B01----:R-:W-:Y:S05]  /*a960*/  ENDCOLLECTIVE ;  /* 0x000000000000791b */ /* 0x003fea0003800000 */
.L_x_68:
[-C--:B------:R-:W-:Y:S01]  /*a970*/  FFMA R143, R84, R0.reuse, R143 ;  /* 0x00000000548f7223 */ /* 0x080fe2000000008f */
[----:B------:R-:W-:Y:S01]  /*a980*/  FFMA R145, R86, R0, R145 ;  /* 0x0000000056917223 */ /* 0x000fe20000000091 */
[----:B------:R-:W-:Y:S02]  /*a990*/  MOV R88, R20 ;  /* 0x0000001400587202 */ /* 0x000fe40000000f00 */
[----:B------:R-:W-:-:S07]  /*a9a0*/  MOV R0, R123 ;  /* 0x0000007b00007202 */ /* 0x000fce0000000f00 */
[----:B------:R-:W-:Y:S05]  /*a9b0*/  WARPSYNC.COLLECTIVE R91, `(.L_x_69) ;  /* 0x000000005b087348 */ /* 0x000fea0003c00000 */
[----:B------:R0:W1:Y:S02]  /*a9c0*/  SHFL.IDX P0, R123, R88, R89, R90 ;  /* 0x00000059587b7389 */ /* 0x000064000000005a */
[----:B01----:R-:W-:Y:S05]  /*a9d0*/  ENDCOLLECTIVE ;  /* 0x000000000000791b */ /* 0x003fea0003800000 */
.L_x_69:
[-C--:B------:R-:W-:Y:S01]  /*a9e0*/  FFMA R51, R84, R10.reuse, R51 ;  /* 0x0000000a54337223 */ /* 0x080fe20000000033 */
[----:B------:R-:W-:Y:S01]  /*a9f0*/  FFMA R147, R86, R10, R147 ;  /* 0x0000000a56937223 */ /* 0x000fe20000000093 */
[----:B------:R-:W-:Y:S02]  /*aa00*/  MOV R88, R21 ;  /* 0x0000001500587202 */ /* 0x000fe40000000f00 */
[----:B------:R-:W-:-:S07]  /*aa10*/  MOV R10, R123 ;  /* 0x0000007b000a7202 */ /* 0x000fce0000000f00 */
[----:B------:R-:W-:Y:S05]  /*aa20*/  WARPSYNC.COLLECTIVE R91, `(.L_x_70) ;  /* 0x000000005b087348 */ /* 0x000fea0003c00000 */
[----:B------:R0:W1:Y:S02]  /*aa30*/  SHFL.IDX P0, R123, R88, R89, R90 ;  /* 0x00000059587b7389 */ /* 0x000064000000005a */
[----:B01----:R-:W-:Y:S05]  /*aa40*/  ENDCOLLECTIVE ;  /* 0x000000000000791b */ /* 0x003fea0003800000 */
.L_x_70:
[-C--:B------:R-:W-:Y:S01]  /*aa50*/  FFMA R63, R84, R11.reuse, R63 ;  /* 0x0000000b543f7223 */ /* 0x080fe2000000003f */
[----:B------:R-:W-:Y:S01]  /*aa60*/  FFMA R159, R86, R11, R159 ;  /* 0x0000000b569f7223 */ /* 0x000fe2000000009f */
[----:B------:R-:W-:Y:S02]  /*aa70*/  MOV R88, R22 ;  /* 0x0000001600587202 */ /* 0x000fe40000000f00 */
[----:B------:R-:W-:-:S07]  /*aa80*/  MOV R11, R123 ;  /* 0x0000007b000b7202 */ /* 0x000fce0000000f00 */
[----:B------:R-:W-:Y:S05]  /*aa90*/  WARPSYNC.COLLECTIVE R91, `(.L_x_71) ;  /* 0x000000005b087348 */ /* 0x000fea0003c00000 */
[----:B------:R0:W1:Y:S02]  /*aaa0*/  SHFL.IDX P0, R123, R88, R89, R90 ;  /* 0x00000059587b7389 */ /* 0x000064000000005a */
[----:B01----:R-:W-:Y:S05]  /*aab0*/  ENDCOLLECTIVE ;  /* 0x000000000000791b */ /* 0x003fea0003800000 */
.L_x_71:
[-C--:B------:R-:W-:Y:S01]  /*aac0*/  FFMA R53, R84, R48.reuse, R53 ;  /* 0x0000003054357223 */ /* 0x080fe20000000035 */
[----:B------:R-:W-:Y:S01]  /*aad0*/  FFMA R149, R86, R48, R149 ;  /* 0x0000003056957223 */ /* 0x000fe20000000095 */
[----:B------:R-:W-:Y:S02]  /*aae0*/  MOV R88, R23 ;  /* 0x0000001700587202 */ /* 0x000fe40000000f00 */
[----:B------:R-:W-:-:S07]  /*aaf0*/  MOV R48, R123 ;  /* 0x0000007b00307202 */ /* 0x000fce0000000f00 */
[----:B------:R-:W-:Y:S05]  /*ab00*/  WARPSYNC.COLLECTIVE R91, `(.L_x_72) ;  /* 0x000000005b087348 */ /* 0x000fea0003c00000 */
[----:B------:R0:W1:Y:S02]  /*ab10*/  SHFL.IDX P0, R123, R88, R89, R90 ;  /* 0x00000059587b7389 */ /* 0x000064000000005a */
[----:B01----:R-:W-:Y:S05]  /*ab20*/  ENDCOLLECTIVE ;  /* 0x000000000000791b */ /* 0x003fea0003800000 */
.L_x_72:
[-C--:B------:R-:W-:Y:S01]  /*ab30*/  FFMA R55, R84, R50.reuse, R55 ;  /* 0x0000003254377223 */ /* 0x080fe20000000037 */
[----:B------:R-:W-:Y:S01]  /*ab40*/  FFMA R151, R86, R50, R151 ;  /* 0x0000003256977223 */ /* 0x000fe20000000097 */
[----:B------:R-:W-:Y:S02]  /*ab50*/  MOV R88, R24 ;  /* 0x0000001800587202 */ /* 0x000fe40000000f00 */
[----:B------:R-:W-:-:S07]  /*ab60*/  MOV R50, R123 ;  /* 0x0000007b00327202 */ /* 0x000fce0000000f00 */
[----:B------:R-:W-:Y:S05]  /*ab70*/  WARPSYNC.COLLECTIVE R91, `(.L_x_73) ;  /* 0x000000005b087348 */ /* 0x000fea0003c00000 */
[----:B------:R0:W1:Y:S02]  /*ab80*/  SHFL.IDX P0, R123, R88, R89, R90 ;  /* 0x00000059587b7389 */ /* 0x000064000000005a */
[----:B01----:R-:W-:Y:S05]  /*ab90*/  ENDCOLLECTIVE ;  /* 0x000000000000791b */ /* 0x003fea0003800000 */
.L_x_73:
[-C--:B------:R-:W-:Y:S01]  /*aba0*/  FFMA R57, R84, R52.reuse, R57 ;  /* 0x0000003454397223 */ /* 0x080fe20000000039 */
[----:B------:R-:W-:Y:S01]  /*abb0*/  FFMA R153, R86, R52, R153 ;  /* 0x0000003456997223 */ /* 0x000fe20000000099 */
[----:B------:R-:W-:Y:S02]  /*abc0*/  MOV R88, R25 ;  /* 0x0000001900587202 */ /* 0x000fe40000000f00 */
[----:B------:R-:W-:-:S07]  /*abd0*/  MOV R52, R123 ;  /* 0x0000007b00347202 */ /* 0x000fce0000000f00 */
[----:B------:R-:W-:Y:S05]  /*abe0*/  WARPSYNC.COLLECTIVE R91, `(.L_x_74) ;  /* 0x000000005b087348 */ /* 0x000fea0003c00000 */
[----:B------:R0:W1:Y:S02]  /*abf0*/  SHFL.IDX P0, R123, R88, R89, R90 ;  /* 0x00000059587b7389 */ /* 0x000064000000005a */
[----:B01----:R-:W-:Y:S05]  /*ac00*/  ENDCOLLECTIVE ;  /* 0x000000000000791b */ /* 0x003fea0003800000 */
.L_x_74:
[-C--:B------:R-:W-:Y:S01]  /*ac10*/  FFMA R59, R84, R54.reuse, R59 ;  /* 0x00000036543b7223 */ /* 0x080fe2000000003b */
[----:B------:R-:W-:Y:S01]  /*ac20*/  FFMA R155, R86, R54, R155 ;  /* 0x00000036569b7223 */ /* 0x000fe2000000009b */
[----:B------:R-:W-:Y:S02]  /*ac30*/  MOV R88, R26 ;  /* 0x0000001a00587202 */ /* 0x000fe40000000f00 */
[----:B------:R-:W-:-:S07]  /*ac40*/  MOV R54, R123 ;  /* 0x0000007b00367202 */ /* 0x000fce0000000f00 */
[----:B------:R-:W-:Y:S05]  /*ac50*/  WARPSYNC.COLLECTIVE R91, `(.L_x_75) ;  /* 0x000000005b087348 */ /* 0x000fea0003c00000 */
[----:B------:R0:W1:Y:S02]  /*ac60*/  SHFL.IDX P0, R123, R88, R89, R90 ;  /* 0x00000059587b7389 */ /* 0x000064000000005a */
[----:B01----:R-:W-:Y:S05]  /*ac70*/  ENDCOLLECTIVE ;  /* 0x000000000000791b */ /* 0x003fea0003800000 */
.L_x_75:
[-C--:B------:R-:W-:Y:S01]  /*ac80*/  FFMA R61, R84, R56.reuse, R61 ;  /* 0x00000038543d7223 */ /* 0x080fe2000000003d */
[----:B------:R-:W-:Y:S01]  /*ac90*/  FFMA R157, R86, R56, R157 ;  /* 0x00000038569d7223 */ /* 0x000fe2000000009d */
[----:B------:R-:W-:Y:S02]  /*aca0*/  MOV R88, R28 ;  /* 0x0000001c00587202 */ /* 0x000fe40000000f00 */
[----:B------:R-:W-:-:S07]  /*acb0*/  MOV R56, R123 ;  /* 0x0000007b00387202 */ /* 0x000fce0000000f00 */
[----:B------:R-:W-:Y:S05]  /*acc0*/  WARPSYNC.COLLECTIVE R91, `(.L_x_76) ;  /* 0x000000005b087348 */ /* 0x000fea0003c00000 */
[----:B------:R0:W1:Y:S02]  /*acd0*/  SHFL.IDX P0, R123, R88, R89, R90 ;  /* 0x00000059587b7389 */ /* 0x000064000000005a */
[----:B01----:R-:W-:Y:S05]  /*ace0*/  ENDCOLLECTIVE ;  /* 0x000000000000791b */ /* 0x003fea0003800000 */
.L_x_76:
[----:B------:R-:W-:Y:S02]  /*acf0*/  MOV R88, R29 ;  /* 0x0000001d00587202 */ /* 0x000fe40000000f00 */
[----:B------:R-:W-:-:S07]  /*ad00*/  MOV R58, R123 ;  /* 0x0000007b003a7202 */ /* 0x000fce0000000f00 */
[----:B------:R-:W-:Y:S05]  /*ad10*/  WARPSYNC.COLLECTIVE R91, `(.L_x_77) ;  /* 0x000000005b087348 */ /* 0x000fea0003c00000 */
[----:B------:R0:W1:Y:S02]  /*ad20*/  SHFL.IDX P0, R123, R88, R89, R90 ;  /* 0x00000059587b7389 */ /* 0x000064000000005a */
[----:B01----:R-:W-:Y:S05]  /*ad30*/  ENDCOLLECTIVE ;  /* 0x000000000000791b */ /* 0x003fea0003800000 */
.L_x_77:
[----:B------:R-:W-:Y:S02]  /*ad40*/  MOV R88, R30 ;  /* 0x0000001e00587202 */ /* 0x000fe40000000f00 */
[----:B------:R-:W-:-:S07]  /*ad50*/  MOV R60, R123 ;  /* 0x0000007b003c7202 */ /* 0x000fce0000000f00 */
[----:B------:R-:W-:Y:S05]  /*ad60*/  WARPSYNC.COLLECTIVE R91, `(.L_x_78) ;  /* 0x000000005b087348 */ /* 0x000fea0003c00000 */
[----:B------:R0:W1:Y:S02]  /*ad70*/  SHFL.IDX P0, R123, R88, R89, R90 ;  /* 0x00000059587b7389 */ /* 0x000064000000005a */
[----:B01----:R-:W-:Y:S05]  /*ad80*/  ENDCOLLECTIVE ;  /* 0x000000000000791b */ /* 0x003fea0003800000 */
.L_x_78:
[----:B------:R-:W-:Y:S01]  /*ad90*/  MOV R88, R31 ;  /* 0x0000001f00587202 */ /* 0x000fe20000000f00 */
[-C--:B------:R-:W-:Y:S01]  /*ada0*/  FFMA R103, R84, R123.reuse, R103 ;  /* 0x0000007b54677223 */ /* 0x080fe20000000067 */
[----:B------:R-:W-:-:S07]  /*adb0*/  FFMA R104, R86, R123, R104 ;  /* 0x0000007b56687223 */ /* 0x000fce0000000068 */
[----:B------:R-:W-:Y:S05]  /*adc0*/  WARPSYNC.COLLECTIVE R91, `(.L_x_79) ;  /* 0x000000005b087348 */ /* 0x000fea0003c00000 */
[----:B------:R0:W1:Y:S02]  /*add0*/  SHFL.IDX P0, R123, R88, R89, R90 ;  /* 0x00000059587b7389 */ /* 0x000064000000005a */
[----:B01----:R-:W-:Y:S05]  /*ade0*/  ENDCOLLECTIVE ;  /* 0x000000000000791b */ /* 0x003fea0003800000 */
.L_x_79:
[-C--:B------:R-:W-:Y:S01]  /*adf0*/  FFMA R71, R84, R11.reuse, R71 ;  /* 0x0000000b54477223 */ /* 0x080fe20000000047 */
[----:B------:R-:W-:Y:S01]  /*ae00*/  FFMA R72, R86, R11, R72 ;  /* 0x0000000b56487223 */ /* 0x000fe20000000048 */
[----:B------:R-:W-:Y:S02]  /*ae10*/  MOV R88, R32 ;  /* 0x0000002000587202 */ /* 0x000fe40000000f00 */
[----:B------:R-:W-:-:S07]  /*ae20*/  MOV R11, R123 ;  /* 0x0000007b000b7202 */ /* 0x000fce0000000f00 */
[----:B------:R-:W-:Y:S05]  /*ae30*/  WARPSYNC.COLLECTIVE R91, `(.L_x_80) ;  /* 0x000000005b087348 */ /* 0x000fea0003c00000 */
[----:B------:R0:W1:Y:S02]  /*ae40*/  SHFL.IDX P0, R123, R88, R89, R90 ;  /* 0x00000059587b7389 */ /* 0x000064000000005a */
[----:B01----:R-:W-:Y:S05]  /*ae50*/  ENDCOLLECTIVE ;  /* 0x000000000000791b */ /* 0x003fea0003800000 */
.L_x_80:
[-C--:B------:R-:W-:Y:S01]  /*ae60*/  FFMA R67, R84, R0.reuse, R67 ;  /* 0x0000000054437223 */ /* 0x080fe20000000043 */
[----:B------:R-:W-:Y:S01]  /*ae70*/  FFMA R163, R86, R0, R163 ;  /* 0x0000000056a37223 */ /* 0x000fe200000000a3 */
[----:B------:R-:W-:-:S04]  /*ae80*/  IMAD.WIDE R134, R83, 0x4, R8 ;  /* 0x0000000453867825 */ /* 0x000fc800078e0208 */
[-C--:B------:R-:W-:Y:S01]  /*ae90*/  FFMA R105, R84, R11.reuse, R105 ;  /* 0x0000000b54697223 */ /* 0x080fe20000000069 */
[----:B------:R-:W-:Y:S02]  /*aea0*/  FFMA R106, R86, R11, R106 ;  /* 0x0000000b566a7223 */ /* 0x000fe4000000006a */
[----:B------:R0:W5:Y:S01]  /*aeb0*/  LDG.E.CONSTANT R11, desc[UR4][R134.64+0x80] ;  /* 0x00008004860b7981 */ /* 0x000162000c1e9900 */
[----:B------:R-:W-:-:S05]  /*aec0*/  MOV R0, R123 ;  /* 0x0000007b00007202 */ /* 0x000fca0000000f00 */
[-C--:B------:R-:W-:Y:S01]  /*aed0*/  FFMA R107, R84, R0.reuse, R107 ;  /* 0x00000000546b7223 */ /* 0x080fe2000000006b */
[----:B------:R-:W-:Y:S02]  /*aee0*/  FFMA R108, R86, R0, R108 ;  /* 0x00000000566c7223 */ /* 0x000fe4000000006c */
[----:B------:R0:W5:Y:S01]  /*aef0*/  LDG.E.CONSTANT R0, desc[UR4][R134.64] ;  /* 0x0000000486007981 */ /* 0x000162000c1e9900 */
[----:B------:R-:W-:-:S07]  /*af00*/  MOV R88, R34 ;  /* 0x0000002200587202 */ /* 0x000fce0000000f00 */
[----:B0----5:R-:W-:Y:S05]  /*af10*/  WARPSYNC.COLLECTIVE R91, `(.L_x_81) ;  /* 0x000000005b087348 */ /* 0x021fea0003c00000 */
[----:B------:R1:W2:Y:S02]  /*af20*/  SHFL.IDX P0, R123, R88, R89, R90 ;  /* 0x00000059587b7389 */ /* 0x0002a4000000005a */
[----:B012--5:R-:W-:Y:S05]  /*af30*/  ENDCOLLECTIVE ;  /* 0x000000000000791b */ /* 0x027fea0003800000 */
.L_x_81:
[-C--:B------:R-:W-:Y:S01]  /*af40*/  FFMA R69, R84, R10.reuse, R69 ;  /* 0x0000000a54457223 */ /* 0x080fe20000000045 */
[----:B------:R-:W-:Y:S01]  /*af50*/  FFMA R165, R86, R10, R165 ;  /* 0x0000000a56a57223 */ /* 0x000fe200000000a5 */
[----:B------:R-:W-:Y:S02]  /*af60*/  MOV R88, R35 ;  /* 0x0000002300587202 */ /* 0x000fe40000000f00 */
[----:B------:R-:W-:-:S07]  /*af70*/  MOV R10, R123 ;  /* 0x0000007b000a7202 */ /* 0x000fce0000000f00 */
[----:B------:R-:W-:Y:S05]  /*af80*/  WARPSYNC.COLLECTIVE R91, `(.L_x_82) ;  /* 0x000000005b087348 */ /* 0x000fea0003c00000 */
[----:B------:R0:W1:Y:S02]  /*af90*/  SHFL.IDX P0, R123, R88, R89, R90 ;  /* 0x00000059587b7389 */ /* 0x000064000000005a */
[----:B01----:R-:W-:Y:S05]  /*afa0*/  ENDCOLLECTIVE ;  /* 0x000000000000791b */ /* 0x003fea0003800000 */
.L_x_82:
[-C--:B------:R-:W-:Y:S01]  /*afb0*/  FFMA R73, R84, R48.reuse, R73 ;  /* 0x0000003054497223 */ /* 0x080fe20000000049 */
[----:B------:R-:W-:Y:S01]  /*afc0*/  FFMA R74, R86, R48, R74 ;  /* 0x00000030564a7223 */ /* 0x000fe2000000004a */
[----:B------:R-:W-:Y:S02]  /*afd0*/  MOV R88, R36 ;  /* 0x0000002400587202 */ /* 0x000fe40000000f00 */
[----:B------:R-:W-:-:S07]  /*afe0*/  MOV R48, R123 ;  /* 0x0000007b00307202 */ /* 0x000fce0000000f00 */
[----:B------:R-:W-:Y:S05]  /*aff0*/  WARPSYNC.COLLECTIVE R91, `(.L_x_83) ;  /* 0x000000005b087348 */ /* 0x000fea0003c00000 */
[----:B------:R0:W1:Y:S02]  /*b000*/  SHFL.IDX P0, R123, R88, R89, R90 ;  /* 0x00000059587b7389 */ /* 0x000064000000005a */
[----:B01----:R-:W-:Y:S05]  /*b010*/  ENDCOLLECTIVE ;  /* 0x000000000000791b */ /* 0x003fea0003800000 */
.L_x_83:
[-C--:B------:R-:W-:Y:S01]  /*b020*/  FFMA R75, R84, R50.reuse, R75 ;  /* 0x00000032544b7223 */ /* 0x080fe2000000004b */
[----:B------:R-:W-:Y:S01]  /*b030*/  FFMA R92, R86, R50, R92 ;  /* 0x00000032565c7223 */ /* 0x000fe2000000005c */
[----:B------:R-:W-:Y:S02]  /*b040*/  MOV R88, R37 ;  /* 0x0000002500587202 */ /* 0x000fe40000000f00 */
[----:B------:R-:W-:-:S07]  /*b050*/  MOV R50, R123 ;  /* 0x0000007b00327202 */ /* 0x000fce0000000f00 */
[----:B------:R-:W-:Y:S05]  /*b060*/  WARPSYNC.COLLECTIVE R91, `(.L_x_84) ;  /* 0x000000005b087348 */ /* 0x000fea0003c00000 */
[----:B------:R0:W1:Y:S02]  /*b070*/  SHFL.IDX P0, R123, R88, R89, R90 ;  /* 0x00000059587b7389 */ /* 0x000064000000005a */
[----:B01----:R-:W-:Y:S05]  /*b080*/  ENDCOLLECTIVE ;  /* 0x000000000000791b */ /* 0x003fea0003800000 */
.L_x_84:
[-C--:B------:R-:W-:Y:S01]  /*b090*/  FFMA R93, R84, R52.reuse, R93 ;  /* 0x00000034545d7223 */ /* 0x080fe2000000005d */
[----:B------:R-:W-:Y:S01]  /*b0a0*/  FFMA R94, R86, R52, R94 ;  /* 0x00000034565e7223 */ /* 0x000fe2000000005e */
[----:B------:R-:W-:Y:S02]  /*b0b0*/  MOV R88, R38 ;  /* 0x0000002600587202 */ /* 0x000fe40000000f00 */
[----:B------:R-:W-:-:S07]  /*b0c0*/  MOV R52, R123 ;  /* 0x0000007b00347202 */ /* 0x000fce0000000f00 */
[----:B------:R-:W-:Y:S05]  /*b0d0*/  WARPSYNC.COLLECTIVE R91, `(.L_x_85) ;  /* 0x000000005b087348 */ /* 0x000fea0003c00000 */
[----:B------:R0:W1:Y:S02]  /*b0e0*/  SHFL.IDX P0, R123, R88, R89, R90 ;  /* 0x00000059587b7389 */ /* 0x000064000000005a */
[----:B01----:R-:W-:Y:S05]  /*b0f0*/  ENDCOLLECTIVE ;  /* 0x000000000000791b */ /* 0x003fea0003800000 */
.L_x_85:
[-C--:B------:R-:W-:Y:S01]  /*b100*/  FFMA R95, R84, R54.reuse, R95 ;  /* 0x00000036545f7223 */ /* 0x080fe2000000005f */
[----:B------:R-:W-:Y:S01]  /*b110*/  FFMA R96, R86, R54, R96 ;  /* 0x0000003656607223 */ /* 0x000fe20000000060 */
[----:B------:R-:W-:Y:S02]  /*b120*/  MOV R88, R39 ;  /* 0x0000002700587202 */ /* 0x000fe40000000f00 */
[----:B------:R-:W-:-:S07]  /*b130*/  MOV R54, R123 ;  /* 0x0000007b00367202 */ /* 0x000fce0000000f00 */
[----:B------:R-:W-:Y:S05]  /*b140*/  WARPSYNC.COLLECTIVE R91, `(.L_x_86) ;  /* 0x000000005b087348 */ /* 0x000fea0003c00000 */
[----:B------:R0:W1:Y:S02]  /*b150*/  SHFL.IDX P0, R123, R88, R89, R90 ;  /* 0x00000059587b7389 */ /* 0x000064000000005a */
[----:B01----:R-:W-:Y:S05]  /*b160*/  ENDCOLLECTIVE ;  /* 0x000000000000791b */ /* 0x003fea0003800000 */
.L_x_86:
[-C--:B------:R-:W-:Y:S01]  /*b170*/  FFMA R97, R84, R56.reuse, R97 ;  /* 0x0000003854617223 */ /* 0x080fe20000000061 */
[----:B------:R-:W-:Y:S01]  /*b180*/  FFMA R98, R86, R56, R98 ;  /* 0x0000003856627223 */ /* 0x000fe20000000062 */
[----:B------:R-:W-:Y:S02]  /*b190*/  MOV R88, R40 ;  /* 0x0000002800587202 */ /* 0x000fe40000000f00 */
[----:B------:R-:W-:-:S07]  /*b1a0*/  MOV R56, R123 ;  /* 0x0000007b00387202 */ /* 0x000fce0000000f00 */
[----:B------:R-:W-:Y:S05]  /*b1b0*/  WARPSYNC.COLLECTIVE R91, `(.L_x_87) ;  /* 0x000000005b087348 */ /* 0x000fea0003c00000 */
[----:B------:R0:W1:Y:S02]  /*b1c0*/  SHFL.IDX P0, R123, R88, R89, R90 ;  /* 0x00000059587b7389 */ /* 0x000064000000005a */
[----:B01----:R-:W-:Y:S05]  /*b1d0*/  ENDCOLLECTIVE ;  /* 0x000000000000791b */ /* 0x003fea0003800000 */
.L_x_87:
[-C--:B------:R-:W-:Y:S01]  /*b1e0*/  FFMA R99, R84, R58.reuse, R99 ;  /* 0x0000003a54637223 */ /* 0x080fe20000000063 */
[----:B------:R-:W-:Y:S01]  /*b1f0*/  FFMA R100, R86, R58, R100 ;  /* 0x0000003a56647223 */ /* 0x000fe20000000064 */
[----:B------:R-:W-:Y:S02]  /*b200*/  MOV R88, R41 ;  /* 0x0000002900587202 */ /* 0x000fe40000000f00 */
[----:B------:R-:W-:-:S07]  /*b210*/  MOV R58, R123 ;  /* 0x0000007b003a7202 */ /* 0x000fce0000000f00 */
[----:B------:R-:W-:Y:S05]  /*b220*/  WARPSYNC.COLLECTIVE R91, `(.L_x_88) ;  /* 0x000000005b087348 */ /* 0x000fea0003c00000 */
[----:B------:R0:W1:Y:S02]  /*b230*/  SHFL.IDX P0, R123, R88, R89, R90 ;  /* 0x00000059587b7389 */ /* 0x000064000000005a */
[----:B01----:R-:W-:Y:S05]  /*b240*/  ENDCOLLECTIVE ;  /* 0x000000000000791b */ /* 0x003fea0003800000 */
.L_x_88:
[-C--:B------:R-:W-:Y:S01]  /*b250*/  FFMA R101, R84, R60.reuse, R101 ;  /* 0x0000003c54657223 */ /* 0x080fe20000000065 */
[----:B------:R-:W-:Y:S01]  /*b260*/  FFMA R102, R86, R60, R102 ;  /* 0x0000003c56667223 */ /* 0x000fe20000000066 */
[----:B------:R-:W-:Y:S02]  /*b270*/  MOV R88, R42 ;  /* 0x0000002a00587202 */ /* 0x000fe40000000f00 */
[----:B------:R-:W-:-:S07]  /*b280*/  MOV R60, R123 ;  /* 0x0000007b003c7202 */ /* 0x000fce0000000f00 */
[----:B------:R-:W-:Y:S05]  /*b290*/  WARPSYNC.COLLECTIVE R91, `(.L_x_89) ;  /* 0x000000005b087348 */ /* 0x000fea0003c00000 */
[----:B------:R0:W1:Y:S02]  /*b2a0*/  SHFL.IDX P0, R123, R88, R89, R90 ;  /* 0x00000059587b7389 */ /* 0x000064000000005a */
[----:B01----:R-:W-:Y:S05]  /*b2b0*/  ENDCOLLECTIVE ;  /* 0x000000000000791b */ /* 0x003fea0003800000 */
.L_x_89:
[----:B------:R-:W-:Y:S02]  /*b2c0*/  MOV R88, R43 ;  /* 0x0000002b00587202 */ /* 0x000fe40000000f00 */
[----:B------:R-:W-:Y:S02]  /*b2d0*/  MOV R89, R133 ;  /* 0x0000008500597202 */ /* 0x000fe40000000f00 */
[----:B------:R-:W-:-:S07]  /*b2e0*/  MOV R62, R123 ;  /* 0x0000007b003e7202 */ /* 0x000fce0000000f00 */
[----:B------:R-:W-:Y:S05]  /*b2f0*/  WARPSYNC.COLLECTIVE R91, `(.L_x_90) ;  /* 0x000000005b087348 */ /* 0x000fea0003c00000 */
[----:B------:R0:W1:Y:S02]  /*b300*/  SHFL.IDX P0, R123, R88, R89, R90 ;  /* 0x00000059587b7389 */ /* 0x000064000000005a */
[----:B01----:R-:W-:Y:S05]  /*b310*/  ENDCOLLECTIVE ;  /* 0x000000000000791b */ /* 0x003fea0003800000 */
.L_x_90:
[-C--:B------:R-:W-:Y:S01]  /*b320*/  FFMA R111, R84, R48.reuse, R111 ;  /* 0x00000030546f7223 */ /* 0x080fe2000000006f */
[----:B------:R-:W-:Y:S01]  /*b330*/  FFMA R112, R86, R48, R112 ;  /* 0x0000003056707223 */ /* 0x000fe20000000070 */
[----:B------:R-:W-:Y:S02]  /*b340*/  MOV R88, R33 ;  /* 0x0000002100587202 */ /* 0x000fe40000000f00 */
[----:B------:R-:W-:-:S07]  /*b350*/  MOV R48, R123 ;  /* 0x0000007b00307202 */ /* 0x000fce0000000f00 */
[----:B------:R-:W-:Y:S05]  /*b360*/  WARPSYNC.COLLECTIVE R91, `(.L_x_91) ;  /* 0x000000005b087348 */ /* 0x000fea0003c00000 */
[----:B------:R0:W1:Y:S02]  /*b370*/  SHFL.IDX P0, R123, R88, R89, R90 ;  /* 0x00000059587b7389 */ /* 0x000064000000005a */
[----:B01----:R-:W-:Y:S05]  /*b380*/  ENDCOLLECTIVE ;  /* 0x000000000000791b */ /* 0x003fea0003800000 */
.L_x_91:
[----:B------:R-:W-:Y:S01]  /*b390*/  MOV R88, R27 ;  /* 0x0000001b00587202 */ /* 0x000fe20000000f00 */
[-C--:B------:R-:W-:Y:S01]  /*b3a0*/  FFMA R145, R11, R123.reuse, R145 ;  /* 0x0000007b0b917223 */ /* 0x080fe20000000091 */
[----:B------:R-:W-:-:S07]  /*b3b0*/  FFMA R143, R0, R123, R143 ;  /* 0x0000007b008f7223 */ /* 0x000fce000000008f */
[----:B------:R-:W-:Y:S05]  /*b3c0*/  WARPSYNC.COLLECTIVE R91, `(.L_x_92) ;  /* 0x000000005b087348 */ /* 0x000fea0003c00000 */
[----:B------:R0:W1:Y:S02]  /*b3d0*/  SHFL.IDX P0, R123, R88, R89, R90 ;  /* 0x00000059587b7389 */ /* 0x000064000000005a */
[----:B01----:R-:W-:Y:S05]  /*b3e0*/  ENDCOLLECTIVE ;  /* 0x000000000000791b */ /* 0x003fea0003800000 */
.L_x_92:
[-C--:B------:R-:W-:Y:S01]  /*b3f0*/  FFMA R113, R84, R50.reuse, R113 ;  /* 0x0000003254717223 */ /* 0x080fe20000000071 */
[----:B------:R-:W-:Y:S01]  /*b400*/  FFMA R114, R86, R50, R114 ;  /* 0x0000003256727223 */ /* 0x000fe20000000072 */
[----:B------:R-:W-:Y:S02]  /*b410*/  MOV R88, R12 ;  /* 0x0000000c00587202 */ /* 0x000fe40000000f00 */
[----:B------:R-:W-:-:S07]  /*b420*/  MOV R50, R123 ;  /* 0x0000007b00327202 */ /* 0x000fce0000000f00 */
[----:B------:R-:W-:Y:S05]  /*b430*/  WARPSYNC.COLLECTIVE R91, `(.L_x_93) ;  /* 0x000000005b087348 */ /* 0x000fea0003c00000 */
[----:B------:R0:W1:Y:S02]  /*b440*/  SHFL.IDX P0, R123, R88, R89, R90 ;  /* 0x00000059587b7389 */ /* 0x000064000000005a */
[----:B01----:R-:W-:Y:S05]  /*b450*/  ENDCOLLECTIVE ;  /* 0x000000000000791b */ /* 0x003fea0003800000 */
.L_x_93:
[-C--:B------:R-:W-:Y:S01]  /*b460*/  FFMA R115, R84, R52.reuse, R115 ;  /* 0x0000003454737223 */ /* 0x080fe20000000073 */
[----:B------:R-:W-:Y:S01]  /*b470*/  FFMA R116, R86, R52, R116 ;  /* 0x0000003456747223 */ /* 0x000fe20000000074 */
[----:B------:R-:W-:Y:S02]  /*b480*/  MOV R88, R13 ;  /* 0x0000000d00587202 */ /* 0x000fe40000000f00 */
[----:B------:R-:W-:-:S07]  /*b490*/  MOV R52, R123 ;  /* 0x0000007b00347202 */ /* 0x000fce0000000f00 */
[----:B------:R-:W-:Y:S05]  /*b4a0*/  WARPSYNC.COLLECTIVE R91, `(.L_x_94) ;  /* 0x000000005b087348 */ /* 0x000fea0003c00000 */
[----:B------:R0:W1:Y:S02]  /*b4b0*/  SHFL.IDX P0, R123, R88, R89, R90 ;  /* 0x00000059587b7389 */ /* 0x000064000000005a */
[----:B01----:R-:W-:Y:S05]  /*b4c0*/  ENDCOLLECTIVE ;  /* 0x000000000000791b */ /* 0x003fea0003800000 */
.L_x_94:
[-C--:B------:R-:W-:Y:S01]  /*b4d0*/  FFMA R117, R84, R54.reuse, R117 ;  /* 0x0000003654757223 */ /* 0x080fe20000000075 */
[----:B------:R-:W-:Y:S01]  /*b4e0*/  FFMA R118, R86, R54, R118 ;  /* 0x0000003656767223 */ /* 0x000fe20000000076 */
[----:B------:R-:W-:Y:S02]  /*b4f0*/  MOV R88, R14 ;  /* 0x0000000e00587202 */ /* 0x000fe40000000f00 */
[----:B------:R-:W-:-:S07]  /*b500*/  MOV R54, R123 ;  /* 0x0000007b00367202 */ /* 0x000fce0000000f00 */
[----:B------:R-:W-:Y:S05]  /*b510*/  WARPSYNC.COLLECTIVE R91, `(.L_x_95) ;  /* 0x000000005b087348 */ /* 0x000fea0003c00000 */
[----:B------:R0:W1:Y:S02]  /*b520*/  SHFL.IDX P0, R123, R88, R89, R90 ;  /* 0x00000059587b7389 */ /* 0x000064000000005a */
[----:B01----:R-:W-:Y:S05]  /*b530*/  ENDCOLLECTIVE ;  /* 0x000000000000791b */ /* 0x003fea0003800000 */
.L_x_95:
[-C--:B------:R-:W-:Y:S01]  /*b540*/  FFMA R119, R84, R56.reuse, R119 ;  /* 0x0000003854777223 */ /* 0x080fe20000000077 */
[----:B------:R-:W-:Y:S01]  /*b550*/  FFMA R120, R86, R56, R120 ;  /* 0x0000003856787223 */ /* 0x000fe20000000078 */
[----:B------:R-:W-:Y:S02]  /*b560*/  MOV R88, R15 ;  /* 0x0000000f00587202 */ /* 0x000fe40000000f00 */
[----:B------:R-:W-:-:S07]  /*b570*/  MOV R56, R123 ;  /* 0x0000007b00387202 */ /* 0x000fce0000000f00 */
[----:B------:R-:W-:Y:S05]  /*b580*/  WARPSYNC.COLLECTIVE R91, `(.L_x_96) ;  /* 0x000000005b087348 */ /* 0x000fea0003c00000 */
[----:B------:R0:W1:Y:S02]  /*b590*/  SHFL.IDX P0, R123, R88, R89, R90 ;  /* 0x00000059587b7389 */ /* 0x000064000000005a */
[----:B01----:R-:W-:Y:S05]  /*b5a0*/  ENDCOLLECTIVE ;  /* 0x000000000000791b */ /* 0x003fea0003800000 */
.L_x_96:
[-C--:B------:R-:W-:Y:S01]  /*b5b0*/  FFMA R109, R84, R10.reuse, R109 ;  /* 0x0000000a546d7223 */ /* 0x080fe2000000006d */
[----:B------:R-:W-:Y:S01]  /*b5c0*/  FFMA R110, R86, R10, R110 ;  /* 0x0000000a566e7223 */ /* 0x000fe2000000006e */
[-C--:B------:R-:W-:Y:S01]  /*b5d0*/  FFMA R121, R84, R58.reuse, R121 ;  /* 0x0000003a54797223 */ /* 0x080fe20000000079 */
[----:B------:R-:W-:Y:S01]  /*b5e0*/  FFMA R10, R86, R58, R87 ;  /* 0x0000003a560a7223 */ /* 0x000fe20000000057 */
[----:B------:R-:W-:Y:S02]  /*b5f0*/  MOV R88, R16 ;  /* 0x0000001000587202 */ /* 0x000fe40000000f00 */
[----:B------:R-:W-:-:S07]  /*b600*/  MOV R58, R123 ;  /* 0x0000007b003a7202 */ /* 0x000fce0000000f00 */
[----:B------:R-:W-:Y:S05]  /*b610*/  WARPSYNC.COLLECTIVE R91, `(.L_x_97) ;  /* 0x000000005b087348 */ /* 0x000fea0003c00000 */
[----:B------:R0:W1:Y:S02]  /*b620*/  SHFL.IDX P0, R123, R88, R89, R90 ;  /* 0x00000059587b7389 */ /* 0x000064000000005a */
[----:B01----:R-:W-:Y:S05]  /*b630*/  ENDCOLLECTIVE ;  /* 0x000000000000791b */ /* 0x003fea0003800000 */
.L_x_97:
[-C--:B------:R-:W-:Y:S01]  /*b640*/  FFMA R80, R84, R60.reuse, R80 ;  /* 0x0000003c54507223 */ /* 0x080fe20000000050 */
[----:B------:R-:W-:Y:S01]  /*b650*/  FFMA R78, R86, R60, R78 ;  /* 0x0000003c564e7223 */ /* 0x000fe2000000004e */
[----:B------:R-:W-:Y:S02]  /*b660*/  MOV R88, R17 ;  /* 0x0000001100587202 */ /* 0x000fe40000000f00 */
[----:B------:R-:W-:-:S07]  /*b670*/  MOV R60, R123 ;  /* 0x0000007b003c7202 */ /* 0x000fce0000000f00 */
[----:B------:R-:W-:Y:S05]  /*b680*/  WARPSYNC.COLLECTIVE R91, `(.L_x_98) ;  /* 0x000000005b087348 */ /* 0x000fea0003c00000 */
[----:B------:R0:W1:Y:S02]  /*b690*/  SHFL.IDX P0, R123, R88, R89, R90 ;  /* 0x00000059587b7389 */ /* 0x000064000000005a */
[----:B01----:R-:W-:Y:S05]  /*b6a0*/  ENDCOLLECTIVE ;  /* 0x000000000000791b */ /* 0x003fea0003800000 */
.L_x_98:
[-C--:B------:R-:W-:Y:S01]  /*b6b0*/  FFMA R46, R84, R62.reuse, R46 ;  /* 0x0000003e542e7223 */ /* 0x080fe2000000002e */
[----:B------:R-:W-:Y:S01]  /*b6c0*/  FFMA R86, R86, R62, R137 ;  /* 0x0000003e56567223 */ /* 0x000fe20000000089 */
[----:B------:R-:W-:Y:S02]  /*b6d0*/  MOV R88, R18 ;  /* 0x0000001200587202 */ /* 0x000fe40000000f00 */
[----:B------:R-:W-:-:S07]  /*b6e0*/  MOV R62, R123 ;  /* 0x0000007b003e7202 */ /* 0x000fce0000000f00 */
[----:B------:R-:W-:Y:S05]  /*b6f0*/  WARPSYNC.COLLECTIVE R91, `(.L_x_99) ;  /* 0x000000005b087348 */ /* 0x000fea0003c00000 */
[----:B------:R0:W1:Y:S02]  /*b700*/  SHFL.IDX P0, R123, R88, R89, R90 ;  /* 0x00000059587b7389 */ /* 0x000064000000005a */
[----:B01----:R-:W-:Y:S05]  /*b710*/  ENDCOLLECTIVE ;  /* 0x000000000000791b */ /* 0x003fea0003800000 */
.L_x_99:
[----:B------:R-:W-:Y:S01]  /*b720*/  MOV R88, R19 ;  /* 0x0000001300587202 */ /* 0x000fe20000000f00 */
[-C--:B------:R-:W-:Y:S01]  /*b730*/  FFMA R65, R0, R123.reuse, R65 ;  /* 0x0000007b00417223 */ /* 0x080fe20000000041 */
[----:B------:R-:W-:-:S07]  /*b740*/  FFMA R161, R11, R123, R161 ;  /* 0x0000007b0ba17223 */ /* 0x000fce00000000a1 */
[----:B------:R-:W-:Y:S05]  /*b750*/  WARPSYNC.COLLECTIVE R91, `(.L_x_100) ;  /* 0x000000005b087348 */ /* 0x000fea0003c00000 */
[----:B------:R0:W1:Y:S02]  /*b760*/  SHFL.IDX P0, R123, R88, R89, R90 ;  /* 0x00000059587b7389 */ /* 0x000064000000005a */
[----:B01----:R-:W-:Y:S05]  /*b770*/  ENDCOLLECTIVE ;  /* 0x000000000000791b */ /* 0x003fea0003800000 */
.L_x_100:
[C---:B------:R-:W-:Y:S01]  /*b780*/  FFMA R81, R48.reuse, R0, R81 ;  /* 0x0000000030517223 */ /* 0x040fe20000000051 */
[----:B------:R-:W-:Y:S01]  /*b790*/  FFMA R77, R48, R11, R77 ;  /* 0x0000000b304d7223 */ /* 0x000fe2000000004d */
[----:B------:R-:W-:Y:S02]  /*b7a0*/  MOV R88, R20 ;  /* 0x0000001400587202 */ /* 0x000fe40000000f00 */
[----:B------:R-:W-:-:S07]  /*b7b0*/  MOV R48, R123 ;  /* 0x0000007b00307202 */ /* 0x000fce0000000f00 */
[----:B------:R-:W-:Y:S05]  /*b7c0*/  WARPSYNC.COLLECTIVE R91, `(.L_x_101) ;  /* 0x000000005b087348 */ /* 0x000fea0003c00000 */
[----:B------:R0:W1:Y:S02]  /*b7d0*/  SHFL.IDX P0, R123, R88, R89, R90 ;  /* 0x00000059587b7389 */ /* 0x000064000000005a */
[----:B01----:R-:W-:Y:S05]  /*b7e0*/  ENDCOLLECTIVE ;  /* 0x000000000000791b */ /* 0x003fea0003800000 */
.L_x_101:
[-C--:B------:R-:W-:Y:S01]  /*b7f0*/  FFMA R51, R0, R50.reuse, R51 ;  /* 0x0000003200337223 */ /* 0x080fe20000000033 */
[----:B------:R-:W-:Y:S01]  /*b800*/  FFMA R147, R11, R50, R147 ;  /* 0x000000320b937223 */ /* 0x000fe20000000093 */
[----:B------:R-:W-:Y:S02]  /*b810*/  MOV R88, R21 ;  /* 0x0000001500587202 */ /* 0x000fe40000000f00 */
[----:B------:R-:W-:-:S07]  /*b820*/  MOV R50, R123 ;  /* 0x0000007b00327202 */ /* 0x000fce0000000f00 */
[----:B------:R-:W-:Y:S05]  /*b830*/  WARPSYNC.COLLECTIVE R91, `(.L_x_102) ;  /* 0x000000005b087348 */ /* 0x000fea0003c00000 */
[----:B------:R0:W1:Y:S02]  /*b840*/  SHFL.IDX P0, R123, R88, R89, R90 ;  /* 0x00000059587b7389 */ /* 0x000064000000005a */
[----:B01----:R-:W-:Y:S05]  /*b850*/  ENDCOLLECTIVE ;  /* 0x000000000000791b */ /* 0x003fea0003800000 */
.L_x_102:
[-C--:B------:R-:W-:Y:S01]  /*b860*/  FFMA R53, R0, R52.reuse, R53 ;  /* 0x0000003400357223 */ /* 0x080fe20000000035 */
[----:B------:R-:W-:Y:S01]  /*b870*/  FFMA R149, R11, R52, R149 ;  /* 0x000000340b957223 */ /* 0x000fe20000000095 */
[----:B------:R-:W-:Y:S02]  /*b880*/  MOV R88, R22 ;  /* 0x0000001600587202 */ /* 0x000fe40000000f00 */
[----:B------:R-:W-:-:S07]  /*b890*/  MOV R52, R123 ;  /* 0x0000007b00347202 */ /* 0x000fce0000000f00 */
[----:B------:R-:W-:Y:S05]  /*b8a0*/  WARPSYNC.COLLECTIVE R91, `(.L_x_103) ;  /* 0x000000005b087348 */ /* 0x000fea0003c00000 */
[----:B------:R0:W1:Y:S02]  /*b8b0*/  SHFL.IDX P0, R123, R88, R89, R90 ;  /* 0x00000059587b7389 */ /* 0x000064000000005a */
[----:B01----:R-:W-:Y:S05]  /*b8c0*/  ENDCOLLECTIVE ;  /* 0x000000000000791b */ /* 0x003fea0003800000 */
.L_x_103:
[-C--:B------:R-:W-:Y:S01]  /*b8d0*/  FFMA R55, R0, R54.reuse, R55 ;  /* 0x0000003600377223 */ /* 0x080fe20000000037 */
[----:B------:R-:W-:Y:S01]  /*b8e0*/  FFMA R151, R11, R54, R151 ;  /* 0x000000360b977223 */ /* 0x000fe20000000097 */
[----:B------:R-:W-:Y:S02]  /*b8f0*/  MOV R88, R23 ;  /* 0x0000001700587202 */ /* 0x000fe40000000f00 */
[----:B------:R-:W-:-:S07]  /*b900*/  MOV R54, R123 ;  /* 0x0000007b00367202 */ /* 0x000fce0000000f00 */
[----:B------:R-:W-:Y:S05]  /*b910*/  WARPSYNC.COLLECTIVE R91, `(.L_x_104) ;  /* 0x000000005b087348 */ /* 0x000fea0003c00000 */
[----:B------:R0:W1:Y:S02]  /*b920*/  SHFL.IDX P0, R123, R88, R89, R90 ;  /* 0x00000059587b7389 */ /* 0x000064000000005a */
[----:B01----:R-:W-:Y:S05]  /*b930*/  ENDCOLLECTIVE ;  /* 0x000000000000791b */ /* 0x003fea0003800000 */
.L_x_104:
[-C--:B------:R-:W-:Y:S01]  /*b940*/  FFMA R57, R0, R56.reuse, R57 ;  /* 0x0000003800397223 */ /* 0x080fe20000000039 */
[----:B------:R-:W-:Y:S01]  /*b950*/  FFMA R153, R11, R56, R153 ;  /* 0x000000380b997223 */ /* 0x000fe20000000099 */
[----:B------:R-:W-:Y:S02]  /*b960*/  MOV R88, R24 ;  /* 0x0000001800587202 */ /* 0x000fe40000000f00 */
[----:B------:R-:W-:-:S07]  /*b970*/  MOV R56, R123 ;  /* 0x0000007b00387202 */ /* 0x000fce0000000f00 */
[----:B------:R-:W-:Y:S05]  /*b980*/  WARPSYNC.COLLECTIVE R91, `(.L_x_105) ;  /* 0x000000005b087348 */ /* 0x000fea0003c00000 */
[----:B------:R0:W1:Y:S02]  /*b990*/  SHFL.IDX P0, R123, R88, R89, R90 ;  /* 0x00000059587b7389 */ /* 0x000064000000005a */
[----:B01----:R-:W-:Y:S05]  /*b9a0*/  ENDCOLLECTIVE ;  /* 0x000000000000791b */ /* 0x003fea0003800000 */
.L_x_105:
[-C--:B------:R-:W-:Y:S01]  /*b9b0*/  FFMA R59, R0, R58.reuse, R59 ;  /* 0x0000003a003b7223 */ /* 0x080fe2000000003b */
[----:B------:R-:W-:Y:S01]  /*b9c0*/  FFMA R155, R11, R58, R155 ;  /* 0x0000003a0b9b7223 */ /* 0x000fe2000000009b */
[----:B------:R-:W-:Y:S02]  /*b9d0*/  MOV R88, R25 ;  /* 0x0000001900587202 */ /* 0x000fe40000000f00 */
[----:B------:R-:W-:-:S07]  /*b9e0*/  MOV R58, R123 ;  /* 0x0000007b003a7202 */ /* 0x000fce0000000f00 */
[----:B------:R-:W-:Y:S05]  /*b9f0*/  WARPSYNC.COLLECTIVE R91, `(.L_x_106) ;  /* 0x000000005b087348 */ /* 0x000fea0003c00000 */
[----:B------:R0:W1:Y:S02]  /*ba00*/  SHFL.IDX P0, R123, R88, R89, R90 ;  /* 0x00000059587b7389 */ /* 0x000064000000005a */
[----:B01----:R-:W-:Y:S05]  /*ba10*/  ENDCOLLECTIVE ;  /* 0x000000000000791b */ /* 0x003fea0003800000 */
.L_x_106:
[-C--:B------:R-:W-:Y:S01]  /*ba20*/  FFMA R61, R0, R60.reuse, R61 ;  /* 0x0000003c003d7223 */ /* 0x080fe2000000003d */
[----:B------:R-:W-:Y:S01]  /*ba30*/  FFMA R157, R11, R60, R157 ;  /* 0x0000003c0b9d7223 */ /* 0x000fe2000000009d */
[----:B------:R-:W-:Y:S02]  /*ba40*/  MOV R88, R26 ;  /* 0x0000001a00587202 */ /* 0x000fe40000000f00 */
[----:B------:R-:W-:-:S07]  /*ba50*/  MOV R60, R123 ;  /* 0x0000007b003c7202 */ /* 0x000fce0000000f00 */
[----:B------:R-:W-:Y:S05]  /*ba60*/  WARPSYNC.COLLECTIVE R91, `(.L_x_107) ;  /* 0x000000005b087348 */ /* 0x000fea0003c00000 */
[----:B------:R0:W1:Y:S02]  /*ba70*/  SHFL.IDX P0, R123, R88, R89, R90 ;  /* 0x00000059587b7389 */ /* 0x000064000000005a */
[----:B01----:R-:W-:Y:S05]  /*ba80*/  ENDCOLLECTIVE ;  /* 0x000000000000791b */ /* 0x003fea0003800000 */
.L_x_107:
[-C--:B------:R-:W-:Y:S01]  /*ba90*/  FFMA R63, R0, R62.reuse, R63 ;  /* 0x0000003e003f7223 */ /* 0x080fe2000000003f */
[----:B------:R-:W-:Y:S01]  /*baa0*/  FFMA R159, R11, R62, R159 ;  /* 0x0000003e0b9f7223 */ /* 0x000fe2000000009f */
[----:B------:R-:W-:Y:S02]  /*bab0*/  MOV R88, R28 ;  /* 0x0000001c00587202 */ /* 0x000fe40000000f00 */
[----:B------:R-:W-:-:S07]  /*bac0*/  MOV R62, R123 ;  /* 0x0000007b003e7202 */ /* 0x000fce0000000f00 */
[----:B------:R-:W-:Y:S05]  /*bad0*/  WARPSYNC.COLLECTIVE R91, `(.L_x_108) ;  /* 0x000000005b087348 */ /* 0x000fea0003c00000 */
[----:B------:R0:W1:Y:S02]  /*bae0*/  SHFL.IDX P0, R123, R88, R89, R90 ;  /* 0x00000059587b7389 */ /* 0x000064000000005a */
[----:B01----:R-:W-:Y:S05]  /*baf0*/  ENDCOLLECTIVE ;  /* 0x000000000000791b */ /* 0x003fea0003800000 */
.L_x_108:
[----:B------:R-:W-:Y:S02]  /*bb00*/  MOV R88, R29 ;  /* 0x0000001d00587202 */ /* 0x000fe40000000f00 */
[----:B------:R-:W-:-:S07]  /*bb10*/  MOV R64, R123 ;  /* 0x0000007b00407202 */ /* 0x000fce0000000f00 */
[----:B------:R-:W-:Y:S05]  /*bb20*/  WARPSYNC.COLLECTIVE R91, `(.L_x_109) ;  /* 0x000000005b087348 */ /* 0x000fea0003c00000 */
[----:B------:R0:W1:Y:S02]  /*bb30*/  SHFL.IDX P0, R123, R88, R89, R90 ;  /* 0x00000059587b7389 */ /* 0x000064000000005a */
[----:B01----:R-:W-:Y:S05]  /*bb40*/  ENDCOLLECTIVE ;  /* 0x000000000000791b */ /* 0x003fea0003800000 */
.L_x_109:
[----:B------:R-:W-:Y:S02]  /*bb50*/  MOV R88, R30 ;  /* 0x0000001e00587202 */ /* 0x000fe40000000f00 */
[----:B------:R-:W-:-:S07]  /*bb60*/  MOV R66, R123 ;  /* 0x0000007b00427202 */ /* 0x000fce0000000f00 */
[----:B------:R-:W-:Y:S05]  /*bb70*/  WARPSYNC.COLLECTIVE R91, `(.L_x_110) ;  /* 0x000000005b087348 */ /* 0x000fea0003c00000 */
[----:B------:R0:W1:Y:S02]  /*bb80*/  SHFL.IDX P0, R123, R88, R89, R90 ;  /* 0x00000059587b7389 */ /* 0x000064000000005a */
[----:B01----:R-:W-:Y:S05]  /*bb90*/  ENDCOLLECTIVE ;  /* 0x000000000000791b */ /* 0x003fea0003800000 */
.L_x_110:
[----:B------:R-:W-:Y:S01]  /*bba0*/  MOV R88, R31 ;  /* 0x0000001f00587202 */ /* 0x000fe20000000f00 */
[-C--:B------:R-:W-:Y:S01]  /*bbb0*/  FFMA R103, R0, R123.reuse, R103 ;  /* 0x0000007b00677223 */ /* 0x080fe20000000067 */
[----:B------:R-:W-:-:S07]  /*bbc0*/  FFMA R104, R11, R123, R104 ;  /* 0x0000007b0b687223 */ /* 0x000fce0000000068 */
[----:B------:R-:W-:Y:S05]  /*bbd0*/  WARPSYNC.COLLECTIVE R91, `(.L_x_111) ;  /* 0x000000005b087348 */ /* 0x000fea0003c00000 */
[----:B------:R0:W1:Y:S02]  /*bbe0*/  SHFL.IDX P0, R123, R88, R89, R90 ;  /* 0x00000059587b7389 */ /* 0x000064000000005a */
[----:B01----:R-:W-:Y:S05]  /*bbf0*/  ENDCOLLECTIVE ;  /* 0x000000000000791b */ /* 0x003fea0003800000 */
.L_x_111:
[-C--:B------:R-:W-:Y:S01]  /*bc00*/  FFMA R67, R0, R48.reuse, R67 ;  /* 0x0000003000437223 */ /* 0x080fe20000000043 */
[----:B------:R-:W-:Y:S01]  /*bc10*/  FFMA R163, R11, R48, R163 ;  /* 0x000000300ba37223 */ /* 0x000fe200000000a3 */
[----:B------:R-:W-:Y:S02]  /*bc20*/  MOV R88, R32 ;  /* 0x0000002000587202 */ /* 0x000fe40000000f00 */
[----:B------:R-:W-:-:S07]  /*bc30*/  MOV R48, R123 ;  /* 0x0000007b00307202 */ /* 0x000fce0000000f00 */
[----:B------:R-:W-:Y:S05]  /*bc40*/  WARPSYNC.COLLECTIVE R91, `(.L_x_112) ;  /* 0x000000005b087348 */ /* 0x000fea0003c00000 */
[----:B------:R0:W1:Y:S02]  /*bc50*/  SHFL.IDX P0, R123, R88, R89, R90 ;  /* 0x00000059587b7389 */ /* 0x000064000000005a */
[----:B01----:R-:W-:Y:S05]  /*bc60*/  ENDCOLLECTIVE ;  /* 0x000000000000791b */ /* 0x003fea0003800000 */
.L_x_112:
[-C--:B------:R-:W-:Y:S01]  /*bc70*/  FFMA R69, R0, R50.reuse, R69 ;  /* 0x0000003200457223 */ /* 0x080fe20000000045 */
[----:B------:R-:W-:Y:S01]  /*bc80*/  FFMA R165, R11, R50, R165 ;  /* 0x000000320ba57223 */ /* 0x000fe200000000a5 */
[----:B------:R-:W-:Y:S02]  /*bc90*/  MOV R88, R34 ;  /* 0x0000002200587202 */ /* 0x000fe40000000f00 */
[----:B------:R-:W-:-:S07]  /*bca0*/  MOV R50, R123 ;  /* 0x0000007b00327202 */ /* 0x000fce0000000f00 */
[----:B------:R-:W-:Y:S05]  /*bcb0*/  WARPSYNC.COLLECTIVE R91, `(.L_x_113) ;  /* 0x000000005b087348 */ /* 0x000fea0003c00000 */
[----:B------:R0:W1:Y:S02]  /*bcc0*/  SHFL.IDX P0, R123, R88, R89, R90 ;  /* 0x00000059587b7389 */ /* 0x000064000000005a */
[----:B01----:R-:W-:Y:S05]  /*bcd0*/  ENDCOLLECTIVE ;  /* 0x000000000000791b */ /* 0x003fea0003800000 */
.L_x_113:
[-C--:B------:R-:W-:Y:S01]  /*bce0*/  FFMA R71, R0, R52.reuse, R71 ;  /* 0x0000003400477223 */ /* 0x080fe20000000047 */
[----:B------:R-:W-:Y:S01]  /*bcf0*/  FFMA R72, R11, R52, R72 ;  /* 0x000000340b487223 */ /* 0x000fe20000000048 */
[----:B------:R-:W-:Y:S02]  /*bd00*/  MOV R88, R35 ;  /* 0x0000002300587202 */ /* 0x000fe40000000f00 */
[----:B------:R-:W-:-:S07]  /*bd10*/  MOV R52, R123 ;  /* 0x0000007b00347202 */ /* 0x000fce0000000f00 */
[----:B------:R-:W-:Y:S05]  /*bd20*/  WARPSYNC.COLLECTIVE R91, `(.L_x_114) ;  /* 0x000000005b087348 */ /* 0x000fea0003c00000 */
[----:B------:R0:W1:Y:S02]  /*bd30*/  SHFL.IDX P0, R123, R88, R89, R90 ;  /* 0x00000059587b7389 */ /* 0x000064000000005a */
[----:B01----:R-:W-:Y:S05]  /*bd40*/  ENDCOLLECTIVE ;  /* 0x000000000000791b */ /* 0x003fea0003800000 */
.L_x_114:
[-C--:B------:R-:W-:Y:S01]  /*bd50*/  FFMA R73, R0, R54.reuse, R73 ;  /* 0x0000003600497223 */ /* 0x080fe20000000049 */
[----:B------:R-:W-:Y:S01]  /*bd60*/  FFMA R74, R11, R54, R74 ;  /* 0x000000360b4a7223 */ /* 0x000fe2000000004a */
[----:B------:R-:W-:Y:S02]  /*bd70*/  MOV R88, R36 ;  /* 0x0000002400587202 */ /* 0x000fe40000000f00 */
[----:B------:R-:W-:-:S07]  /*bd80*/  MOV R54, R123 ;  /* 0x0000007b00367202 */ /* 0x000fce0000000f00 */
[----:B------:R-:W-:Y:S05]  /*bd90*/  WARPSYNC.COLLECTIVE R91, `(.L_x_115) ;  /* 0x000000005b087348 */ /* 0x000fea0003c00000 */
[----:B------:R0:W1:Y:S02]  /*bda0*/  SHFL.IDX P0, R123, R88, R89, R90 ;  /* 0x00000059587b7389 */ /* 0x000064000000005a */
[----:B01----:R-:W-:Y:S05]  /*bdb0*/  ENDCOLLECTIVE ;  /* 0x000000000000791b */ /* 0x003fea0003800000 */
.L_x_115:
[-C--:B------:R-:W-:Y:S01]  /*bdc0*/  FFMA R75, R0, R56.reuse, R75 ;  /* 0x00000038004b7223 */ /* 0x080fe2000000004b */
[----:B------:R-:W-:Y:S01]  /*bdd0*/  FFMA R92, R11, R56, R92 ;  /* 0x000000380b5c7223 */ /* 0x000fe2000000005c */
[----:B------:R-:W-:Y:S02]  /*bde0*/  MOV R88, R37 ;  /* 0x0000002500587202 */ /* 0x000fe40000000f00 */
[----:B------:R-:W-:-:S07]  /*bdf0*/  MOV R56, R123 ;  /* 0x0000007b00387202 */ /* 0x000fce0000000f00 */
[----:B------:R-:W-:Y:S05]  /*be00*/  WARPSYNC.COLLECTIVE R91, `(.L_x_116) ;  /* 0x000000005b087348 */ /* 0x000fea0003c00000 */
[----:B------:R0:W1:Y:S02]  /*be10*/  SHFL.IDX P0, R123, R88, R89, R90 ;  /* 0x00000059587b7389 */ /* 0x000064000000005a */
[----:B01----:R-:W-:Y:S05]  /*be20*/  ENDCOLLECTIVE ;  /* 0x000000000000791b */ /* 0x003fea0003800000 */
.L_x_116:
[-C--:B------:R-:W-:Y:S01]  /*be30*/  FFMA R93, R0, R58.reuse, R93 ;  /* 0x0000003a005d7223 */ /* 0x080fe2000000005d */
[----:B------:R-:W-:Y:S01]  /*be40*/  FFMA R94, R11, R58, R94 ;  /* 0x0000003a0b5e7223 */ /* 0x000fe2000000005e */
[----:B------:R-:W-:Y:S02]  /*be50*/  MOV R88, R38 ;  /* 0x0000002600587202 */ /* 0x000fe40000000f00 */
[----:B------:R-:W-:-:S07]  /*be60*/  MOV R58, R123 ;  /* 0x0000007b003a7202 */ /* 0x000fce0000000f00 */
[----:B------:R-:W-:Y:S05]  /*be70*/  WARPSYNC.COLLECTIVE R91, `(.L_x_117) ;  /* 0x000000005b087348 */ /* 0x000fea0003c00000 */
[----:B------:R0:W1:Y:S02]  /*be80*/  SHFL.IDX P0, R123, R88, R89, R90 ;  /* 0x00000059587b7389 */ /* 0x000064000000005a */
[----:B01----:R-:W-:Y:S05]  /*be90*/  ENDCOLLECTIVE ;  /* 0x000000000000791b */ /* 0x003fea0003800000 */
.L_x_117:
[-C--:B------:R-:W-:Y:S01]  /*bea0*/  FFMA R95, R0, R60.reuse, R95 ;  /* 0x0000003c005f7223 */ /* 0x080fe2000000005f */
[----:B------:R-:W-:Y:S01]  /*beb0*/  FFMA R96, R11, R60, R96 ;  /* 0x0000003c0b607223 */ /* 0x000fe20000000060 */
[----:B------:R-:W-:Y:S02]  /*bec0*/  MOV R88, R39 ;  /* 0x0000002700587202 */ /* 0x000fe40000000f00 */
[----:B------:R-:W-:-:S07]  /*bed0*/  MOV R60, R123 ;  /* 0x0000007b003c7202 */ /* 0x000fce0000000f00 */
[----:B------:R-:W-:Y:S05]  /*bee0*/  WARPSYNC.COLLECTIVE R91, `(.L_x_118) ;  /* 0x000000005b087348 */ /* 0x000fea0003c00000 */
[----:B------:R0:W1:Y:S02]  /*bef0*/  SHFL.IDX P0, R123, R88, R89, R90 ;  /* 0x00000059587b7389 */ /* 0x000064000000005a */
[----:B01----:R-:W-:Y:S05]  /*bf00*/  ENDCOLLECTIVE ;  /* 0x000000000000791b */ /* 0x003fea0003800000 */
.L_x_118:
[-C--:B------:R-:W-:Y:S01]  /*bf10*/  FFMA R97, R0, R62.reuse, R97 ;  /* 0x0000003e00617223 */ /* 0x080fe20000000061 */
[----:B------:R-:W-:Y:S01]  /*bf20*/  FFMA R98, R11, R62, R98 ;  /* 0x0000003e0b627223 */ /* 0x000fe20000000062 */
[----:B------:R-:W-:Y:S02]  /*bf30*/  MOV R88, R40 ;  /* 0x0000002800587202 */ /* 0x000fe40000000f00 */
[----:B------:R-:W-:-:S07]  /*bf40*/  MOV R62, R123 ;  /* 0x0000007b003e7202 */ /* 0x000fce0000000f00 */
[----:B------:R-:W-:Y:S05]  /*bf50*/  WARPSYNC.COLLECTIVE R91, `(.L_x_119) ;  /* 0x000000005b087348 */ /* 0x000fea0003c00000 */
[----:B------:R0:W1:Y:S02]  /*bf60*/  SHFL.IDX P0, R123, R88, R89, R90 ;  /* 0x00000059587b7389 */ /* 0x000064000000005a */
[----:B01----:R-:W-:Y:S05]  /*bf70*/  ENDCOLLECTIVE ;  /* 0x000000000000791b */ /* 0x003fea0003800000 */
.L_x_119:
[-C--:B------:R-:W-:Y:S01]  /*bf80*/  FFMA R99, R0, R64.reuse, R99 ;  /* 0x0000004000637223 */ /* 0x080fe20000000063 */
[----:B------:R-:W-:Y:S01]  /*bf90*/  FFMA R100, R11, R64, R100 ;  /* 0x000000400b647223 */ /* 0x000fe20000000064 */
[----:B------:R-:W-:Y:S02]  /*bfa0*/  MOV R88, R41 ;  /* 0x0000002900587202 */ /* 0x000fe40000000f00 */
[----:B------:R-:W-:-:S07]  /*bfb0*/  MOV R64, R123 ;  /* 0x0000007b00407202 */ /* 0x000fce0000000f00 */
[----:B------:R-:W-:Y:S05]  /*bfc0*/  WARPSYNC.COLLECTIVE R91, `(.L_x_120) ;  /* 0x000000005b087348 */ /* 0x000fea0003c00000 */
[----:B------:R0:W1:Y:S02]  /*bfd0*/  SHFL.IDX P0, R123, R88, R89, R90 ;  /* 0x00000059587b7389 */ /* 0x000064000000005a */
[----:B01----:R-:W-:Y:S05]  /*bfe0*/  ENDCOLLECTIVE ;  /* 0x000000000000791b */ /* 0x003fea0003800000 */
.L_x_120:
[----:B------:R-:W-:Y:S02]  /*bff0*/  MOV R88, R42 ;  /* 0x0000002a00587202 */ /* 0x000fe40000000f00 */
[----:B------:R-:W-:-:S07]  /*c000*/  MOV R83, R123 ;  /* 0x0000007b00537202 */ /* 0x000fce0000000f00 */
[----:B------:R-:W-:Y:S05]  /*c010*/  WARPSYNC.COLLECTIVE R91, `(.L_x_121) ;  /* 0x000000005b087348 */ /* 0x000fea0003c00000 */
[----:B------:R0:W1:Y:S02]  /*c020*/  SHFL.IDX P0, R123, R88, R89, R90 ;  /* 0x00000059587b7389 */ /* 0x000064000000005a */
[----:B01----:R-:W-:Y:S05]  /*c030*/  ENDCOLLECTIVE ;  /* 0x000000000000791b */ /* 0x003fea0003800000 */
.L_x_121:
[----:B------:R-:W-:-:S04]  /*c040*/  IMAD.WIDE R132, R79, 0x4, R8 ;  /* 0x000000044f847825 */ /* 0x000fc800078e0208 */
        /* <DEDUP_REMOVED lines=11> */
[----:B------:R0:W5:Y:S01]  /*c100*/  LDG.E.CONSTANT R79, desc[UR4][R132.64+0x80] ;  /* 0x00008004844f7981 */ /* 0x000162000c1e9900 */
[----:B------:R-:W-:-:S05]  /*c110*/  MOV R87, R123 ;  /* 0x0000007b00577202 */ /* 0x000fca0000000f00 */
[----:B------:R-:W-:Y:S02]  /*c120*/  FFMA R0, R0, R87, R46 ;  /* 0x0000005700007223 */ /* 0x000fe4000000002e */
[----:B------:R0:W5:Y:S01]  /*c130*/  LDG.E.CONSTANT R46, desc[UR4][R132.64] ;  /* 0x00000004842e7981 */ /* 0x000162000c1e9900 */
[----:B------:R-:W-:Y:S02]  /*c140*/  MOV R88, R43 ;  /* 0x0000002b00587202 */ /* 0x000fe40000000f00 */
[----:B------:R-:W-:-:S07]  /*c150*/  MOV R89, R131 ;  /* 0x0000008300597202 */ /* 0x000fce0000000f00 */
[----:B0----5:R-:W-:Y:S05]  /*c160*/  WARPSYNC.COLLECTIVE R91, `(.L_x_122) ;  /* 0x000000005b087348 */ /* 0x021fea0003c00000 */
[----:B------:R1:W2:Y:S02]  /*c170*/  SHFL.IDX P0, R123, R88, R89, R90 ;  /* 0x00000059587b7389 */ /* 0x0002a4000000005a */
[----:B012--5:R-:W-:Y:S05]  /*c180*/  ENDCOLLECTIVE ;  /* 0x000000000000791b */ /* 0x027fea0003800000 */
.L_x_122:
[----:B------:R-:W-:Y:S01]  /*c190*/  FFMA R106, R11, R48, R106 ;  /* 0x000000300b6a7223 */ /* 0x000fe2000000006a */
[----:B------:R-:W-:Y:S02]  /*c1a0*/  MOV R88, R33 ;  /* 0x0000002100587202 */ /* 0x000fe40000000f00 */
[----:B------:R-:W-:-:S07]  /*c1b0*/  MOV R48, R123 ;  /* 0x0000007b00307202 */ /* 0x000fce0000000f00 */
[----:B------:R-:W-:Y:S05]  /*c1c0*/  WARPSYNC.COLLECTIVE R91, `(.L_x_123) ;  /* 0x000000005b087348 */ /* 0x000fea0003c00000 */
[----:B------:R0:W1:Y:S02]  /*c1d0*/  SHFL.IDX P0, R123, R88, R89, R90 ;  /* 0x00000059587b7389 */ /* 0x000064000000005a */
[----:B01----:R-:W-:Y:S05]  /*c1e0*/  ENDCOLLECTIVE ;  /* 0x000000000000791b */ /* 0x003fea0003800000 */
.L_x_123:
[----:B------:R-:W-:Y:S01]  /*c1f0*/  MOV R88, R27 ;  /* 0x0000001b00587202 */ /* 0x000fe20000000f00 */
[C---:B------:R-:W-:Y:S01]  /*c200*/  FFMA R108, R11.reuse, R50, R108 ;  /* 0x000000320b6c7223 */ /* 0x040fe2000000006c */
[C---:B------:R-:W-:Y:S01]  /*c210*/  FFMA R110, R11.reuse, R52, R110 ;  /* 0x000000340b6e7223 */ /* 0x040fe2000000006e */
[C---:B------:R-:W-:Y:S01]  /*c220*/  FFMA R112, R11.reuse, R54, R112 ;  /* 0x000000360b707223 */ /* 0x040fe20000000070 */
[C---:B------:R-:W-:Y:S01]  /*c230*/  FFMA R114, R11.reuse, R56, R114 ;  /* 0x000000380b727223 */ /* 0x040fe20000000072 */
[C---:B------:R-:W-:Y:S01]  /*c240*/  FFMA R116, R11.reuse, R58, R116 ;  /* 0x0000003a0b747223 */ /* 0x040fe20000000074 */
[C---:B------:R-:W-:Y:S01]  /*c250*/  FFMA R118, R11.reuse, R60, R118 ;  /* 0x0000003c0b767223 */ /* 0x040fe20000000076 */
[----:B------:R-:W-:Y:S01]  /*c260*/  FFMA R120, R11, R62, R120 ;  /* 0x0000003e0b787223 */ /* 0x000fe20000000078 */
[-C--:B------:R-:W-:Y:S01]  /*c270*/  FFMA R145, R79, R123.reuse, R145 ;  /* 0x0000007b4f917223 */ /* 0x080fe20000000091 */
[----:B------:R-:W-:-:S07]  /*c280*/  FFMA R143, R46, R123, R143 ;  /* 0x0000007b2e8f7223 */ /* 0x000fce000000008f */
[----:B------:R-:W-:Y:S05]  /*c290*/  WARPSYNC.COLLECTIVE R91, `(.L_x_124) ;  /* 0x000000005b087348 */ /* 0x000fea0003c00000 */
[----:B------:R0:W1:Y:S02]  /*c2a0*/  SHFL.IDX P0, R123, R88, R89, R90 ;  /* 0x00000059587b7389 */ /* 0x000064000000005a */
[----:B01----:R-:W-:Y:S05]  /*c2b0*/  ENDCOLLECTIVE ;  /* 0x000000000000791b */ /* 0x003fea0003800000 */
.L_x_124:
[----:B------:R-:W-:Y:S02]  /*c2c0*/  MOV R88, R12 ;  /* 0x0000000c00587202 */ /* 0x000fe40000000f00 */
[----:B------:R-:W-:-:S07]  /*c2d0*/  MOV R50, R123 ;  /* 0x0000007b00327202 */ /* 0x000fce0000000f00 */
[----:B------:R-:W-:Y:S05]  /*c2e0*/  WARPSYNC.COLLECTIVE R91, `(.L_x_125) ;  /* 0x000000005b087348 */ /* 0x000fea0003c00000 */
[----:B------:R0:W1:Y:S02]  /*c2f0*/  SHFL.IDX P0, R123, R88, R89, R90 ;  /* 0x00000059587b7389 */ /* 0x000064000000005a */
[----:B01----:R-:W-:Y:S05]  /*c300*/  ENDCOLLECTIVE ;  /* 0x000000000000791b */ /* 0x003fea0003800000 */
.L_x_125:
[----:B------:R-:W-:Y:S02]  /*c310*/  MOV R88, R13 ;  /* 0x0000000d00587202 */ /* 0x000fe40000000f00 */
[----:B------:R-:W-:-:S07]  /*c320*/  MOV R52, R123 ;  /* 0x0000007b00347202 */ /* 0x000fce0000000f00 */
[----:B------:R-:W-:Y:S05]  /*c330*/  WARPSYNC.COLLECTIVE R91, `(.L_x_126) ;  /* 0x000000005b087348 */ /* 0x000fea0003c00000 */
[----:B------:R0:W1:Y:S02]  /*c340*/  SHFL.IDX P0, R123, R88, R89, R90 ;  /* 0x00000059587b7389 */ /* 0x000064000000005a */
[----:B01----:R-:W-:Y:S05]  /*c350*/  ENDCOLLECTIVE ;  /* 0x000000000000791b */ /* 0x003fea0003800000 */
.L_x_126:
[----:B------:R-:W-:Y:S02]  /*c360*/  MOV R88, R14 ;  /* 0x0000000e00587202 */ /* 0x000fe40000000f00 */
[----:B------:R-:W-:-:S07]  /*c370*/  MOV R54, R123 ;  /* 0x0000007b00367202 */ /* 0x000fce0000000f00 */
[----:B------:R-:W-:Y:S05]  /*c380*/  WARPSYNC.COLLECTIVE R91, `(.L_x_127) ;  /* 0x000000005b087348 */ /* 0x000fea0003c00000 */
[----:B------:R0:W1:Y:S02]  /*c390*/  SHFL.IDX P0, R123, R88, R89, R90 ;  /* 0x00000059587b7389 */ /* 0x000064000000005a */
[----:B01----:R-:W-:Y:S05]  /*c3a0*/  ENDCOLLECTIVE ;  /* 0x000000000000791b */ /* 0x003fea0003800000 */
.L_x_127:
[----:B------:R-:W-:Y:S02]  /*c3b0*/  MOV R88, R15 ;  /* 0x0000000f00587202 */ /* 0x000fe40000000f00 */
[----:B------:R-:W-:-:S07]  /*c3c0*/  MOV R56, R123 ;  /* 0x0000007b00387202 */ /* 0x000fce0000000f00 */
[----:B------:R-:W-:Y:S05]  /*c3d0*/  WARPSYNC.COLLECTIVE R91, `(.L_x_128) ;  /* 0x000000005b087348 */ /* 0x000fea0003c00000 */
[----:B------:R0:W1:Y:S02]  /*c3e0*/  SHFL.IDX P0, R123, R88, R89, R90 ;  /* 0x00000059587b7389 */ /* 0x000064000000005a */
[----:B01----:R-:W-:Y:S05]  /*c3f0*/  ENDCOLLECTIVE ;  /* 0x000000000000791b */ /* 0x003fea0003800000 */
.L_x_128:
[----:B------:R-:W-:Y:S02]  /*c400*/  MOV R88, R16 ;  /* 0x0000001000587202 */ /* 0x000fe40000000f00 */
[----:B------:R-:W-:-:S07]  /*c410*/  MOV R58, R123 ;  /* 0x0000007b003a7202 */ /* 0x000fce0000000f00 */
[----:B------:R-:W-:Y:S05]  /*c420*/  WARPSYNC.COLLECTIVE R91, `(.L_x_129) ;  /* 0x000000005b087348 */ /* 0x000fea0003c00000 */
[----:B------:R0:W1:Y:S02]  /*c430*/  SHFL.IDX P0, R123, R88, R89, R90 ;  /* 0x00000059587b7389 */ /* 0x000064000000005a */
[----:B01----:R-:W-:Y:S05]  /*c440*/  ENDCOLLECTIVE ;  /* 0x000000000000791b */ /* 0x003fea0003800000 */
.L_x_129:
[----:B------:R-:W-:Y:S02]  /*c450*/  MOV R88, R17 ;  /* 0x0000001100587202 */ /* 0x000fe40000000f00 */
[----:B------:R-:W-:-:S07]  /*c460*/  MOV R60, R123 ;  /* 0x0000007b003c7202 */ /* 0x000fce0000000f00 */
[----:B------:R-:W-:Y:S05]  /*c470*/  WARPSYNC.COLLECTIVE R91, `(.L_x_130) ;  /* 0x000000005b087348 */ /* 0x000fea0003c00000 */
[----:B------:R0:W1:Y:S02]  /*c480*/  SHFL.IDX P0, R123, R88, R89, R90 ;  /* 0x00000059587b7389 */ /* 0x000064000000005a */
[----:B01----:R-:W-:Y:S05]  /*c490*/  ENDCOLLECTIVE ;  /* 0x000000000000791b */ /* 0x003fea0003800000 */
.L_x_130:
[----:B------:R-:W-:Y:S02]  /*c4a0*/  MOV R88, R18 ;  /* 0x0000001200587202 */ /* 0x000fe40000000f00 */
[----:B------:R-:W-:-:S07]  /*c4b0*/  MOV R62, R123 ;  /* 0x0000007b003e7202 */ /* 0x000fce0000000f00 */
[----:B------:R-:W-:Y:S05]  /*c4c0*/  WARPSYNC.COLLECTIVE R91, `(.L_x_131) ;  /* 0x000000005b087348 */ /* 0x000fea0003c00000 */
[----:B------:R0:W1:Y:S02]  /*c4d0*/  SHFL.IDX P0, R123, R88, R89, R90 ;  /* 0x00000059587b7389 */ /* 0x000064000000005a */
[----:B01----:R-:W-:Y:S05]  /*c4e0*/  ENDCOLLECTIVE ;  /* 0x000000000000791b */ /* 0x003fea0003800000 */
.L_x_131:
[----:B------:R-:W-:Y:S01]  /*c4f0*/  MOV R88, R19 ;  /* 0x0000001300587202 */ /* 0x000fe20000000f00 */
[-C--:B------:R-:W-:Y:S01]  /*c500*/  FFMA R65, R46, R123.reuse, R65 ;  /* 0x0000007b2e417223 */ /* 0x080fe20000000041 */
[----:B------:R-:W-:-:S07]  /*c510*/  FFMA R161, R79, R123, R161 ;  /* 0x0000007b4fa17223 */ /* 0x000fce00000000a1 */
[----:B------:R-:W-:Y:S05]  /*c520*/  WARPSYNC.COLLECTIVE R91, `(.L_x_132) ;  /* 0x000000005b087348 */ /* 0x000fea0003c00000 */
[----:B------:R0:W1:Y:S02]  /*c530*/  SHFL.IDX P0, R123, R88, R89, R90 ;  /* 0x00000059587b7389 */ /* 0x000064000000005a */
[----:B01----:R-:W-:Y:S05]  /*c540*/  ENDCOLLECTIVE ;  /* 0x000000000000791b */ /* 0x003fea0003800000 */
.L_x_132:
[C---:B------:R-:W-:Y:S01]  /*c550*/  FFMA R81, R48.reuse, R46, R81 ;  /* 0x0000002e30517223 */ /* 0x040fe20000000051 */
[----:B------:R-:W-:Y:S01]  /*c560*/  FFMA R77, R48, R79, R77 ;  /* 0x0000004f304d7223 */ /* 0x000fe2000000004d */
[----:B------:R-:W-:Y:S02]  /*c570*/  MOV R88, R20 ;  /* 0x0000001400587202 */ /* 0x000fe40000000f00 */
[----:B------:R-:W-:-:S07]  /*c580*/  MOV R48, R123 ;  /* 0x0000007b00307202 */ /* 0x000fce0000000f00 */
[----:B------:R-:W-:Y:S05]  /*c590*/  WARPSYNC.COLLECTIVE R91, `(.L_x_133) ;  /* 0x000000005b087348 */ /* 0x000fea0003c00000 */
[----:B------:R0:W1:Y:S02]  /*c5a0*/  SHFL.IDX P0, R123, R88, R89, R90 ;  /* 0x00000059587b7389 */ /* 0x000064000000005a */
[----:B01----:R-:W-:Y:S05]  /*c5b0*/  ENDCOLLECTIVE ;  /* 0x000000000000791b */ /* 0x003fea0003800000 */
.L_x_133:
[-C--:B------:R-:W-:Y:S01]  /*c5c0*/  FFMA R51, R46, R50.reuse, R51 ;  /* 0x000000322e337223 */ /* 0x080fe20000000033 */
[----:B------:R-:W-:Y:S01]  /*c5d0*/  FFMA R147, R79, R50, R147 ;  /* 0x000000324f937223 */ /* 0x000fe20000000093 */
[----:B------:R-:W-:Y:S02]  /*c5e0*/  MOV R88, R21 ;  /* 0x0000001500587202 */ /* 0x000fe40000000f00 */
[----:B------:R-:W-:-:S07]  /*c5f0*/  MOV R50, R123 ;  /* 0x0000007b00327202 */ /* 0x000fce0000000f00 */
[----:B------:R-:W-:Y:S05]  /*c600*/  WARPSYNC.COLLECTIVE R91, `(.L_x_134) ;  /* 0x000000005b087348 */ /* 0x000fea0003c00000 */
[----:B------:R0:W1:Y:S02]  /*c610*/  SHFL.IDX P0, R123, R88, R89, R90 ;  /* 0x00000059587b7389 */ /* 0x000064000000005a */
[----:B01----:R-:W-:Y:S05]  /*c620*/  ENDCOLLECTIVE ;  /* 0x000000000000791b */ /* 0x003fea0003800000 */
.L_x_134:
[-C--:B------:R-:W-:Y:S01]  /*c630*/  FFMA R53, R46, R52.reuse, R53 ;  /* 0x000000342e357223 */ /* 0x080fe20000000035 */
[----:B------:R-:W-:Y:S01]  /*c640*/  FFMA R149, R79, R52, R149 ;  /* 0x000000344f957223 */ /* 0x000fe20000000095 */
[----:B------:R-:W-:Y:S02]  /*c650*/  MOV R88, R22 ;  /* 0x0000001600587202 */ /* 0x000fe40000000f00 */
[----:B------:R-:W-:-:S07]  /*c660*/  MOV R52, R123 ;  /* 0x0000007b00347202 */ /* 0x000fce0000000f00 */
[----:B------:R-:W-:Y:S05]  /*c670*/  WARPSYNC.COLLECTIVE R91, `(.L_x_135) ;  /* 0x000000005b087348 */ /* 0x000fea0003c00000 */
[----:B------:R0:W1:Y:S02]  /*c680*/  SHFL.IDX P0, R123, R88, R89, R90 ;  /* 0x00000059587b7389 */ /* 0x000064000000005a */
[----:B01----:R-:W-:Y:S05]  /*c690*/  ENDCOLLECTIVE ;  /* 0x000000000000791b */ /* 0x003fea0003800000 */
.L_x_135:
[-C--:B------:R-:W-:Y:S01]  /*c6a0*/  FFMA R55, R46, R54.reuse, R55 ;  /* 0x000000362e377223 */ /* 0x080fe20000000037 */
[----:B------:R-:W-:Y:S01]  /*c6b0*/  FFMA R151, R79, R54, R151 ;  /* 0x000000364f977223 */ /* 0x000fe20000000097 */
[----:B------:R-:W-:Y:S02]  /*c6c0*/  MOV R88, R23 ;  /* 0x0000001700587202 */ /* 0x000fe40000000f00 */
[----:B------:R-:W-:-:S07]  /*c6d0*/  MOV R54, R123 ;  /* 0x0000007b00367202 */ /* 0x000fce0000000f00 */
[----:B------:R-:W-:Y:S05]  /*c6e0*/  WARPSYNC.COLLECTIVE R91, `(.L_x_136) ;  /* 0x000000005b087348 */ /* 0x000fea0003c00000 */
[----:B------:R0:W1:Y:S02]  /*c6f0*/  SHFL.IDX P0, R123, R88, R89, R90 ;  /* 0x00000059587b7389 */ /* 0x000064000000005a */
[----:B01----:R-:W-:Y:S05]  /*c700*/  ENDCOLLECTIVE ;  /* 0x000000000000791b */ /* 0x003fea0003800000 */
.L_x_136:
[-C--:B------:R-:W-:Y:S01]  /*c710*/  FFMA R57, R46, R56.reuse, R57 ;  /* 0x000000382e397223 */ /* 0x080fe20000000039 */
[----:B------:R-:W-:Y:S01]  /*c720*/  FFMA R153, R79, R56, R153 ;  /* 0x000000384f997223 */ /* 0x000fe20000000099 */
[----:B------:R-:W-:Y:S02]  /*c730*/  MOV R88, R24 ;  /* 0x0000001800587202 */ /* 0x000fe40000000f00 */
[----:B------:R-:W-:-:S07]  /*c740*/  MOV R56, R123 ;  /* 0x0000007b00387202 */ /* 0x000fce0000000f00 */
[----:B------:R-:W-:Y:S05]  /*c750*/  WARPSYNC.COLLECTIVE R91, `(.L_x_137) ;  /* 0x000000005b087348 */ /* 0x000fea0003c00000 */
[----:B------:R0:W1:Y:S02]  /*c760*/  SHFL.IDX P0, R123, R88, R89, R90 ;  /* 0x00000059587b7389 */ /* 0x000064000000005a */
[----:B01----:R-:W-:Y:S05]  /*c770*/  ENDCOLLECTIVE ;  /* 0x000000000000791b */ /* 0x003fea0003800000 */
.L_x_137:
[-C--:B------:R-:W-:Y:S01]  /*c780*/  FFMA R59, R46, R58.reuse, R59 ;  /* 0x0000003a2e3b7223 */ /* 0x080fe2000000003b */
[----:B------:R-:W-:Y:S01]  /*c790*/  FFMA R155, R79, R58, R155 ;  /* 0x0000003a4f9b7223 */ /* 0x000fe2000000009b */
[----:B------:R-:W-:Y:S02]  /*c7a0*/  MOV R88, R25 ;  /* 0x0000001900587202 */ /* 0x000fe40000000f00 */
[----:B------:R-:W-:-:S07]  /*c7b0*/  MOV R58, R123 ;  /* 0x0000007b003a7202 */ /* 0x000fce0000000f00 */
[----:B------:R-:W-:Y:S05]  /*c7c0*/  WARPSYNC.COLLECTIVE R91, `(.L_x_138) ;  /* 0x000000005b087348 */ /* 0x000fea0003c00000 */
[----:B------:R0:W1:Y:S02]  /*c7d0*/  SHFL.IDX P0, R123, R88, R89, R90 ;  /* 0x00000059587b7389 */ /* 0x000064000000005a */
[----:B01----:R-:W-:Y:S05]  /*c7e0*/  ENDCOLLECTIVE ;  /* 0x000000000000791b */ /* 0x003fea0003800000 */
.L_x_138:
[-C--:B------:R-:W-:Y:S01]  /*c7f0*/  FFMA R61, R46, R60.reuse, R61 ;  /* 0x0000003c2e3d7223 */ /* 0x080fe2000000003d */
[----:B------:R-:W-:Y:S01]  /*c800*/  FFMA R157, R79, R60, R157 ;  /* 0x0000003c4f9d7223 */ /* 0x000fe2000000009d */
[----:B------:R-:W-:Y:S02]  /*c810*/  MOV R88, R26 ;  /* 0x0000001a00587202 */ /* 0x000fe40000000f00 */
[----:B------:R-:W-:-:S07]  /*c820*/  MOV R60, R123 ;  /* 0x0000007b003c7202 */ /* 0x000fce0000000f00 */
[----:B------:R-:W-:Y:S05]  /*c830*/  WARPSYNC.COLLECTIVE R91, `(.L_x_139) ;  /* 0x000000005b087348 */ /* 0x000fea0003c00000 */
[----:B------:R0:W1:Y:S02]  /*c840*/  SHFL.IDX P0, R123, R88, R89, R90 ;  /* 0x00000059587b7389 */ /* 0x000064000000005a */
[----:B01----:R-:W-:Y:S05]  /*c850*/  ENDCOLLECTIVE ;  /* 0x000000000000791b */ /* 0x003fea0003800000 */
.L_x_139:
[-C--:B------:R-:W-:Y:S01]  /*c860*/  FFMA R63, R46, R62.reuse, R63 ;  /* 0x0000003e2e3f7223 */ /* 0x080fe2000000003f */
[----:B------:R-:W-:Y:S01]  /*c870*/  FFMA R159, R79, R62, R159 ;  /* 0x0000003e4f9f7223 */ /* 0x000fe2000000009f */
[----:B------:R-:W-:Y:S02]  /*c880*/  MOV R88, R28 ;  /* 0x0000001c00587202 */ /* 0x000fe40000000f00 */
[----:B------:R-:W-:-:S07]  /*c890*/  MOV R62, R123 ;  /* 0x0000007b003e7202 */ /* 0x000fce0000000f00 */
[----:B------:R-:W-:Y:S05]  /*c8a0*/  WARPSYNC.COLLECTIVE R91, `(.L_x_140) ;  /* 0x000000005b087348 */ /* 0x000fea0003c00000 */
[----:B------:R0:W1:Y:S02]  /*c8b0*/  SHFL.IDX P0, R123, R88, R89, R90 ;  /* 0x00000059587b7389 */ /* 0x000064000000005a */
[----:B01----:R-:W-:Y:S05]  /*c8c0*/  ENDCOLLECTIVE ;  /* 0x000000000000791b */ /* 0x003fea0003800000 */
.L_x_140:
[----:B------:R-:W-:Y:S01]  /*c8d0*/  FFMA R10, R11, R64, R10 ;  /* 0x000000400b0a7223 */ /* 0x000fe2000000000a */
[----:B------:R-:W-:Y:S02]  /*c8e0*/  MOV R88, R29 ;  /* 0x0000001d00587202 */ /* 0x000fe40000000f00 */
[----:B------:R-:W-:-:S07]  /*c8f0*/  MOV R64, R123 ;  /* 0x0000007b00407202 */ /* 0x000fce0000000f00 */
[----:B------:R-:W-:Y:S05]  /*c900*/  WARPSYNC.COLLECTIVE R91, `(.L_x_141) ;  /* 0x000000005b087348 */ /* 0x000fea0003c00000 */
[----:B------:R0:W1:Y:S02]  /*c910*/  SHFL.IDX P0, R123, R88, R89, R90 ;  /* 0x00000059587b7389 */ /* 0x000064000000005a */
[----:B01----:R-:W-:Y:S05]  /*c920*/  ENDCOLLECTIVE ;  /* 0x000000000000791b */ /* 0x003fea0003800000 */
.L_x_141:
[----:B------:R-:W-:Y:S01]  /*c930*/  FFMA R102, R11, R66, R102 ;  /* 0x000000420b667223 */ /* 0x000fe20000000066 */
[----:B------:R-:W-:Y:S02]  /*c940*/  MOV R88, R30 ;  /* 0x0000001e00587202 */ /* 0x000fe40000000f00 */
[----:B------:R-:W-:-:S07]  /*c950*/  MOV R66, R123 ;  /* 0x0000007b00427202 */ /* 0x000fce0000000f00 */
[----:B------:R-:W-:Y:S05]  /*c960*/  WARPSYNC.COLLECTIVE R91, `(.L_x_142) ;  /* 0x000000005b087348 */ /* 0x000fea0003c00000 */
[----:B------:R0:W1:Y:S02]  /*c970*/  SHFL.IDX P0, R123, R88, R89, R90 ;  /* 0x00000059587b7389 */ /* 0x000064000000005a */
[----:B01----:R-:W-:Y:S05]  /*c980*/  ENDCOLLECTIVE ;  /* 0x000000000000791b */ /* 0x003fea0003800000 */
.L_x_142:
[----:B------:R-:W-:Y:S01]  /*c990*/  MOV R88, R31 ;  /* 0x0000001f00587202 */ /* 0x000fe20000000f00 */
[-C--:B------:R-:W-:Y:S01]  /*c9a0*/  FFMA R103, R46, R123.reuse, R103 ;  /* 0x0000007b2e677223 */ /* 0x080fe20000000067 */
[----:B------:R-:W-:-:S07]  /*c9b0*/  FFMA R104, R79, R123, R104 ;  /* 0x0000007b4f687223 */ /* 0x000fce0000000068 */
[----:B------:R-:W-:Y:S05]  /*c9c0*/  WARPSYNC.COLLECTIVE R91, `(.L_x_143) ;  /* 0x000000005b087348 */ /* 0x000fea0003c00000 */
[----:B------:R0:W1:Y:S02]  /*c9d0*/  SHFL.IDX P0, R123, R88, R89, R90 ;  /* 0x00000059587b7389 */ /* 0x000064000000005a */
[----:B01----:R-:W-:Y:S05]  /*c9e0*/  ENDCOLLECTIVE ;  /* 0x000000000000791b */ /* 0x003fea0003800000 */
.L_x_143:
[C---:B------:R-:W-:Y:S01]  /*c9f0*/  FFMA R78, R11.reuse, R83, R78 ;  /* 0x000000530b4e7223 */ /* 0x040fe2000000004e */
[----:B------:R-:W-:Y:S01]  /*ca00*/  FFMA R86, R11, R87, R86 ;  /* 0x000000570b567223 */ /* 0x000fe20000000056 */
[----:B------:R-:W-:Y:S02]  /*ca10*/  MOV R88, R32 ;  /* 0x0000002000587202 */ /* 0x000fe40000000f00 */
[----:B------:R-:W-:-:S07]  /*ca20*/  MOV R11, R123 ;  /* 0x0000007b000b7202 */ /* 0x000fce0000000f00 */
[----:B------:R-:W-:Y:S05]  /*ca30*/  WARPSYNC.COLLECTIVE R91, `(.L_x_144) ;  /* 0x000000005b087348 */ /* 0x000fea0003c00000 */
[----:B------:R0:W1:Y:S02]  /*ca40*/  SHFL.IDX P0, R123, R88, R89, R90 ;  /* 0x00000059587b7389 */ /* 0x000064000000005a */
[----:B01----:R-:W-:Y:S05]  /*ca50*/  ENDCOLLECTIVE ;  /* 0x000000000000791b */ /* 0x003fea0003800000 */
.L_x_144:
[-C--:B------:R-:W-:Y:S01]  /*ca60*/  FFMA R67, R46, R48.reuse, R67 ;  /* 0x000000302e437223 */ /* 0x080fe20000000043 */
[----:B------:R-:W-:Y:S01]  /*ca70*/  FFMA R163, R79, R48, R163 ;  /* 0x000000304fa37223 */ /* 0x000fe200000000a3 */
[----:B------:R-:W-:Y:S02]  /*ca80*/  MOV R88, R34 ;  /* 0x0000002200587202 */ /* 0x000fe40000000f00 */
[----:B------:R-:W-:-:S07]  /*ca90*/  MOV R48, R123 ;  /* 0x0000007b00307202 */ /* 0x000fce0000000f00 */
[----:B------:R-:W-:Y:S05]  /*caa0*/  WARPSYNC.COLLECTIVE R91, `(.L_x_145) ;  /* 0x000000005b087348 */ /* 0x000fea0003c00000 */
[----:B------:R0:W1:Y:S02]  /*cab0*/  SHFL.IDX P0, R123, R88, R89, R90 ;  /* 0x00000059587b7389 */ /* 0x000064000000005a */
[----:B01----:R-:W-:Y:S05]  /*cac0*/  ENDCOLLECTIVE ;  /* 0x000000000000791b */ /* 0x003fea0003800000 */
.L_x_145:
[-C--:B------:R-:W-:Y:S01]  /*cad0*/  FFMA R69, R46, R50.reuse, R69 ;  /* 0x000000322e457223 */ /* 0x080fe20000000045 */
[----:B------:R-:W-:Y:S01]  /*cae0*/  FFMA R165, R79, R50, R165 ;  /* 0x000000324fa57223 */ /* 0x000fe200000000a5 */
[----:B------:R-:W-:Y:S02]  /*caf0*/  MOV R88, R35 ;  /* 0x0000002300587202 */ /* 0x000fe40000000f00 */
[----:B------:R-:W-:-:S07]  /*cb00*/  MOV R50, R123 ;  /* 0x0000007b00327202 */ /* 0x000fce0000000f00 */
[----:B------:R-:W-:Y:S05]  /*cb10*/  WARPSYNC.COLLECTIVE R91, `(.L_x_146) ;  /* 0x000000005b087348 */ /* 0x000fea0003c00000 */
[----:B------:R0:W1:Y:S02]  /*cb20*/  SHFL.IDX P0, R123, R88, R89, R90 ;  /* 0x00000059587b7389 */ /* 0x000064000000005a */
[----:B01----:R-:W-:Y:S05]  /*cb30*/  ENDCOLLECTIVE ;  /* 0x000000000000791b */ /* 0x003fea0003800000 */
.L_x_146:
[-C--:B------:R-:W-:Y:S01]  /*cb40*/  FFMA R71, R46, R52.reuse, R71 ;  /* 0x000000342e477223 */ /* 0x080fe20000000047 */
[----:B------:R-:W-:Y:S01]  /*cb50*/  FFMA R72, R79, R52, R72 ;  /* 0x000000344f487223 */ /* 0x000fe20000000048 */
[----:B------:R-:W-:Y:S02]  /*cb60*/  MOV R88, R36 ;  /* 0x0000002400587202 */ /* 0x000fe40000000f00 */
[----:B------:R-:W-:-:S07]  /*cb70*/  MOV R52, R123 ;  /* 0x0000007b00347202 */ /* 0x000fce0000000f00 */
[----:B------:R-:W-:Y:S05]  /*cb80*/  WARPSYNC.COLLECTIVE R91, `(.L_x_147) ;  /* 0x000000005b087348 */ /* 0x000fea0003c00000 */
[----:B------:R0:W1:Y:S02]  /*cb90*/  SHFL.IDX P0, R123, R88, R89, R90 ;  /* 0x00000059587b7389 */ /* 0x000064000000005a */
[----:B01----:R-:W-:Y:S05]  /*cba0*/  ENDCOLLECTIVE ;  /* 0x000000000000791b */ /* 0x003fea0003800000 */
.L_x_147:
[-C--:B------:R-:W-:Y:S01]  /*cbb0*/  FFMA R73, R46, R54.reuse, R73 ;  /* 0x000000362e497223 */ /* 0x080fe20000000049 */
[----:B------:R-:W-:Y:S01]  /*cbc0*/  FFMA R74, R79, R54, R74 ;  /* 0x000000364f4a7223 */ /* 0x000fe2000000004a */
[----:B------:R-:W-:Y:S02]  /*cbd0*/  MOV R88, R37 ;  /* 0x0000002500587202 */ /* 0x000fe40000000f00 */
[----:B------:R-:W-:-:S07]  /*cbe0*/  MOV R54, R123 ;  /* 0x0000007b00367202 */ /* 0x000fce0000000f00 */
[----:B------:R-:W-:Y:S05]  /*cbf0*/  WARPSYNC.COLLECTIVE R91, `(.L_x_148) ;  /* 0x000000005b087348 */ /* 0x000fea0003c00000 */
[----:B------:R0:W1:Y:S02]  /*cc00*/  SHFL.IDX P0, R123, R88, R89, R90 ;  /* 0x00000059587b7389 */ /* 0x000064000000005a */
[----:B01----:R-:W-:Y:S05]  /*cc10*/  ENDCOLLECTIVE ;  /* 0x000000000000791b */ /* 0x003fea0003800000 */
.L_x_148:
[-C--:B------:R-:W-:Y:S01]  /*cc20*/  FFMA R75, R46, R56.reuse, R75 ;  /* 0x000000382e4b7223 */ /* 0x080fe2000000004b */
[----:B------:R-:W-:Y:S01]  /*cc30*/  FFMA R92, R79, R56, R92 ;  /* 0x000000384f5c7223 */ /* 0x000fe2000000005c */
[----:B------:R-:W-:Y:S02]  /*cc40*/  MOV R88, R38 ;  /* 0x0000002600587202 */ /* 0x000fe40000000f00 */
[----:B------:R-:W-:-:S07]  /*cc50*/  MOV R56, R123 ;  /* 0x0000007b00387202 */ /* 0x000fce0000000f00 */
[----:B------:R-:W-:Y:S05]  /*cc60*/  WARPSYNC.COLLECTIVE R91, `(.L_x_149) ;  /* 0x000000005b087348 */ /* 0x000fea0003c00000 */
[----:B------:R0:W1:Y:S02]  /*cc70*/  SHFL.IDX P0, R123, R88, R89, R90 ;  /* 0x00000059587b7389 */ /* 0x000064000000005a */
[----:B01----:R-:W-:Y:S05]  /*cc80*/  ENDCOLLECTIVE ;  /* 0x000000000000791b */ /* 0x003fea0003800000 */
.L_x_149:
[-C--:B------:R-:W-:Y:S01]  /*cc90*/  FFMA R93, R46, R58.reuse, R93 ;  /* 0x0000003a2e5d7223 */ /* 0x080fe2000000005d */
[----:B------:R-:W-:Y:S01]  /*cca0*/  FFMA R94, R79, R58, R94 ;  /* 0x0000003a4f5e7223 */ /* 0x000fe2000000005e */
[----:B------:R-:W-:Y:S02]  /*ccb0*/  MOV R88, R39 ;  /* 0x0000002700587202 */ /* 0x000fe40000000f00 */
[----:B------:R-:W-:-:S07]  /*ccc0*/  MOV R58, R123 ;  /* 0x0000007b003a7202 */ /* 0x000fce0000000f00 */
[----:B------:R-:W-:Y:S05]  /*ccd0*/  WARPSYNC.COLLECTIVE R91, `(.L_x_150) ;  /* 0x000000005b087348 */ /* 0x000fea0003c00000 */
[----:B------:R0:W1:Y:S02]  /*cce0*/  SHFL.IDX P0, R123, R88, R89, R90 ;  /* 0x00000059587b7389 */ /* 0x000064000000005a */
[----:B01----:R-:W-:Y:S05]  /*ccf0*/  ENDCOLLECTIVE ;  /* 0x000000000000791b */ /* 0x003fea0003800000 */
.L_x_150:
[-C--:B------:R-:W-:Y:S01]  /*cd00*/  FFMA R95, R46, R60.reuse, R95 ;  /* 0x0000003c2e5f7223 */ /* 0x080fe2000000005f */
[----:B------:R-:W-:Y:S01]  /*cd10*/  FFMA R96, R79, R60, R96 ;  /* 0x0000003c4f607223 */ /* 0x000fe20000000060 */
[----:B------:R-:W-:Y:S02]  /*cd20*/  MOV R88, R40 ;  /* 0x0000002800587202 */ /* 0x000fe40000000f00 */
[----:B------:R-:W-:-:S07]  /*cd30*/  MOV R60, R123 ;  /* 0x0000007b003c7202 */ /* 0x000fce0000000f00 */
[----:B------:R-:W-:Y:S05]  /*cd40*/  WARPSYNC.COLLECTIVE R91, `(.L_x_151) ;  /* 0x000000005b087348 */ /* 0x000fea0003c00000 */
[----:B------:R0:W1:Y:S02]  /*cd50*/  SHFL.IDX P0, R123, R88, R89, R90 ;  /* 0x00000059587b7389 */ /* 0x000064000000005a */
[----:B01----:R-:W-:Y:S05]  /*cd60*/  ENDCOLLECTIVE ;  /* 0x000000000000791b */ /* 0x003fea0003800000 */
.L_x_151:
[-C--:B------:R-:W-:Y:S01]  /*cd70*/  FFMA R97, R46, R62.reuse, R97 ;  /* 0x0000003e2e617223 */ /* 0x080fe20000000061 */
[----:B------:R-:W-:Y:S01]  /*cd80*/  FFMA R98, R79, R62, R98 ;  /* 0x0000003e4f627223 */ /* 0x000fe20000000062 */
[----:B------:R-:W-:Y:S02]  /*cd90*/  MOV R88, R41 ;  /* 0x0000002900587202 */ /* 0x000fe40000000f00 */
[----:B------:R-:W-:-:S07]  /*cda0*/  MOV R62, R123 ;  /* 0x0000007b003e7202 */ /* 0x000fce0000000f00 */
[----:B------:R-:W-:Y:S05]  /*cdb0*/  WARPSYNC.COLLECTIVE R91, `(.L_x_152) ;  /* 0x000000005b087348 */ /* 0x000fea0003c00000 */
[----:B------:R0:W1:Y:S02]  /*cdc0*/  SHFL.IDX P0, R123, R88, R89, R90 ;  /* 0x00000059587b7389 */ /* 0x000064000000005a */
[----:B01----:R-:W-:Y:S05]  /*cdd0*/  ENDCOLLECTIVE ;  /* 0x000000000000791b */ /* 0x003fea0003800000 */
.L_x_152:
[----:B------:R-:W-:Y:S02]  /*cde0*/  MOV R88, R42 ;  /* 0x0000002a00587202 */ /* 0x000fe40000000f00 */
[----:B------:R-:W-:-:S07]  /*cdf0*/  MOV R83, R123 ;  /* 0x0000007b00537202 */ /* 0x000fce0000000f00 */
[----:B------:R-:W-:Y:S05]  /*ce00*/  WARPSYNC.COLLECTIVE R91, `(.L_x_153) ;  /* 0x000000005b087348 */ /* 0x000fea0003c00000 */
[----:B------:R0:W1:Y:S02]  /*ce10*/  SHFL.IDX P0, R123, R88, R89, R90 ;  /* 0x00000059587b7389 */ /* 0x000064000000005a */
[----:B01----:R-:W-:Y:S05]  /*ce20*/  ENDCOLLECTIVE ;  /* 0x000000000000791b */ /* 0x003fea0003800000 */
.L_x_153:
[-C--:B------:R-:W-:Y:S01]  /*ce30*/  FFMA R107, R46, R48.reuse, R107 ;  /* 0x000000302e6b7223 */ /* 0x080fe2000000006b */
[----:B------:R-:W-:Y:S01]  /*ce40*/  FFMA R108, R79, R48, R108 ;  /* 0x000000304f6c7223 */ /* 0x000fe2000000006c */
[----:B------:R-:W-:-:S04]  /*ce50*/  IMAD.WIDE R48, R49, 0x4, R8 ;  /* 0x0000000431307825 */ /* 0x000fc800078e0208 */
[C---:B------:R-:W-:Y:S01]  /*ce60*/  FFMA R99, R46.reuse, R64, R99 ;  /* 0x000000402e637223 */ /* 0x040fe20000000063 */
[C---:B------:R-:W-:Y:S01]  /*ce70*/  FFMA R101, R46.reuse, R66, R101 ;  /* 0x000000422e657223 */ /* 0x040fe20000000065 */
[CC--:B------:R-:W-:Y:S01]  /*ce80*/  FFMA R105, R46.reuse, R11.reuse, R105 ;  /* 0x0000000b2e697223 */ /* 0x0c0fe20000000069 */
[----:B------:R-:W-:Y:S01]  /*ce90*/  FFMA R106, R79, R11, R106 ;  /* 0x0000000b4f6a7223 */ /* 0x000fe2000000006a */
        /* <DEDUP_REMOVED lines=17> */
.L_x_154:
[----:B------:R-:W-:Y:S01]  /*cfb0*/  FFMA R110, R79, R50, R110 ;  /* 0x000000324f6e7223 */ /* 0x000fe2000000006e */
[----:B------:R-:W-:Y:S02]  /*cfc0*/  MOV R88, R33 ;  /* 0x0000002100587202 */ /* 0x000fe40000000f00 */
[----:B------:R-:W-:-:S07]  /*cfd0*/  MOV R50, R123 ;  /* 0x0000007b00327202 */ /* 0x000fce0000000f00 */
[----:B------:R-:W-:Y:S05]  /*cfe0*/  WARPSYNC.COLLECTIVE R91, `(.L_x_155) ;  /* 0x000000005b087348 */ /* 0x000fea0003c00000 */
[----:B------:R0:W1:Y:S02]  /*cff0*/  SHFL.IDX P0, R123, R88, R89, R90 ;  /* 0x00000059587b7389 */ /* 0x000064000000005a */
[----:B01----:R-:W-:Y:S05]  /*d000*/  ENDCOLLECTIVE ;  /* 0x000000000000791b */ /* 0x003fea0003800000 */
.L_x_155:
[----:B------:R-:W-:Y:S01]  /*d010*/  MOV R88, R27 ;  /* 0x0000001b00587202 */ /* 0x000fe20000000f00 */
        /* <DEDUP_REMOVED lines=11> */
.L_x_156:
[----:B------:R-:W-:Y:S02]  /*d0d0*/  MOV R88, R12 ;  /* 0x0000000c00587202 */ /* 0x000fe40000000f00 */
[----:B------:R-:W-:-:S07]  /*d0e0*/  MOV R48, R123 ;  /* 0x0000007b00307202 */ /* 0x000fce0000000f00 */
[----:B------:R-:W-:Y:S05]  /*d0f0*/  WARPSYNC.COLLECTIVE R91, `(.L_x_157) ;  /* 0x000000005b087348 */ /* 0x000fea0003c00000 */
[----:B------:R0:W1:Y:S02]  /*d100*/  SHFL.IDX P0, R123, R88, R89, R90 ;  /* 0x00000059587b7389 */ /* 0x000064000000005a */
[----:B01----:R-:W-:Y:S05]  /*d110*/  ENDCOLLECTIVE ;  /* 0x000000000000791b */ /* 0x003fea0003800000 */
.L_x_157:
[----:B------:R-:W-:Y:S02]  /*d120*/  MOV R88, R13 ;  /* 0x0000000d00587202 */ /* 0x000fe40000000f00 */
[----:B------:R-:W-:-:S07]  /*d130*/  MOV R52, R123 ;  /* 0x0000007b00347202 */ /* 0x000fce0000000f00 */
[----:B------:R-:W-:Y:S05]  /*d140*/  WARPSYNC.COLLECTIVE R91, `(.L_x_158) ;  /* 0x000000005b087348 */ /* 0x000fea0003c00000 */
[----:B------:R0:W1:Y:S02]  /*d150*/  SHFL.IDX P0, R123, R88, R89, R90 ;  /* 0x00000059587b7389 */ /* 0x000064000000005a */
[----:B01----:R-:W-:Y:S05]  /*d160*/  ENDCOLLECTIVE ;  /* 0x000000000000791b */ /* 0x003fea0003800000 */
.L_x_158:
[----:B------:R-:W-:Y:S02]  /*d170*/  MOV R88, R14 ;  /* 0x0000000e00587202 */ /* 0x000fe40000000f00 */
[----:B------:R-:W-:-:S07]  /*d180*/  MOV R54, R123 ;  /* 0x0000007b00367202 */ /* 0x000fce0000000f00 */
[----:B------:R-:W-:Y:S05]  /*d190*/  WARPSYNC.COLLECTIVE R91, `(.L_x_159) ;  /* 0x000000005b087348 */ /* 0x000fea0003c00000 */
[----:B------:R0:W1:Y:S02]  /*d1a0*/  SHFL.IDX P0, R123, R88, R89, R90 ;  /* 0x00000059587b7389 */ /* 0x000064000000005a */
[----:B01----:R-:W-:Y:S05]  /*d1b0*/  ENDCOLLECTIVE ;  /* 0x000000000000791b */ /* 0x003fea0003800000 */
.L_x_159:
[----:B------:R-:W-:Y:S02]  /*d1c0*/  MOV R88, R15 ;  /* 0x0000000f00587202 */ /* 0x000fe40000000f00 */
[----:B------:R-:W-:-:S07]  /*d1d0*/  MOV R56, R123 ;  /* 0x0000007b00387202 */ /* 0x000fce0000000f00 */
[----:B------:R-:W-:Y:S05]  /*d1e0*/  WARPSYNC.COLLECTIVE R91, `(.L_x_160) ;  /* 0x000000005b087348 */ /* 0x000fea0003c00000 */
[----:B------:R0:W1:Y:S02]  /*d1f0*/  SHFL.IDX P0, R123, R88, R89, R90 ;  /* 0x00000059587b7389 */ /* 0x000064000000005a */
[----:B01----:R-:W-:Y:S05]  /*d200*/  ENDCOLLECTIVE ;  /* 0x000000000000791b */ /* 0x003fea0003800000 */
.L_x_160:
[----:B------:R-:W-:Y:S02]  /*d210*/  MOV R88, R16 ;  /* 0x0000001000587202 */ /* 0x000fe40000000f00 */
[----:B------:R-:W-:-:S07]  /*d220*/  MOV R58, R123 ;  /* 0x0000007b003a7202 */ /* 0x000fce0000000f00 */
[----:B------:R-:W-:Y:S05]  /*d230*/  WARPSYNC.COLLECTIVE R91, `(.L_x_161) ;  /* 0x000000005b087348 */ /* 0x000fea0003c00000 */
[----:B------:R0:W1:Y:S02]  /*d240*/  SHFL.IDX P0, R123, R88, R89, R90 ;  /* 0x00000059587b7389 */ /* 0x000064000000005a */
[----:B01----:R-:W-:Y:S05]  /*d250*/  ENDCOLLECTIVE ;  /* 0x000000000000791b */ /* 0x003fea0003800000 */
.L_x_161:
[----:B------:R-:W-:Y:S02]  /*d260*/  MOV R88, R17 ;  /* 0x0000001100587202 */ /* 0x000fe40000000f00 */
[----:B------:R-:W-:-:S07]  /*d270*/  MOV R60, R123 ;  /* 0x0000007b003c7202 */ /* 0x000fce0000000f00 */
[----:B------:R-:W-:Y:S05]  /*d280*/  WARPSYNC.COLLECTIVE R91, `(.L_x_162) ;  /* 0x000000005b087348 */ /* 0x000fea0003c00000 */
[----:B------:R0:W1:Y:S02]  /*d290*/  SHFL.IDX P0, R123, R88, R89, R90 ;  /* 0x00000059587b7389 */ /* 0x000064000000005a */
[----:B01----:R-:W-:Y:S05]  /*d2a0*/  ENDCOLLECTIVE ;  /* 0x000000000000791b */ /* 0x003fea0003800000 */
.L_x_162:
[----:B------:R-:W-:Y:S02]  /*d2b0*/  MOV R88, R18 ;  /* 0x0000001200587202 */ /* 0x000fe40000000f00 */
[----:B------:R-:W-:-:S07]  /*d2c0*/  MOV R62, R123 ;  /* 0x0000007b003e7202 */ /* 0x000fce0000000f00 */
[----:B------:R-:W-:Y:S05]  /*d2d0*/  WARPSYNC.COLLECTIVE R91, `(.L_x_163) ;  /* 0x000000005b087348 */ /* 0x000fea0003c00000 */
[----:B------:R0:W1:Y:S02]  /*d2e0*/  SHFL.IDX P0, R123, R88, R89, R90 ;  /* 0x00000059587b7389 */ /* 0x000064000000005a */
[----:B01----:R-:W-:Y:S05]  /*d2f0*/  ENDCOLLECTIVE ;  /* 0x000000000000791b */ /* 0x003fea0003800000 */
.L_x_163:
[----:B------:R-:W-:Y:S01]  /*d300*/  MOV R88, R19 ;  /* 0x0000001300587202 */ /* 0x000fe20000000f00 */
[-C--:B------:R-:W-:Y:S01]  /*d310*/  FFMA R65, R46, R123.reuse, R65 ;  /* 0x0000007b2e417223 */ /* 0x080fe20000000041 */
[----:B------:R-:W-:-:S07]  /*d320*/  FFMA R161, R11, R123, R161 ;  /* 0x0000007b0ba17223 */ /* 0x000fce00000000a1 */
[----:B------:R-:W-:Y:S05]  /*d330*/  WARPSYNC.COLLECTIVE R91, `(.L_x_164) ;  /* 0x000000005b087348 */ /* 0x000fea0003c00000 */
[----:B------:R0:W1:Y:S02]  /*d340*/  SHFL.IDX P0, R123, R88, R89, R90 ;  /* 0x00000059587b7389 */ /* 0x000064000000005a */
[----:B01----:R-:W-:Y:S05]  /*d350*/  ENDCOLLECTIVE ;  /* 0x000000000000791b */ /* 0x003fea0003800000 */
.L_x_164:
[-C--:B------:R-:W-:Y:S01]  /*d360*/  FFMA R51, R46, R48.reuse, R51 ;  /* 0x000000302e337223 */ /* 0x080fe20000000033 */
[----:B------:R-:W-:Y:S01]  /*d370*/  FFMA R147, R11, R48, R147 ;  /* 0x000000300b937223 */ /* 0x000fe20000000093 */
[----:B------:R-:W-:Y:S02]  /*d380*/  MOV R88, R20 ;  /* 0x0000001400587202 */ /* 0x000fe40000000f00 */
[----:B------:R-:W-:-:S07]  /*d390*/  MOV R48, R123 ;  /* 0x0000007b00307202 */ /* 0x000fce0000000f00 */
[----:B------:R-:W-:Y:S05]  /*d3a0*/  WARPSYNC.COLLECTIVE R91, `(.L_x_165) ;  /* 0x000000005b087348 */ /* 0x000fea0003c00000 */
[----:B------:R0:W1:Y:S02]  /*d3b0*/  SHFL.IDX P0, R123, R88, R89, R90 ;  /* 0x00000059587b7389 */ /* 0x000064000000005a */
[----:B01----:R-:W-:Y:S05]  /*d3c0*/  ENDCOLLECTIVE ;  /* 0x000000000000791b */ /* 0x003fea0003800000 */
.L_x_165:
[C---:B------:R-:W-:Y:S01]  /*d3d0*/  FFMA R81, R50.reuse, R46, R81 ;  /* 0x0000002e32517223 */ /* 0x040fe20000000051 */
[----:B------:R-:W-:Y:S01]  /*d3e0*/  FFMA R77, R50, R11, R77 ;  /* 0x0000000b324d7223 */ /* 0x000fe2000000004d */
[----:B------:R-:W-:Y:S02]  /*d3f0*/  MOV R88, R21 ;  /* 0x0000001500587202 */ /* 0x000fe40000000f00 */
[----:B------:R-:W-:-:S07]  /*d400*/  MOV R50, R123 ;  /* 0x0000007b00327202 */ /* 0x000fce0000000f00 */
[----:B------:R-:W-:Y:S05]  /*d410*/  WARPSYNC.COLLECTIVE R91, `(.L_x_166) ;  /* 0x000000005b087348 */ /* 0x000fea0003c00000 */
[----:B------:R0:W1:Y:S02]  /*d420*/  SHFL.IDX P0, R123, R88, R89, R90 ;  /* 0x00000059587b7389 */ /* 0x000064000000005a */
[----:B01----:R-:W-:Y:S05]  /*d430*/  ENDCOLLECTIVE ;  /* 0x000000000000791b */ /* 0x003fea0003800000 */
.L_x_166:
[-C--:B------:R-:W-:Y:S01]  /*d440*/  FFMA R53, R46, R52.reuse, R53 ;  /* 0x000000342e357223 */ /* 0x080fe20000000035 */
[----:B------:R-:W-:Y:S01]  /*d450*/  FFMA R149, R11, R52, R149 ;  /* 0x000000340b957223 */ /* 0x000fe20000000095 */
[----:B------:R-:W-:Y:S02]  /*d460*/  MOV R88, R22 ;  /* 0x0000001600587202 */ /* 0x000fe40000000f00 */
[----:B------:R-:W-:-:S07]  /*d470*/  MOV R52, R123 ;  /* 0x0000007b00347202 */ /* 0x000fce0000000f00 */
[----:B------:R-:W-:Y:S05]  /*d480*/  WARPSYNC.COLLECTIVE R91, `(.L_x_167) ;  /* 0x000000005b087348 */ /* 0x000fea0003c00000 */
[----:B------:R0:W1:Y:S02]  /*d490*/  SHFL.IDX P0, R123, R88, R89, R90 ;  /* 0x00000059587b7389 */ /* 0x000064000000005a */
[----:B01----:R-:W-:Y:S05]  /*d4a0*/  ENDCOLLECTIVE ;  /* 0x000000000000791b */ /* 0x003fea0003800000 */
.L_x_167:
[-C--:B------:R-:W-:Y:S01]  /*d4b0*/  FFMA R55, R46, R54.reuse, R55 ;  /* 0x000000362e377223 */ /* 0x080fe20000000037 */
[----:B------:R-:W-:Y:S01]  /*d4c0*/  FFMA R151, R11, R54, R151 ;  /* 0x000000360b977223 */ /* 0x000fe20000000097 */
[----:B------:R-:W-:Y:S02]  /*d4d0*/  MOV R88, R23 ;  /* 0x0000001700587202 */ /* 0x000fe40000000f00 */
[----:B------:R-:W-:-:S07]  /*d4e0*/  MOV R54, R123 ;  /* 0x0000007b00367202 */ /* 0x000fce0000000f00 */
[----:B------:R-:W-:Y:S05]  /*d4f0*/  WARPSYNC.COLLECTIVE R91, `(.L_x_168) ;  /* 0x000000005b087348 */ /* 0x000fea0003c00000 */
[----:B------:R0:W1:Y:S02]  /*d500*/  SHFL.IDX P0, R123, R88, R89, R90 ;  /* 0x00000059587b7389 */ /* 0x000064000000005a */
[----:B01----:R-:W-:Y:S05]  /*d510*/  ENDCOLLECTIVE ;  /* 0x000000000000791b */ /* 0x003fea0003800000 */
.L_x_168:
[-C--:B------:R-:W-:Y:S01]  /*d520*/  FFMA R57, R46, R56.reuse, R57 ;  /* 0x000000382e397223 */ /* 0x080fe20000000039 */
[----:B------:R-:W-:Y:S01]  /*d530*/  FFMA R153, R11, R56, R153 ;  /* 0x000000380b997223 */ /* 0x000fe20000000099 */
[----:B------:R-:W-:Y:S02]  /*d540*/  MOV R88, R24 ;  /* 0x0000001800587202 */ /* 0x000fe40000000f00 */
[----:B------:R-:W-:-:S07]  /*d550*/  MOV R56, R123 ;  /* 0x0000007b00387202 */ /* 0x000fce0000000f00 */
[----:B------:R-:W-:Y:S05]  /*d560*/  WARPSYNC.COLLECTIVE R91, `(.L_x_169) ;  /* 0x000000005b087348 */ /* 0x000fea0003c00000 */
[----:B------:R0:W1:Y:S02]  /*d570*/  SHFL.IDX P0, R123, R88, R89, R90 ;  /* 0x00000059587b7389 */ /* 0x000064000000005a */
[----:B01----:R-:W-:Y:S05]  /*d580*/  ENDCOLLECTIVE ;  /* 0x000000000000791b */ /* 0x003fea0003800000 */
.L_x_169:
[-C--:B------:R-:W-:Y:S01]  /*d590*/  FFMA R59, R46, R58.reuse, R59 ;  /* 0x0000003a2e3b7223 */ /* 0x080fe2000000003b */
[----:B------:R-:W-:Y:S01]  /*d5a0*/  FFMA R155, R11, R58, R155 ;  /* 0x0000003a0b9b7223 */ /* 0x000fe2000000009b */
[----:B------:R-:W-:Y:S02]  /*d5b0*/  MOV R88, R25 ;  /* 0x0000001900587202 */ /* 0x000fe40000000f00 */
[----:B------:R-:W-:-:S07]  /*d5c0*/  MOV R58, R123 ;  /* 0x0000007b003a7202 */ /* 0x000fce0000000f00 */
[----:B------:R-:W-:Y:S05]  /*d5d0*/  WARPSYNC.COLLECTIVE R91, `(.L_x_170) ;  /* 0x000000005b087348 */ /* 0x000fea0003c00000 */
[----:B------:R0:W1:Y:S02]  /*d5e0*/  SHFL.IDX P0, R123, R88, R89, R90 ;  /* 0x00000059587b7389 */ /* 0x000064000000005a */
[----:B01----:R-:W-:Y:S05]  /*d5f0*/  ENDCOLLECTIVE ;  /* 0x000000000000791b */ /* 0x003fea0003800000 */
.L_x_170:
[-C--:B------:R-:W-:Y:S01]  /*d600*/  FFMA R61, R46, R60.reuse, R61 ;  /* 0x0000003c2e3d7223 */ /* 0x080fe2000000003d */
[----:B------:R-:W-:Y:S01]  /*d610*/  FFMA R157, R11, R60, R157 ;  /* 0x0000003c0b9d7223 */ /* 0x000fe2000000009d */
[----:B------:R-:W-:Y:S02]  /*d620*/  MOV R88, R26 ;  /* 0x0000001a00587202 */ /* 0x000fe40000000f00 */
[----:B------:R-:W-:-:S07]  /*d630*/  MOV R60, R123 ;  /* 0x0000007b003c7202 */ /* 0x000fce0000000f00 */
[----:B------:R-:W-:Y:S05]  /*d640*/  WARPSYNC.COLLECTIVE R91, `(.L_x_171) ;  /* 0x000000005b087348 */ /* 0x000fea0003c00000 */
[----:B------:R0:W1:Y:S02]  /*d650*/  SHFL.IDX P0, R123, R88, R89, R90 ;  /* 0x00000059587b7389 */ /* 0x000064000000005a */
[----:B01----:R-:W-:Y:S05]  /*d660*/  ENDCOLLECTIVE ;  /* 0x000000000000791b */ /* 0x003fea0003800000 */
.L_x_171:
[-C--:B------:R-:W-:Y:S01]  /*d670*/  FFMA R63, R46, R62.reuse, R63 ;  /* 0x0000003e2e3f7223 */ /* 0x080fe2000000003f */
[----:B------:R-:W-:Y:S01]  /*d680*/  FFMA R159, R11, R62, R159 ;  /* 0x0000003e0b9f7223 */ /* 0x000fe2000000009f */
[----:B------:R-:W-:Y:S02]  /*d690*/  MOV R88, R28 ;  /* 0x0000001c00587202 */ /* 0x000fe40000000f00 */
[----:B------:R-:W-:-:S07]  /*d6a0*/  MOV R62, R123 ;  /* 0x0000007b003e7202 */ /* 0x000fce0000000f00 */
[----:B------:R-:W-:Y:S05]  /*d6b0*/  WARPSYNC.COLLECTIVE R91, `(.L_x_172) ;  /* 0x000000005b087348 */ /* 0x000fea0003c00000 */
[----:B------:R0:W1:Y:S02]  /*d6c0*/  SHFL.IDX P0, R123, R88, R89, R90 ;  /* 0x00000059587b7389 */ /* 0x000064000000005a */
[----:B01----:R-:W-:Y:S05]  /*d6d0*/  ENDCOLLECTIVE ;  /* 0x000000000000791b */ /* 0x003fea0003800000 */
.L_x_172:
[----:B------:R-:W-:Y:S01]  /*d6e0*/  FFMA R100, R79, R64, R100 ;  /* 0x000000404f647223 */ /* 0x000fe20000000064 */
[----:B------:R-:W-:Y:S02]  /*d6f0*/  MOV R88, R29 ;  /* 0x0000001d00587202 */ /* 0x000fe40000000f00 */
[----:B------:R-:W-:-:S07]  /*d700*/  MOV R64, R123 ;  /* 0x0000007b00407202 */ /* 0x000fce0000000f00 */
[----:B------:R-:W-:Y:S05]  /*d710*/  WARPSYNC.COLLECTIVE R91, `(.L_x_173) ;  /* 0x000000005b087348 */ /* 0x000fea0003c00000 */
[----:B------:R0:W1:Y:S02]  /*d720*/  SHFL.IDX P0, R123, R88, R89, R90 ;  /* 0x00000059587b7389 */ /* 0x000064000000005a */
[----:B01----:R-:W-:Y:S05]  /*d730*/  ENDCOLLECTIVE ;  /* 0x000000000000791b */ /* 0x003fea0003800000 */
.L_x_173:
[----:B------:R-:W-:Y:S01]  /*d740*/  FFMA R102, R79, R66, R102 ;  /* 0x000000424f667223 */ /* 0x000fe20000000066 */
[----:B------:R-:W-:Y:S02]  /*d750*/  MOV R88, R30 ;  /* 0x0000001e00587202 */ /* 0x000fe40000000f00 */
[----:B------:R-:W-:-:S07]  /*d760*/  MOV R66, R123 ;  /* 0x0000007b00427202 */ /* 0x000fce0000000f00 */
[----:B------:R-:W-:Y:S05]  /*d770*/  WARPSYNC.COLLECTIVE R91, `(.L_x_174) ;  /* 0x000000005b087348 */ /* 0x000fea0003c00000 */
[----:B------:R0:W1:Y:S02]  /*d780*/  SHFL.IDX P0, R123, R88, R89, R90 ;  /* 0x00000059587b7389 */ /* 0x000064000000005a */
[----:B01----:R-:W-:Y:S05]  /*d790*/  ENDCOLLECTIVE ;  /* 0x000000000000791b */ /* 0x003fea0003800000 */
.L_x_174:
[----:B------:R-:W-:Y:S01]  /*d7a0*/  MOV R88, R31 ;  /* 0x0000001f00587202 */ /* 0x000fe20000000f00 */
[-C--:B------:R-:W-:Y:S01]  /*d7b0*/  FFMA R103, R46, R123.reuse, R103 ;  /* 0x0000007b2e677223 */ /* 0x080fe20000000067 */
[----:B------:R-:W-:-:S07]  /*d7c0*/  FFMA R104, R11, R123, R104 ;  /* 0x0000007b0b687223 */ /* 0x000fce0000000068 */
[----:B------:R-:W-:Y:S05]  /*d7d0*/  WARPSYNC.COLLECTIVE R91, `(.L_x_175) ;  /* 0x000000005b087348 */ /* 0x000fea0003c00000 */
[----:B------:R0:W1:Y:S02]  /*d7e0*/  SHFL.IDX P0, R123, R88, R89, R90 ;  /* 0x00000059587b7389 */ /* 0x000064000000005a */
[----:B01----:R-:W-:Y:S05]  /*d7f0*/  ENDCOLLECTIVE ;  /* 0x000000000000791b */ /* 0x003fea0003800000 */
.L_x_175:
[-C--:B------:R-:W-:Y:S01]  /*d800*/  FFMA R67, R46, R48.reuse, R67 ;  /* 0x000000302e437223 */ /* 0x080fe20000000043 */
[----:B------:R-:W-:Y:S01]  /*d810*/  FFMA R163, R11, R48, R163 ;  /* 0x000000300ba37223 */ /* 0x000fe200000000a3 */
[----:B------:R-:W-:Y:S02]  /*d820*/  MOV R88, R32 ;  /* 0x0000002000587202 */ /* 0x000fe40000000f00 */
[----:B------:R-:W-:-:S07]  /*d830*/  MOV R48, R123 ;  /* 0x0000007b00307202 */ /* 0x000fce0000000f00 */
[----:B------:R-:W-:Y:S05]  /*d840*/  WARPSYNC.COLLECTIVE R91, `(.L_x_176) ;  /* 0x000000005b087348 */ /* 0x000fea0003c00000 */
[----:B------:R0:W1:Y:S02]  /*d850*/  SHFL.IDX P0, R123, R88, R89, R90 ;  /* 0x00000059587b7389 */ /* 0x000064000000005a */
[----:B01----:R-:W-:Y:S05]  /*d860*/  ENDCOLLECTIVE ;  /* 0x000000000000791b */ /* 0x003fea0003800000 */
.L_x_176:
[----:B------:R-:W-:Y:S02]  /*d870*/  MOV R88, R34 ;  /* 0x0000002200587202 */ /* 0x000fe40000000f00 */
[----:B------:R-:W-:-:S07]  /*d880*/  MOV R49, R123 ;  /* 0x0000007b00317202 */ /* 0x000fce0000000f00 */
[----:B------:R-:W-:Y:S05]  /*d890*/  WARPSYNC.COLLECTIVE R91, `(.L_x_177) ;  /* 0x000000005b087348 */ /* 0x000fea0003c00000 */
[----:B------:R0:W1:Y:S02]  /*d8a0*/  SHFL.IDX P0, R123, R88, R89, R90 ;  /* 0x00000059587b7389 */ /* 0x000064000000005a */
[----:B01----:R-:W-:Y:S05]  /*d8b0*/  ENDCOLLECTIVE ;  /* 0x000000000000791b */ /* 0x003fea0003800000 */
.L_x_177:
[-C--:B------:R-:W-:Y:S01]  /*d8c0*/  FFMA R69, R46, R50.reuse, R69 ;  /* 0x000000322e457223 */ /* 0x080fe20000000045 */
[----:B------:R-:W-:Y:S01]  /*d8d0*/  FFMA R165, R11, R50, R165 ;  /* 0x000000320ba57223 */ /* 0x000fe200000000a5 */
[----:B------:R-:W-:Y:S02]  /*d8e0*/  MOV R88, R35 ;  /* 0x0000002300587202 */ /* 0x000fe40000000f00 */
[----:B------:R-:W-:-:S07]  /*d8f0*/  MOV R50, R123 ;  /* 0x0000007b00327202 */ /* 0x000fce0000000f00 */
[----:B------:R-:W-:Y:S05]  /*d900*/  WARPSYNC.COLLECTIVE R91, `(.L_x_178) ;  /* 0x000000005b087348 */ /* 0x000fea0003c00000 */
[----:B------:R0:W1:Y:S02]  /*d910*/  SHFL.IDX P0, R123, R88, R89, R90 ;  /* 0x00000059587b7389 */ /* 0x000064000000005a */
[----:B01----:R-:W-:Y:S05]  /*d920*/  ENDCOLLECTIVE ;  /* 0x000000000000791b */ /* 0x003fea0003800000 */
.L_x_178:
[-C--:B------:R-:W-:Y:S01]  /*d930*/  FFMA R71, R46, R52.reuse, R71 ;  /* 0x000000342e477223 */ /* 0x080fe20000000047 */
[----:B------:R-:W-:Y:S01]  /*d940*/  FFMA R72, R11, R52, R72 ;  /* 0x000000340b487223 */ /* 0x000fe20000000048 */
[----:B------:R-:W-:Y:S02]  /*d950*/  MOV R88, R36 ;  /* 0x0000002400587202 */ /* 0x000fe40000000f00 */
[----:B------:R-:W-:-:S07]  /*d960*/  MOV R52, R123 ;  /* 0x0000007b00347202 */ /* 0x000fce0000000f00 */
[----:B------:R-:W-:Y:S05]  /*d970*/  WARPSYNC.COLLECTIVE R91, `(.L_x_179) ;  /* 0x000000005b087348 */ /* 0x000fea0003c00000 */
[----:B------:R0:W1:Y:S02]  /*d980*/  SHFL.IDX P0, R123, R88, R89, R90 ;  /* 0x00000059587b7389 */ /* 0x000064000000005a */
[----:B01----:R-:W-:Y:S05]  /*d990*/  ENDCOLLECTIVE ;  /* 0x000000000000791b */ /* 0x003fea0003800000 */
.L_x_179:
[-C--:B------:R-:W-:Y:S01]  /*d9a0*/  FFMA R73, R46, R54.reuse, R73 ;  /* 0x000000362e497223 */ /* 0x080fe20000000049 */
[----:B------:R-:W-:Y:S01]  /*d9b0*/  FFMA R74, R11, R54, R74 ;  /* 0x000000360b4a7223 */ /* 0x000fe2000000004a */
[----:B------:R-:W-:Y:S02]  /*d9c0*/  MOV R88, R37 ;  /* 0x0000002500587202 */ /* 0x000fe40000000f00 */
[----:B------:R-:W-:-:S07]  /*d9d0*/  MOV R54, R123 ;  /* 0x0000007b00367202 */ /* 0x000fce0000000f00 */
[----:B------:R-:W-:Y:S05]  /*d9e0*/  WARPSYNC.COLLECTIVE R91, `(.L_x_180) ;  /* 0x000000005b087348 */ /* 0x000fea0003c00000 */
[----:B------:R0:W1:Y:S02]  /*d9f0*/  SHFL.IDX P0, R123, R88, R89, R90 ;  /* 0x00000059587b7389 */ /* 0x000064000000005a */
[----:B01----:R-:W-:Y:S05]  /*da00*/  ENDCOLLECTIVE ;  /* 0x000000000000791b */ /* 0x003fea0003800000 */
.L_x_180:
[-C--:B------:R-:W-:Y:S01]  /*da10*/  FFMA R75, R46, R56.reuse, R75 ;  /* 0x000000382e4b7223 */ /* 0x080fe2000000004b */
[----:B------:R-:W-:Y:S01]  /*da20*/  FFMA R92, R11, R56, R92 ;  /* 0x000000380b5c7223 */ /* 0x000fe2000000005c */
[----:B------:R-:W-:Y:S02]  /*da30*/  MOV R88, R38 ;  /* 0x0000002600587202 */ /* 0x000fe40000000f00 */
[----:B------:R-:W-:-:S07]  /*da40*/  MOV R56, R123 ;  /* 0x0000007b00387202 */ /* 0x000fce0000000f00 */
[----:B------:R-:W-:Y:S05]  /*da50*/  WARPSYNC.COLLECTIVE R91, `(.L_x_181) ;  /* 0x000000005b087348 */ /* 0x000fea0003c00000 */
[----:B------:R0:W1:Y:S02]  /*da60*/  SHFL.IDX P0, R123, R88, R89, R90 ;  /* 0x00000059587b7389 */ /* 0x000064000000005a */
[----:B01----:R-:W-:Y:S05]  /*da70*/  ENDCOLLECTIVE ;  /* 0x000000000000791b */ /* 0x003fea0003800000 */
.L_x_181:
[-C--:B------:R-:W-:Y:S01]  /*da80*/  FFMA R93, R46, R58.reuse, R93 ;  /* 0x0000003a2e5d7223 */ /* 0x080fe2000000005d */
[----:B------:R-:W-:Y:S01]  /*da90*/  FFMA R94, R11, R58, R94 ;  /* 0x0000003a0b5e7223 */ /* 0x000fe2000000005e */
[----:B------:R-:W-:Y:S02]  /*daa0*/  MOV R88, R39 ;  /* 0x0000002700587202 */ /* 0x000fe40000000f00 */
[----:B------:R-:W-:-:S07]  /*dab0*/  MOV R58, R123 ;  /* 0x0000007b003a7202 */ /* 0x000fce0000000f00 */
[----:B------:R-:W-:Y:S05]  /*dac0*/  WARPSYNC.COLLECTIVE R91, `(.L_x_182) ;  /* 0x000000005b087348 */ /* 0x000fea0003c00000 */
[----:B------:R0:W1:Y:S02]  /*dad0*/  SHFL.IDX P0, R123, R88, R89, R90 ;  /* 0x00000059587b7389 */ /* 0x000064000000005a */
[----:B01----:R-:W-:Y:S05]  /*dae0*/  ENDCOLLECTIVE ;  /* 0x000000000000791b */ /* 0x003fea0003800000 */
.L_x_182:
[-C--:B------:R-:W-:Y:S01]  /*daf0*/  FFMA R95, R46, R60.reuse, R95 ;  /* 0x0000003c2e5f7223 */ /* 0x080fe2000000005f */
[----:B------:R-:W-:Y:S01]  /*db00*/  FFMA R96, R11, R60, R96 ;  /* 0x0000003c0b607223 */ /* 0x000fe20000000060 */
[----:B------:R-:W-:Y:S02]  /*db10*/  MOV R88, R40 ;  /* 0x0000002800587202 */ /* 0x000fe40000000f00 */
[----:B------:R-:W-:-:S07]  /*db20*/  MOV R60, R123 ;  /* 0x0000007b003c7202 */ /* 0x000fce0000000f00 */
[----:B------:R-:W-:Y:S05]  /*db30*/  WARPSYNC.COLLECTIVE R91, `(.L_x_183) ;  /* 0x000000005b087348 */ /* 0x000fea0003c00000 */
[----:B------:R0:W1:Y:S02]  /*db40*/  SHFL.IDX P0, R123, R88, R89, R90 ;  /* 0x00000059587b7389 */ /* 0x000064000000005a */
[----:B01----:R-:W-:Y:S05]  /*db50*/  ENDCOLLECTIVE ;  /* 0x000000000000791b */ /* 0x003fea0003800000 */
.L_x_183:
[-C--:B------:R-:W-:Y:S01]  /*db60*/  FFMA R97, R46, R62.reuse, R97 ;  /* 0x0000003e2e617223 */ /* 0x080fe20000000061 */
[----:B------:R-:W-:Y:S01]  /*db70*/  FFMA R98, R11, R62, R98 ;  /* 0x0000003e0b627223 */ /* 0x000fe20000000062 */
[----:B------:R-:W-:Y:S02]  /*db80*/  MOV R88, R41 ;  /* 0x0000002900587202 */ /* 0x000fe40000000f00 */
[----:B------:R-:W-:-:S07]  /*db90*/  MOV R62, R123 ;  /* 0x0000007b003e7202 */ /* 0x000fce0000000f00 */
[----:B------:R-:W-:Y:S05]  /*dba0*/  WARPSYNC.COLLECTIVE R91, `(.L_x_184) ;  /* 0x000000005b087348 */ /* 0x000fea0003c00000 */
[----:B------:R0:W1:Y:S02]  /*dbb0*/  SHFL.IDX P0, R123, R88, R89, R90 ;  /* 0x00000059587b7389 */ /* 0x000064000000005a */
[----:B01----:R-:W-:Y:S05]  /*dbc0*/  ENDCOLLECTIVE ;  /* 0x000000000000791b */ /* 0x003fea0003800000 */
.L_x_184:
[C---:B------:R-:W-:Y:S01]  /*dbd0*/  FFMA R78, R79.reuse, R83, R78 ;  /* 0x000000534f4e7223 */ /* 0x040fe2000000004e */
[----:B------:R-:W-:Y:S01]  /*dbe0*/  FFMA R86, R79, R87, R86 ;  /* 0x000000574f567223 */ /* 0x000fe20000000056 */
[----:B------:R-:W-:Y:S02]  /*dbf0*/  MOV R88, R42 ;  /* 0x0000002a00587202 */ /* 0x000fe40000000f00 */
[----:B------:R-:W-:-:S07]  /*dc00*/  MOV R79, R123 ;  /* 0x0000007b004f7202 */ /* 0x000fce0000000f00 */
[----:B------:R-:W-:Y:S05]  /*dc10*/  WARPSYNC.COLLECTIVE R91, `(.L_x_185) ;  /* 0x000000005b087348 */ /* 0x000fea0003c00000 */
[----:B------:R0:W1:Y:S02]  /*dc20*/  SHFL.IDX P0, R123, R88, R89, R90 ;  /* 0x00000059587b7389 */ /* 0x000064000000005a */
[----:B01----:R-:W-:Y:S05]  /*dc30*/  ENDCOLLECTIVE ;  /* 0x000000000000791b */ /* 0x003fea0003800000 */
.L_x_185:
[CC--:B------:R-:W-:Y:S01]  /*dc40*/  FFMA R105, R46.reuse, R48.reuse, R105 ;  /* 0x000000302e697223 */ /* 0x0c0fe20000000069 */
[C---:B------:R-:W-:Y:S01]  /*dc50*/  FFMA R106, R11.reuse, R48, R106 ;  /* 0x000000300b6a7223 */ /* 0x040fe2000000006a */
[-C--:B------:R-:W-:Y:S01]  /*dc60*/  FFMA R107, R46, R49.reuse, R107 ;  /* 0x000000312e6b7223 */ /* 0x080fe2000000006b */
[----:B------:R-:W-:Y:S01]  /*dc70*/  FFMA R108, R11, R49, R108 ;  /* 0x000000310b6c7223 */ /* 0x000fe2000000006c */
        /* <DEDUP_REMOVED lines=20> */
.L_x_186:
[----:B------:R-:W-:Y:S01]  /*ddc0*/  FFMA R110, R11, R50, R110 ;  /* 0x000000320b6e7223 */ /* 0x000fe2000000006e */
[----:B------:R-:W-:Y:S02]  /*ddd0*/  MOV R88, R33 ;  /* 0x0000002100587202 */ /* 0x000fe40000000f00 */
[----:B------:R-:W-:-:S07]  /*dde0*/  MOV R50, R123 ;  /* 0x0000007b00327202 */ /* 0x000fce0000000f00 */
[----:B------:R-:W-:Y:S05]  /*ddf0*/  WARPSYNC.COLLECTIVE R91, `(.L_x_187) ;  /* 0x000000005b087348 */ /* 0x000fea0003c00000 */
[----:B------:R0:W1:Y:S02]  /*de00*/  SHFL.IDX P0, R123, R88, R89, R90 ;  /* 0x00000059587b7389 */ /* 0x000064000000005a */
[----:B01----:R-:W-:Y:S05]  /*de10*/  ENDCOLLECTIVE ;  /* 0x000000000000791b */ /* 0x003fea0003800000 */
.L_x_187:
        /* <DEDUP_REMOVED lines=12> */
.L_x_188:
[----:B------:R-:W-:Y:S02]  /*dee0*/  MOV R88, R12 ;  /* 0x0000000c00587202 */ /* 0x000fe40000000f00 */
[----:B------:R-:W-:-:S07]  /*def0*/  MOV R48, R123 ;  /* 0x0000007b00307202 */ /* 0x000fce0000000f00 */
[----:B------:R-:W-:Y:S05]  /*df00*/  WARPSYNC.COLLECTIVE R91, `(.L_x_189) ;  /* 0x000000005b087348 */ /* 0x000fea0003c00000 */
[----:B------:R0:W1:Y:S02]  /*df10*/  SHFL.IDX P0, R123, R88, R89, R90 ;  /* 0x00000059587b7389 */ /* 0x000064000000005a */
[----:B01----:R-:W-:Y:S05]  /*df20*/  ENDCOLLECTIVE ;  /* 0x000000000000791b */ /* 0x003fea0003800000 */
.L_x_189:
[----:B------:R-:W-:Y:S02]  /*df30*/  MOV R88, R13 ;  /* 0x0000000d00587202 */ /* 0x000fe40000000f00 */
[----:B------:R-:W-:-:S07]  /*df40*/  MOV R52, R123 ;  /* 0x0000007b00347202 */ /* 0x000fce0000000f00 */
[----:B------:R-:W-:Y:S05]  /*df50*/  WARPSYNC.COLLECTIVE R91, `(.L_x_190) ;  /* 0x000000005b087348 */ /* 0x000fea0003c00000 */
[----:B------:R0:W1:Y:S02]  /*df60*/  SHFL.IDX P0, R123, R88, R89, R90 ;  /* 0x00000059587b7389 */ /* 0x000064000000005a */
[----:B01----:R-:W-:Y:S05]  /*df70*/  ENDCOLLECTIVE ;  /* 0x000000000000791b */ /* 0x003fea0003800000 */
.L_x_190:
[----:B------:R-:W-:Y:S02]  /*df80*/  MOV R88, R14 ;  /* 0x0000000e00587202 */ /* 0x000fe40000000f00 */
[----:B------:R-:W-:-:S07]  /*df90*/  MOV R54, R123 ;  /* 0x0000007b00367202 */ /* 0x000fce0000000f00 */
[----:B------:R-:W-:Y:S05]  /*dfa0*/  WARPSYNC.COLLECTIVE R91, `(.L_x_191) ;  /* 0x000000005b087348 */ /* 0x000fea0003c00000 */
[----:B------:R0:W1:Y:S02]  /*dfb0*/  SHFL.IDX P0, R123, R88, R89, R90 ;  /* 0x00000059587b7389 */ /* 0x000064000000005a */
[----:B01----:R-:W-:Y:S05]  /*dfc0*/  ENDCOLLECTIVE ;  /* 0x000000000000791b */ /* 0x003fea0003800000 */
.L_x_191:
[----:B------:R-:W-:Y:S02]  /*dfd0*/  MOV R88, R15 ;  /* 0x0000000f00587202 */ /* 0x000fe40000000f00 */
[----:B------:R-:W-:-:S07]  /*dfe0*/  MOV R56, R123 ;  /* 0x0000007b00387202 */ /* 0x000fce0000000f00 */
[----:B------:R-:W-:Y:S05]  /*dff0*/  WARPSYNC.COLLECTIVE R91, `(.L_x_192) ;  /* 0x000000005b087348 */ /* 0x000fea0003c00000 */
[----:B------:R0:W1:Y:S02]  /*e000*/  SHFL.IDX P0, R123, R88, R89, R90 ;  /* 0x00000059587b7389 */ /* 0x000064000000005a */
[----:B01----:R-:W-:Y:S05]  /*e010*/  ENDCOLLECTIVE ;  /* 0x000000000000791b */ /* 0x003fea0003800000 */
.L_x_192:
[----:B------:R-:W-:Y:S02]  /*e020*/  MOV R88, R16 ;  /* 0x0000001000587202 */ /* 0x000fe40000000f00 */
[----:B------:R-:W-:-:S07]  /*e030*/  MOV R58, R123 ;  /* 0x0000007b003a7202 */ /* 0x000fce0000000f00 */
[----:B------:R-:W-:Y:S05]  /*e040*/  WARPSYNC.COLLECTIVE R91, `(.L_x_193) ;  /* 0x000000005b087348 */ /* 0x000fea0003c00000 */
[----:B------:R0:W1:Y:S02]  /*e050*/  SHFL.IDX P0, R123, R88, R89, R90 ;  /* 0x00000059587b7389 */ /* 0x000064000000005a */
[----:B01----:R-:W-:Y:S05]  /*e060*/  ENDCOLLECTIVE ;  /* 0x000000000000791b */ /* 0x003fea0003800000 */
.L_x_193:
[----:B------:R-:W-:Y:S02]  /*e070*/  MOV R88, R17 ;  /* 0x0000001100587202 */ /* 0x000fe40000000f00 */
[----:B------:R-:W-:-:S07]  /*e080*/  MOV R60, R123 ;  /* 0x0000007b003c7202 */ /* 0x000fce0000000f00 */
[----:B------:R-:W-:Y:S05]  /*e090*/  WARPSYNC.COLLECTIVE R91, `(.L_x_194) ;  /* 0x000000005b087348 */ /* 0x000fea0003c00000 */
[----:B------:R0:W1:Y:S02]  /*e0a0*/  SHFL.IDX P0, R123, R88, R89, R90 ;  /* 0x00000059587b7389 */ /* 0x000064000000005a */
[----:B01----:R-:W-:Y:S05]  /*e0b0*/  ENDCOLLECTIVE ;  /* 0x000000000000791b */ /* 0x003fea0003800000 */
.L_x_194:
[----:B------:R-:W-:Y:S02]  /*e0c0*/  MOV R88, R18 ;  /* 0x0000001200587202 */ /* 0x000fe40000000f00 */
[----:B------:R-:W-:-:S07]  /*e0d0*/  MOV R62, R123 ;  /* 0x0000007b003e7202 */ /* 0x000fce0000000f00 */
[----:B------:R-:W-:Y:S05]  /*e0e0*/  WARPSYNC.COLLECTIVE R91, `(.L_x_195) ;  /* 0x000000005b087348 */ /* 0x000fea0003c00000 */
[----:B------:R0:W1:Y:S02]  /*e0f0*/  SHFL.IDX P0, R123, R88, R89, R90 ;  /* 0x00000059587b7389 */ /* 0x000064000000005a */
[----:B01----:R-:W-:Y:S05]  /*e100*/  ENDCOLLECTIVE ;  /* 0x000000000000791b */ /* 0x003fea0003800000 */
.L_x_195:
[----:B------:R-:W-:Y:S01]  /*e110*/  MOV R88, R19 ;  /* 0x0000001300587202 */ /* 0x000fe20000000f00 */
[-C--:B------:R-:W-:Y:S01]  /*e120*/  FFMA R65, R46, R123.reuse, R65 ;  /* 0x0000007b2e417223 */ /* 0x080fe20000000041 */
[----:B------:R-:W-:-:S07]  /*e130*/  FFMA R161, R47, R123, R161 ;  /* 0x0000007b2fa17223 */ /* 0x000fce00000000a1 */
[----:B------:R-:W-:Y:S05]  /*e140*/  WARPSYNC.COLLECTIVE R91, `(.L_x_196) ;  /* 0x000000005b087348 */ /* 0x000fea0003c00000 */
[----:B------:R0:W1:Y:S02]  /*e150*/  SHFL.IDX P0, R123, R88, R89, R90 ;  /* 0x00000059587b7389 */ /* 0x000064000000005a */
[----:B01----:R-:W-:Y:S05]  /*e160*/  ENDCOLLECTIVE ;  /* 0x000000000000791b */ /* 0x003fea0003800000 */
.L_x_196:
[-C--:B------:R-:W-:Y:S01]  /*e170*/  FFMA R51, R46, R48.reuse, R51 ;  /* 0x000000302e337223 */ /* 0x080fe20000000033 */
[----:B------:R-:W-:Y:S01]  /*e180*/  FFMA R147, R47, R48, R147 ;  /* 0x000000302f937223 */ /* 0x000fe20000000093 */
[----:B------:R-:W-:Y:S02]  /*e190*/  MOV R88, R20 ;  /* 0x0000001400587202 */ /* 0x000fe40000000f00 */
[----:B------:R-:W-:-:S07]  /*e1a0*/  MOV R48, R123 ;  /* 0x0000007b00307202 */ /* 0x000fce0000000f00 */
[----:B------:R-:W-:Y:S05]  /*e1b0*/  WARPSYNC.COLLECTIVE R91, `(.L_x_197) ;  /* 0x000000005b087348 */ /* 0x000fea0003c00000 */
[----:B------:R0:W1:Y:S02]  /*e1c0*/  SHFL.IDX P0, R123, R88, R89, R90 ;  /* 0x00000059587b7389 */ /* 0x000064000000005a */
[----:B01----:R-:W-:Y:S05]  /*e1d0*/  ENDCOLLECTIVE ;  /* 0x000000000000791b */ /* 0x003fea0003800000 */
.L_x_197:
[C---:B------:R-:W-:Y:S01]  /*e1e0*/  FFMA R81, R50.reuse, R46, R81 ;  /* 0x0000002e32517223 */ /* 0x040fe20000000051 */
[----:B------:R-:W-:Y:S01]  /*e1f0*/  FFMA R77, R50, R47, R77 ;  /* 0x0000002f324d7223 */ /* 0x000fe2000000004d */
[----:B------:R-:W-:Y:S02]  /*e200*/  MOV R88, R21 ;  /* 0x0000001500587202 */ /* 0x000fe40000000f00 */
[----:B------:R-:W-:-:S07]  /*e210*/  MOV R50, R123 ;  /* 0x0000007b00327202 */ /* 0x000fce0000000f00 */
[----:B------:R-:W-:Y:S05]  /*e220*/  WARPSYNC.COLLECTIVE R91, `(.L_x_198) ;  /* 0x000000005b087348 */ /* 0x000fea0003c00000 */
[----:B------:R0:W1:Y:S02]  /*e230*/  SHFL.IDX P0, R123, R88, R89, R90 ;  /* 0x00000059587b7389 */ /* 0x000064000000005a */
[----:B01----:R-:W-:Y:S05]  /*e240*/  ENDCOLLECTIVE ;  /* 0x000000000000791b */ /* 0x003fea0003800000 */
.L_x_198:
[-C--:B------:R-:W-:Y:S01]  /*e250*/  FFMA R53, R46, R52.reuse, R53 ;  /* 0x000000342e357223 */ /* 0x080fe20000000035 */
[----:B------:R-:W-:Y:S01]  /*e260*/  FFMA R149, R47, R52, R149 ;  /* 0x000000342f957223 */ /* 0x000fe20000000095 */
[----:B------:R-:W-:Y:S02]  /*e270*/  MOV R88, R22 ;  /* 0x0000001600587202 */ /* 0x000fe40000000f00 */
[----:B------:R-:W-:-:S07]  /*e280*/  MOV R52, R123 ;  /* 0x0000007b00347202 */ /* 0x000fce0000000f00 */
[----:B------:R-:W-:Y:S05]  /*e290*/  WARPSYNC.COLLECTIVE R91, `(.L_x_199) ;  /* 0x000000005b087348 */ /* 0x000fea0003c00000 */
[----:B------:R0:W1:Y:S02]  /*e2a0*/  SHFL.IDX P0, R123, R88, R89, R90 ;  /* 0x00000059587b7389 */ /* 0x000064000000005a */
[----:B01----:R-:W-:Y:S05]  /*e2b0*/  ENDCOLLECTIVE ;  /* 0x000000000000791b */ /* 0x003fea0003800000 */
.L_x_199:
[-C--:B------:R-:W-:Y:S01]  /*e2c0*/  FFMA R55, R46, R54.reuse, R55 ;  /* 0x000000362e377223 */ /* 0x080fe20000000037 */
[----:B------:R-:W-:Y:S01]  /*e2d0*/  FFMA R151, R47, R54, R151 ;  /* 0x000000362f977223 */ /* 0x000fe20000000097 */
[----:B------:R-:W-:Y:S02]  /*e2e0*/  MOV R88, R23 ;  /* 0x0000001700587202 */ /* 0x000fe40000000f00 */
[----:B------:R-:W-:-:S07]  /*e2f0*/  MOV R54, R123 ;  /* 0x0000007b00367202 */ /* 0x000fce0000000f00 */
[----:B------:R-:W-:Y:S05]  /*e300*/  WARPSYNC.COLLECTIVE R91, `(.L_x_200) ;  /* 0x000000005b087348 */ /* 0x000fea0003c00000 */
[----:B------:R0:W1:Y:S02]  /*e310*/  SHFL.IDX P0, R123, R88, R89, R90 ;  /* 0x00000059587b7389 */ /* 0x000064000000005a */
[----:B01----:R-:W-:Y:S05]  /*e320*/  ENDCOLLECTIVE ;  /* 0x000000000000791b */ /* 0x003fea0003800000 */
.L_x_200:
[-C--:B------:R-:W-:Y:S01]  /*e330*/  FFMA R57, R46, R56.reuse, R57 ;  /* 0x000000382e397223 */ /* 0x080fe20000000039 */
[----:B------:R-:W-:Y:S01]  /*e340*/  FFMA R153, R47, R56, R153 ;  /* 0x000000382f997223 */ /* 0x000fe20000000099 */
[----:B------:R-:W-:Y:S02]  /*e350*/  MOV R88, R24 ;  /* 0x0000001800587202 */ /* 0x000fe40000000f00 */
[----:B------:R-:W-:-:S07]  /*e360*/  MOV R56, R123 ;  /* 0x0000007b00387202 */ /* 0x000fce0000000f00 */
[----:B------:R-:W-:Y:S05]  /*e370*/  WARPSYNC.COLLECTIVE R91, `(.L_x_201) ;  /* 0x000000005b087348 */ /* 0x000fea0003c00000 */
[----:B------:R0:W1:Y:S02]  /*e380*/  SHFL.IDX P0, R123, R88, R89, R90 ;  /* 0x00000059587b7389 */ /* 0x000064000000005a */
[----:B01----:R-:W-:Y:S05]  /*e390*/  ENDCOLLECTIVE ;  /* 0x000000000000791b */ /* 0x003fea0003800000 */
.L_x_201:
[-C--:B------:R-:W-:Y:S01]  /*e3a0*/  FFMA R59, R46, R58.reuse, R59 ;  /* 0x0000003a2e3b7223 */ /* 0x080fe2000000003b */
[----:B------:R-:W-:Y:S01]  /*e3b0*/  FFMA R155, R47, R58, R155 ;  /* 0x0000003a2f9b7223 */ /* 0x000fe2000000009b */
[----:B------:R-:W-:Y:S02]  /*e3c0*/  MOV R88, R25 ;  /* 0x0000001900587202 */ /* 0x000fe40000000f00 */
[----:B------:R-:W-:-:S07]  /*e3d0*/  MOV R58, R123 ;  /* 0x0000007b003a7202 */ /* 0x000fce0000000f00 */
[----:B------:R-:W-:Y:S05]  /*e3e0*/  WARPSYNC.COLLECTIVE R91, `(.L_x_202) ;  /* 0x000000005b087348 */ /* 0x000fea0003c00000 */
[----:B------:R0:W1:Y:S02]  /*e3f0*/  SHFL.IDX P0, R123, R88, R89, R90 ;  /* 0x00000059587b7389 */ /* 0x000064000000005a */
[----:B01----:R-:W-:Y:S05]  /*e400*/  ENDCOLLECTIVE ;  /* 0x000000000000791b */ /* 0x003fea0003800000 */
.L_x_202:
[-C--:B------:R-:W-:Y:S01]  /*e410*/  FFMA R61, R46, R60.reuse, R61 ;  /* 0x0000003c2e3d7223 */ /* 0x080fe2000000003d */
[----:B------:R-:W-:Y:S01]  /*e420*/  FFMA R157, R47, R60, R157 ;  /* 0x0000003c2f9d7223 */ /* 0x000fe2000000009d */
[----:B------:R-:W-:Y:S02]  /*e430*/  MOV R88, R26 ;  /* 0x0000001a00587202 */ /* 0x000fe40000000f00 */
[----:B------:R-:W-:-:S07]  /*e440*/  MOV R60, R123 ;  /* 0x0000007b003c7202 */ /* 0x000fce0000000f00 */
[----:B------:R-:W-:Y:S05]  /*e450*/  WARPSYNC.COLLECTIVE R91, `(.L_x_203) ;  /* 0x000000005b087348 */ /* 0x000fea0003c00000 */
[----:B------:R0:W1:Y:S02]  /*e460*/  SHFL.IDX P0, R123, R88, R89, R90 ;  /* 0x00000059587b7389 */ /* 0x000064000000005a */
[----:B01----:R-:W-:Y:S05]  /*e470*/  ENDCOLLECTIVE ;  /* 0x000000000000791b */ /* 0x003fea0003800000 */
.L_x_203:
[-C--:B------:R-:W-:Y:S01]  /*e480*/  FFMA R63, R46, R62.reuse, R63 ;  /* 0x0000003e2e3f7223 */ /* 0x080fe2000000003f */
[----:B------:R-:W-:Y:S01]  /*e490*/  FFMA R159, R47, R62, R159 ;  /* 0x0000003e2f9f7223 */ /* 0x000fe2000000009f */
[----:B------:R-:W-:Y:S02]  /*e4a0*/  MOV R88, R28 ;  /* 0x0000001c00587202 */ /* 0x000fe40000000f00 */
[----:B------:R-:W-:-:S07]  /*e4b0*/  MOV R62, R123 ;  /* 0x0000007b003e7202 */ /* 0x000fce0000000f00 */
[----:B------:R-:W-:Y:S05]  /*e4c0*/  WARPSYNC.COLLECTIVE R91, `(.L_x_204) ;  /* 0x000000005b087348 */ /* 0x000fea0003c00000 */
[----:B------:R0:W1:Y:S02]  /*e4d0*/  SHFL.IDX P0, R123, R88, R89, R90 ;  /* 0x00000059587b7389 */ /* 0x000064000000005a */
[----:B01----:R-:W-:Y:S05]  /*e4e0*/  ENDCOLLECTIVE ;  /* 0x000000000000791b */ /* 0x003fea0003800000 */
.L_x_204:
[----:B------:R-:W-:Y:S01]  /*e4f0*/  FFMA R100, R11, R64, R100 ;  /* 0x000000400b647223 */ /* 0x000fe20000000064 */
[----:B------:R-:W-:Y:S02]  /*e500*/  MOV R88, R29 ;  /* 0x0000001d00587202 */ /* 0x000fe40000000f00 */
[----:B------:R-:W-:-:S07]  /*e510*/  MOV R64, R123 ;  /* 0x0000007b00407202 */ /* 0x000fce0000000f00 */
[----:B------:R-:W-:Y:S05]  /*e520*/  WARPSYNC.COLLECTIVE R91, `(.L_x_205) ;  /* 0x000000005b087348 */ /* 0x000fea0003c00000 */
[----:B------:R0:W1:Y:S02]  /*e530*/  SHFL.IDX P0, R123, R88, R89, R90 ;  /* 0x00000059587b7389 */ /* 0x000064000000005a */
[----:B01----:R-:W-:Y:S05]  /*e540*/  ENDCOLLECTIVE ;  /* 0x000000000000791b */ /* 0x003fea0003800000 */
.L_x_205:
[----:B------:R-:W-:Y:S01]  /*e550*/  FFMA R102, R11, R66, R102 ;  /* 0x000000420b667223 */ /* 0x000fe20000000066 */
[----:B------:R-:W-:Y:S02]  /*e560*/  MOV R88, R30 ;  /* 0x0000001e00587202 */ /* 0x000fe40000000f00 */
[----:B------:R-:W-:-:S07]  /*e570*/  MOV R66, R123 ;  /* 0x0000007b00427202 */ /* 0x000fce0000000f00 */
[----:B------:R-:W-:Y:S05]  /*e580*/  WARPSYNC.COLLECTIVE R91, `(.L_x_206) ;  /* 0x000000005b087348 */ /* 0x000fea0003c00000 */
[----:B------:R0:W1:Y:S02]  /*e590*/  SHFL.IDX P0, R123, R88, R89, R90 ;  /* 0x00000059587b7389 */ /* 0x000064000000005a */
[----:B01----:R-:W-:Y:S05]  /*e5a0*/  ENDCOLLECTIVE ;  /* 0x000000000000791b */ /* 0x003fea0003800000 */
.L_x_206:
[----:B------:R-:W-:Y:S01]  /*e5b0*/  MOV R88, R31 ;  /* 0x0000001f00587202 */ /* 0x000fe20000000f00 */
[-C--:B------:R-:W-:Y:S01]  /*e5c0*/  FFMA R103, R46, R123.reuse, R103 ;  /* 0x0000007b2e677223 */ /* 0x080fe20000000067 */
[----:B------:R-:W-:-:S07]  /*e5d0*/  FFMA R104, R47, R123, R104 ;  /* 0x0000007b2f687223 */ /* 0x000fce0000000068 */
[----:B------:R-:W-:Y:S05]  /*e5e0*/  WARPSYNC.COLLECTIVE R91, `(.L_x_207) ;  /* 0x000000005b087348 */ /* 0x000fea0003c00000 */
[----:B------:R0:W1:Y:S02]  /*e5f0*/  SHFL.IDX P0, R123, R88, R89, R90 ;  /* 0x00000059587b7389 */ /* 0x000064000000005a */
[----:B01----:R-:W-:Y:S05]  /*e600*/  ENDCOLLECTIVE ;  /* 0x000000000000791b */ /* 0x003fea0003800000 */
.L_x_207:
[C---:B------:R-:W-:Y:S01]  /*e610*/  FFMA R78, R11.reuse, R79, R78 ;  /* 0x0000004f0b4e7223 */ /* 0x040fe2000000004e */
[----:B------:R-:W-:Y:S01]  /*e620*/  FFMA R86, R11, R83, R86 ;  /* 0x000000530b567223 */ /* 0x000fe20000000056 */
[----:B------:R-:W-:Y:S02]  /*e630*/  MOV R88, R32 ;  /* 0x0000002000587202 */ /* 0x000fe40000000f00 */
[----:B------:R-:W-:-:S07]  /*e640*/  MOV R11, R123 ;  /* 0x0000007b000b7202 */ /* 0x000fce0000000f00 */
[----:B------:R-:W-:Y:S05]  /*e650*/  WARPSYNC.COLLECTIVE R91, `(.L_x_208) ;  /* 0x000000005b087348 */ /* 0x000fea0003c00000 */
[----:B------:R0:W1:Y:S02]  /*e660*/  SHFL.IDX P0, R123, R88, R89, R90 ;  /* 0x00000059587b7389 */ /* 0x000064000000005a */
[----:B01----:R-:W-:Y:S05]  /*e670*/  ENDCOLLECTIVE ;  /* 0x000000000000791b */ /* 0x003fea0003800000 */
.L_x_208:
[-C--:B------:R-:W-:Y:S01]  /*e680*/  FFMA R67, R46, R48.reuse, R67 ;  /* 0x000000302e437223 */ /* 0x080fe20000000043 */
[----:B------:R-:W-:Y:S01]  /*e690*/  FFMA R163, R47, R48, R163 ;  /* 0x000000302fa37223 */ /* 0x000fe200000000a3 */
[----:B------:R-:W-:Y:S02]  /*e6a0*/  MOV R88, R34 ;  /* 0x0000002200587202 */ /* 0x000fe40000000f00 */
[----:B------:R-:W-:-:S07]  /*e6b0*/  MOV R48, R123 ;  /* 0x0000007b00307202 */ /* 0x000fce0000000f00 */
[----:B------:R-:W-:Y:S05]  /*e6c0*/  WARPSYNC.COLLECTIVE R91, `(.L_x_209) ;  /* 0x000000005b087348 */ /* 0x000fea0003c00000 */
[----:B------:R0:W1:Y:S02]  /*e6d0*/  SHFL.IDX P0, R123, R88, R89, R90 ;  /* 0x00000059587b7389 */ /* 0x000064000000005a */
[----:B01----:R-:W-:Y:S05]  /*e6e0*/  ENDCOLLECTIVE ;  /* 0x000000000000791b */ /* 0x003fea0003800000 */
.L_x_209:
[-C--:B------:R-:W-:Y:S01]  /*e6f0*/  FFMA R69, R46, R50.reuse, R69 ;  /* 0x000000322e457223 */ /* 0x080fe20000000045 */
[----:B------:R-:W-:Y:S01]  /*e700*/  FFMA R165, R47, R50, R165 ;  /* 0x000000322fa57223 */ /* 0x000fe200000000a5 */
[----:B------:R-:W-:Y:S02]  /*e710*/  MOV R88, R35 ;  /* 0x0000002300587202 */ /* 0x000fe40000000f00 */
[----:B------:R-:W-:-:S07]  /*e720*/  MOV R50, R123 ;  /* 0x0000007b00327202 */ /* 0x000fce0000000f00 */
[----:B------:R-:W-:Y:S05]  /*e730*/  WARPSYNC.COLLECTIVE R91, `(.L_x_210) ;  /* 0x000000005b087348 */ /* 0x000fea0003c00000 */
[----:B------:R0:W1:Y:S02]  /*e740*/  SHFL.IDX P0, R123, R88, R89, R90 ;  /* 0x00000059587b7389 */ /* 0x000064000000005a */
[----:B01----:R-:W-:Y:S05]  /*e750*/  ENDCOLLECTIVE ;  /* 0x000000000000791b */ /* 0x003fea0003800000 */
.L_x_210:
[----:B------:R-:W-:Y:S02]  /*e760*/  MOV R88, R36 ;  /* 0x0000002400587202 */ /* 0x000fe40000000f00 */
[----:B------:R-:W-:-:S07]  /*e770*/  MOV R49, R123 ;  /* 0x0000007b00317202 */ /* 0x000fce0000000f00 */
[----:B------:R-:W-:Y:S05]  /*e780*/  WARPSYNC.COLLECTIVE R91, `(.L_x_211) ;  /* 0x000000005b087348 */ /* 0x000fea0003c00000 */
[----:B------:R0:W1:Y:S02]  /*e790*/  SHFL.IDX P0, R123, R88, R89, R90 ;  /* 0x00000059587b7389 */ /* 0x000064000000005a */
[----:B01----:R-:W-:Y:S05]  /*e7a0*/  ENDCOLLECTIVE ;  /* 0x000000000000791b */ /* 0x003fea0003800000 */
.L_x_211:
[-C--:B------:R-:W-:Y:S01]  /*e7b0*/  FFMA R71, R46, R52.reuse, R71 ;  /* 0x000000342e477223 */ /* 0x080fe20000000047 */
[----:B------:R-:W-:Y:S01]  /*e7c0*/  FFMA R72, R47, R52, R72 ;  /* 0x000000342f487223 */ /* 0x000fe20000000048 */
[----:B------:R-:W-:Y:S02]  /*e7d0*/  MOV R88, R37 ;  /* 0x0000002500587202 */ /* 0x000fe40000000f00 */
[----:B------:R-:W-:-:S07]  /*e7e0*/  MOV R52, R123 ;  /* 0x0000007b00347202 */ /* 0x000fce0000000f00 */
[----:B------:R-:W-:Y:S05]  /*e7f0*/  WARPSYNC.COLLECTIVE R91, `(.L_x_212) ;  /* 0x000000005b087348 */ /* 0x000fea0003c00000 */
[----:B------:R0:W1:Y:S02]  /*e800*/  SHFL.IDX P0, R123, R88, R89, R90 ;  /* 0x00000059587b7389 */ /* 0x000064000000005a */
[----:B01----:R-:W-:Y:S05]  /*e810*/  ENDCOLLECTIVE ;  /* 0x000000000000791b */ /* 0x003fea0003800000 */
.L_x_212:
[-C--:B------:R-:W-:Y:S01]  /*e820*/  FFMA R73, R46, R54.reuse, R73 ;  /* 0x000000362e497223 */ /* 0x080fe20000000049 */
[----:B------:R-:W-:Y:S01]  /*e830*/  FFMA R74, R47, R54, R74 ;  /* 0x000000362f4a7223 */ /* 0x000fe2000000004a */
[----:B------:R-:W-:Y:S02]  /*e840*/  MOV R88, R38 ;  /* 0x0000002600587202 */ /* 0x000fe40000000f00 */
[----:B------:R-:W-:-:S07]  /*e850*/  MOV R54, R123 ;  /* 0x0000007b00367202 */ /* 0x000fce0000000f00 */
[----:B------:R-:W-:Y:S05]  /*e860*/  WARPSYNC.COLLECTIVE R91, `(.L_x_213) ;  /* 0x000000005b087348 */ /* 0x000fea0003c00000 */
[----:B------:R0:W1:Y:S02]  /*e870*/  SHFL.IDX P0, R123, R88, R89, R90 ;  /* 0x00000059587b7389 */ /* 0x000064000000005a */
[----:B01----:R-:W-:Y:S05]  /*e880*/  ENDCOLLECTIVE ;  /* 0x000000000000791b */ /* 0x003fea0003800000 */
.L_x_213:
[-C--:B------:R-:W-:Y:S01]  /*e890*/  FFMA R75, R46, R56.reuse, R75 ;  /* 0x000000382e4b7223 */ /* 0x080fe2000000004b */
[----:B------:R-:W-:Y:S01]  /*e8a0*/  FFMA R92, R47, R56, R92 ;  /* 0x000000382f5c7223 */ /* 0x000fe2000000005c */
[----:B------:R-:W-:Y:S02]  /*e8b0*/  MOV R88, R39 ;  /* 0x0000002700587202 */ /* 0x000fe40000000f00 */
[----:B------:R-:W-:-:S07]  /*e8c0*/  MOV R56, R123 ;  /* 0x0000007b00387202 */ /* 0x000fce0000000f00 */
[----:B------:R-:W-:Y:S05]  /*e8d0*/  WARPSYNC.COLLECTIVE R91, `(.L_x_214) ;  /* 0x000000005b087348 */ /* 0x000fea0003c00000 */
[----:B------:R0:W1:Y:S02]  /*e8e0*/  SHFL.IDX P0, R123, R88, R89, R90 ;  /* 0x00000059587b7389 */ /* 0x000064000000005a */
[----:B01----:R-:W-:Y:S05]  /*e8f0*/  ENDCOLLECTIVE ;  /* 0x000000000000791b */ /* 0x003fea0003800000 */
.L_x_214:
[-C--:B------:R-:W-:Y:S01]  /*e900*/  FFMA R93, R46, R58.reuse, R93 ;  /* 0x0000003a2e5d7223 */ /* 0x080fe2000000005d */
[----:B------:R-:W-:Y:S01]  /*e910*/  FFMA R94, R47, R58, R94 ;  /* 0x0000003a2f5e7223 */ /* 0x000fe2000000005e */
[----:B------:R-:W-:Y:S02]  /*e920*/  MOV R88, R40 ;  /* 0x0000002800587202 */ /* 0x000fe40000000f00 */
[----:B------:R-:W-:-:S07]  /*e930*/  MOV R58, R123 ;  /* 0x0000007b003a7202 */ /* 0x000fce0000000f00 */
[----:B------:R-:W-:Y:S05]  /*e940*/  WARPSYNC.COLLECTIVE R91, `(.L_x_215) ;  /* 0x000000005b087348 */ /* 0x000fea0003c00000 */
[----:B------:R0:W1:Y:S02]  /*e950*/  SHFL.IDX P0, R123, R88, R89, R90 ;  /* 0x00000059587b7389 */ /* 0x000064000000005a */
[----:B01----:R-:W-:Y:S05]  /*e960*/  ENDCOLLECTIVE ;  /* 0x000000000000791b */ /* 0x003fea0003800000 */
.L_x_215:
[-C--:B------:R-:W-:Y:S01]  /*e970*/  FFMA R95, R46, R60.reuse, R95 ;  /* 0x0000003c2e5f7223 */ /* 0x080fe2000000005f */
[----:B------:R-:W-:Y:S01]  /*e980*/  FFMA R96, R47, R60, R96 ;  /* 0x0000003c2f607223 */ /* 0x000fe20000000060 */
[----:B------:R-:W-:Y:S02]  /*e990*/  MOV R88, R41 ;  /* 0x0000002900587202 */ /* 0x000fe40000000f00 */
[----:B------:R-:W-:-:S07]  /*e9a0*/  MOV R60, R123 ;  /* 0x0000007b003c7202 */ /* 0x000fce0000000f00 */
[----:B------:R-:W-:Y:S05]  /*e9b0*/  WARPSYNC.COLLECTIVE R91, `(.L_x_216) ;  /* 0x000000005b087348 */ /* 0x000fea0003c00000 */
[----:B------:R0:W1:Y:S02]  /*e9c0*/  SHFL.IDX P0, R123, R88, R89, R90 ;  /* 0x00000059587b7389 */ /* 0x000064000000005a */
[----:B01----:R-:W-:Y:S05]  /*e9d0*/  ENDCOLLECTIVE ;  /* 0x000000000000791b */ /* 0x003fea0003800000 */
.L_x_216:
[----:B------:R-:W-:Y:S02]  /*e9e0*/  MOV R88, R42 ;  /* 0x0000002a00587202 */ /* 0x000fe40000000f00 */
[----:B------:R-:W-:-:S07]  /*e9f0*/  MOV R79, R123 ;  /* 0x0000007b004f7202 */ /* 0x000fce0000000f00 */
[----:B------:R-:W-:Y:S05]  /*ea00*/  WARPSYNC.COLLECTIVE R91, `(.L_x_217) ;  /* 0x000000005b087348 */ /* 0x000fea0003c00000 */
[----:B------:R0:W1:Y:S02]  /*ea10*/  SHFL.IDX P0, R123, R88, R89, R90 ;  /* 0x00000059587b7389 */ /* 0x000064000000005a */
[----:B01----:R-:W-:Y:S05]  /*ea20*/  ENDCOLLECTIVE ;  /* 0x000000000000791b */ /* 0x003fea0003800000 */
.L_x_217:
[----:B------:R-:W-:-:S04]  /*ea30*/  IMAD.WIDE R126, R45, 0x4, R8 ;  /* 0x000000042d7e7825 */ /* 0x000fc800078e0208 */
[C---:B------:R-:W-:Y:S01]  /*ea40*/  FFMA R97, R46.reuse, R62, R97 ;  /* 0x0000003e2e617223 */ /* 0x040fe20000000061 */
        /* <DEDUP_REMOVED lines=22> */
.L_x_218:
[----:B------:R-:W-:Y:S01]  /*ebb0*/  FFMA R110, R47, R50, R110 ;  /* 0x000000322f6e7223 */ /* 0x000fe2000000006e */
[----:B------:R-:W-:Y:S02]  /*ebc0*/  MOV R88, R33 ;  /* 0x0000002100587202 */ /* 0x000fe40000000f00 */
[----:B------:R-:W-:-:S07]  /*ebd0*/  MOV R50, R123 ;  /* 0x0000007b00327202 */ /* 0x000fce0000000f00 */
[----:B------:R-:W-:Y:S05]  /*ebe0*/  WARPSYNC.COLLECTIVE R91, `(.L_x_219) ;  /* 0x000000005b087348 */ /* 0x000fea0003c00000 */
[----:B------:R0:W1:Y:S02]  /*ebf0*/  SHFL.IDX P0, R123, R88, R89, R90 ;  /* 0x00000059587b7389 */ /* 0x000064000000005a */
[----:B01----:R-:W-:Y:S05]  /*ec00*/  ENDCOLLECTIVE ;  /* 0x000000000000791b */ /* 0x003fea0003800000 */
.L_x_219:
[C---:B------:R-:W-:Y:S01]  /*ec10*/  FFMA R114, R47.reuse, R52, R114 ;  /* 0x000000342f727223 */ /* 0x040fe20000000072 */
[C---:B------:R-:W-:Y:S01]  /*ec20*/  FFMA R116, R47.reuse, R54, R116 ;  /* 0x000000362f747223 */ /* 0x040fe20000000074 */
[----:B------:R-:W-:Y:S01]  /*ec30*/  MOV R88, R27 ;  /* 0x0000001b00587202 */ /* 0x000fe20000000f00 */
        /* <DEDUP_REMOVED lines=8> */
.L_x_220:
[----:B------:R-:W-:Y:S02]  /*ecc0*/  MOV R88, R12 ;  /* 0x0000000c00587202 */ /* 0x000fe40000000f00 */
[----:B------:R-:W-:-:S07]  /*ecd0*/  MOV R58, R123 ;  /* 0x0000007b003a7202 */ /* 0x000fce0000000f00 */
[----:B------:R-:W-:Y:S05]  /*ece0*/  WARPSYNC.COLLECTIVE R91, `(.L_x_221) ;  /* 0x000000005b087348 */ /* 0x000fea0003c00000 */
[----:B------:R0:W1:Y:S02]  /*ecf0*/  SHFL.IDX P0, R123, R88, R89, R90 ;  /* 0x00000059587b7389 */ /* 0x000064000000005a */
[----:B01----:R-:W-:Y:S05]  /*ed00*/  ENDCOLLECTIVE ;  /* 0x000000000000791b */ /* 0x003fea0003800000 */
.L_x_221:
[----:B------:R-:W-:Y:S02]  /*ed10*/  MOV R88, R13 ;  /* 0x0000000d00587202 */ /* 0x000fe40000000f00 */
[----:B------:R-:W-:-:S07]  /*ed20*/  MOV R62, R123 ;  /* 0x0000007b003e7202 */ /* 0x000fce0000000f00 */
[----:B------:R-:W-:Y:S05]  /*ed30*/  WARPSYNC.COLLECTIVE R91, `(.L_x_222) ;  /* 0x000000005b087348 */ /* 0x000fea0003c00000 */
[----:B------:R0:W1:Y:S02]  /*ed40*/  SHFL.IDX P0, R123, R88, R89, R90 ;  /* 0x00000059587b7389 */ /* 0x000064000000005a */
[----:B01----:R-:W-:Y:S05]  /*ed50*/  ENDCOLLECTIVE ;  /* 0x000000000000791b */ /* 0x003fea0003800000 */
.L_x_222:
[----:B------:R-:W-:Y:S02]  /*ed60*/  MOV R88, R14 ;  /* 0x0000000e00587202 */ /* 0x000fe40000000f00 */
[----:B------:R-:W-:-:S07]  /*ed70*/  MOV R66, R123 ;  /* 0x0000007b00427202 */ /* 0x000fce0000000f00 */
[----:B------:R-:W-:Y:S05]  /*ed80*/  WARPSYNC.COLLECTIVE R91, `(.L_x_223) ;  /* 0x000000005b087348 */ /* 0x000fea0003c00000 */
[----:B------:R0:W1:Y:S02]  /*ed90*/  SHFL.IDX P0, R123, R88, R89, R90 ;  /* 0x00000059587b7389 */ /* 0x000064000000005a */
[----:B01----:R-:W-:Y:S05]  /*eda0*/  ENDCOLLECTIVE ;  /* 0x000000000000791b */ /* 0x003fea0003800000 */
.L_x_223:
[----:B------:R-:W-:Y:S02]  /*edb0*/  MOV R88, R15 ;  /* 0x0000000f00587202 */ /* 0x000fe40000000f00 */
[----:B------:R-:W-:-:S07]  /*edc0*/  MOV R70, R123 ;  /* 0x0000007b00467202 */ /* 0x000fce0000000f00 */
[----:B------:R-:W-:Y:S05]  /*edd0*/  WARPSYNC.COLLECTIVE R91, `(.L_x_224) ;  /* 0x000000005b087348 */ /* 0x000fea0003c00000 */
[----:B------:R0:W1:Y:S02]  /*ede0*/  SHFL.IDX P0, R123, R88, R89, R90 ;  /* 0x00000059587b7389 */ /* 0x000064000000005a */
[----:B01----:R-:W-:Y:S05]  /*edf0*/  ENDCOLLECTIVE ;  /* 0x000000000000791b */ /* 0x003fea0003800000 */
.L_x_224:
[----:B------:R-:W-:Y:S02]  /*ee00*/  MOV R88, R16 ;  /* 0x0000001000587202 */ /* 0x000fe40000000f00 */
[----:B------:R-:W-:-:S07]  /*ee10*/  MOV R84, R123 ;  /* 0x0000007b00547202 */ /* 0x000fce0000000f00 */
[----:B------:R-:W-:Y:S05]  /*ee20*/  WARPSYNC.COLLECTIVE R91, `(.L_x_225) ;  /* 0x000000005b087348 */ /* 0x000fea0003c00000 */
[----:B------:R0:W1:Y:S02]  /*ee30*/  SHFL.IDX P0, R123, R88, R89, R90 ;  /* 0x00000059587b7389 */ /* 0x000064000000005a */
[----:B01----:R-:W-:Y:S05]  /*ee40*/  ENDCOLLECTIVE ;  /* 0x000000000000791b */ /* 0x003fea0003800000 */
.L_x_225:
[----:B------:R-:W-:Y:S02]  /*ee50*/  MOV R88, R17 ;  /* 0x0000001100587202 */ /* 0x000fe40000000f00 */
[----:B------:R-:W-:-:S07]  /*ee60*/  MOV R124, R123 ;  /* 0x0000007b007c7202 */ /* 0x000fce0000000f00 */
[----:B------:R-:W-:Y:S05]  /*ee70*/  WARPSYNC.COLLECTIVE R91, `(.L_x_226) ;  /* 0x000000005b087348 */ /* 0x000fea0003c00000 */
[----:B------:R0:W1:Y:S02]  /*ee80*/  SHFL.IDX P0, R123, R88, R89, R90 ;  /* 0x00000059587b7389 */ /* 0x000064000000005a */
[----:B01----:R-:W-:Y:S05]  /*ee90*/  ENDCOLLECTIVE ;  /* 0x000000000000791b */ /* 0x003fea0003800000 */
.L_x_226:
[----:B------:R-:W-:Y:S02]  /*eea0*/  MOV R88, R18 ;  /* 0x0000001200587202 */ /* 0x000fe40000000f00 */
[----:B------:R-:W-:-:S07]  /*eeb0*/  MOV R128, R123 ;  /* 0x0000007b00807202 */ /* 0x000fce0000000f00 */
[----:B------:R-:W-:Y:S05]  /*eec0*/  WARPSYNC.COLLECTIVE R91, `(.L_x_227) ;  /* 0x000000005b087348 */ /* 0x000fea0003c00000 */
[----:B------:R0:W1:Y:S02]  /*eed0*/  SHFL.IDX P0, R123, R88, R89, R90 ;  /* 0x00000059587b7389 */ /* 0x000064000000005a */
[----:B01----:R-:W-:Y:S05]  /*eee0*/  ENDCOLLECTIVE ;  /* 0x000000000000791b */ /* 0x003fea0003800000 */
.L_x_227:
[----:B------:R-:W-:Y:S01]  /*eef0*/  MOV R88, R19 ;  /* 0x0000001300587202 */ /* 0x000fe20000000f00 */
[-C--:B------:R-:W-:Y:S01]  /*ef00*/  FFMA R130, R46, R123.reuse, R65 ;  /* 0x0000007b2e827223 */ /* 0x080fe20000000041 */
[----:B------:R-:W-:-:S07]  /*ef10*/  FFMA R132, R11, R123, R161 ;  /* 0x0000007b0b847223 */ /* 0x000fce00000000a1 */
[----:B------:R-:W-:Y:S05]  /*ef20*/  WARPSYNC.COLLECTIVE R91, `(.L_x_228) ;  /* 0x000000005b087348 */ /* 0x000fea0003c00000 */
[----:B------:R0:W1:Y:S02]  /*ef30*/  SHFL.IDX P0, R123, R88, R89, R90 ;  /* 0x00000059587b7389 */ /* 0x000064000000005a */
[----:B01----:R-:W-:Y:S05]  /*ef40*/  ENDCOLLECTIVE ;  /* 0x000000000000791b */ /* 0x003fea0003800000 */
.L_x_228:
[----:B------:R-:W-:Y:S02]  /*ef50*/  MOV R88, R20 ;  /* 0x0000001400587202 */ /* 0x000fe40000000f00 */
[----:B------:R-:W-:-:S07]  /*ef60*/  MOV R136, R123 ;  /* 0x0000007b00887202 */ /* 0x000fce0000000f00 */
[----:B------:R-:W-:Y:S05]  /*ef70*/  WARPSYNC.COLLECTIVE R91, `(.L_x_229) ;  /* 0x000000005b087348 */ /* 0x000fea0003c00000 */
[----:B------:R0:W1:Y:S02]  /*ef80*/  SHFL.IDX P0, R123, R88, R89, R90 ;  /* 0x00000059587b7389 */ /* 0x000064000000005a */
[----:B01----:R-:W-:Y:S05]  /*ef90*/  ENDCOLLECTIVE ;  /* 0x000000000000791b */ /* 0x003fea0003800000 */
.L_x_229:
[----:B------:R-:W-:Y:S02]  /*efa0*/  MOV R88, R21 ;  /* 0x0000001500587202 */ /* 0x000fe40000000f00 */
[----:B------:R-:W-:-:S07]  /*efb0*/  MOV R140, R123 ;  /* 0x0000007b008c7202 */ /* 0x000fce0000000f00 */
[----:B------:R-:W-:Y:S05]  /*efc0*/  WARPSYNC.COLLECTIVE R91, `(.L_x_230) ;  /* 0x000000005b087348 */ /* 0x000fea0003c00000 */
[----:B------:R0:W1:Y:S02]  /*efd0*/  SHFL.IDX P0, R123, R88, R89, R90 ;  /* 0x00000059587b7389 */ /* 0x000064000000005a */
[----:B01----:R-:W-:Y:S05]  /*efe0*/  ENDCOLLECTIVE ;  /* 0x000000000000791b */ /* 0x003fea0003800000 */
.L_x_230:
[----:B------:R-:W-:Y:S02]  /*eff0*/  MOV R88, R22 ;  /* 0x0000001600587202 */ /* 0x000fe40000000f00 */
[----:B------:R-:W-:-:S07]  /*f000*/  MOV R144, R123 ;  /* 0x0000007b00907202 */ /* 0x000fce0000000f00 */
[----:B------:R-:W-:Y:S05]  /*f010*/  WARPSYNC.COLLECTIVE R91, `(.L_x_231) ;  /* 0x000000005b087348 */ /* 0x000fea0003c00000 */
[----:B------:R0:W1:Y:S02]  /*f020*/  SHFL.IDX P0, R123, R88, R89, R90 ;  /* 0x00000059587b7389 */ /* 0x000064000000005a */
[----:B01----:R-:W-:Y:S05]  /*f030*/  ENDCOLLECTIVE ;  /* 0x000000000000791b */ /* 0x003fea0003800000 */
.L_x_231:
[----:B------:R-:W-:Y:S02]  /*f040*/  MOV R88, R23 ;  /* 0x0000001700587202 */ /* 0x000fe40000000f00 */
[----:B------:R-:W-:-:S07]  /*f050*/  MOV R146, R123 ;  /* 0x0000007b00927202 */ /* 0x000fce0000000f00 */
[----:B------:R-:W-:Y:S05]  /*f060*/  WARPSYNC.COLLECTIVE R91, `(.L_x_232) ;  /* 0x000000005b087348 */ /* 0x000fea0003c00000 */
[----:B------:R0:W1:Y:S02]  /*f070*/  SHFL.IDX P0, R123, R88, R89, R90 ;  /* 0x00000059587b7389 */ /* 0x000064000000005a */
[----:B01----:R-:W-:Y:S05]  /*f080*/  ENDCOLLECTIVE ;  /* 0x000000000000791b */ /* 0x003fea0003800000 */
.L_x_232:
[----:B------:R-:W-:Y:S02]  /*f090*/  MOV R88, R24 ;  /* 0x0000001800587202 */ /* 0x000fe40000000f00 */
[----:B------:R-:W-:-:S07]  /*f0a0*/  MOV R148, R123 ;  /* 0x0000007b00947202 */ /* 0x000fce0000000f00 */
[----:B------:R-:W-:Y:S05]  /*f0b0*/  WARPSYNC.COLLECTIVE R91, `(.L_x_233) ;  /* 0x000000005b087348 */ /* 0x000fea0003c00000 */
[----:B------:R0:W1:Y:S02]  /*f0c0*/  SHFL.IDX P0, R123, R88, R89, R90 ;  /* 0x00000059587b7389 */ /* 0x000064000000005a */
[----:B01----:R-:W-:Y:S05]  /*f0d0*/  ENDCOLLECTIVE ;  /* 0x000000000000791b */ /* 0x003fea0003800000 */
.L_x_233:
[----:B------:R-:W-:Y:S02]  /*f0e0*/  MOV R88, R25 ;  /* 0x0000001900587202 */ /* 0x000fe40000000f00 */
[----:B------:R-:W-:-:S07]  /*f0f0*/  MOV R150, R123 ;  /* 0x0000007b00967202 */ /* 0x000fce0000000f00 */
[----:B------:R-:W-:Y:S05]  /*f100*/  WARPSYNC.COLLECTIVE R91, `(.L_x_234) ;  /* 0x000000005b087348 */ /* 0x000fea0003c00000 */
[----:B------:R0:W1:Y:S02]  /*f110*/  SHFL.IDX P0, R123, R88, R89, R90 ;  /* 0x00000059587b7389 */ /* 0x000064000000005a */
[----:B01----:R-:W-:Y:S05]  /*f120*/  ENDCOLLECTIVE ;  /* 0x000000000000791b */ /* 0x003fea0003800000 */
.L_x_234:
[----:B------:R-:W-:Y:S02]  /*f130*/  MOV R88, R26 ;  /* 0x0000001a00587202 */ /* 0x000fe40000000f00 */
[----:B------:R-:W-:-:S07]  /*f140*/  MOV R152, R123 ;  /* 0x0000007b00987202 */ /* 0x000fce0000000f00 */
[----:B------:R-:W-:Y:S05]  /*f150*/  WARPSYNC.COLLECTIVE R91, `(.L_x_235) ;  /* 0x000000005b087348 */ /* 0x000fea0003c00000 */
[----:B------:R0:W1:Y:S02]  /*f160*/  SHFL.IDX P0, R123, R88, R89, R90 ;  /* 0x00000059587b7389 */ /* 0x000064000000005a */
[----:B01----:R-:W-:Y:S05]  /*f170*/  ENDCOLLECTIVE ;  /* 0x000000000000791b */ /* 0x003fea0003800000 */
.L_x_235:
[----:B------:R-:W-:Y:S02]  /*f180*/  MOV R88, R28 ;  /* 0x0000001c00587202 */ /* 0x000fe40000000f00 */
[----:B------:R-:W-:-:S07]  /*f190*/  MOV R154, R123 ;  /* 0x0000007b009a7202 */ /* 0x000fce0000000f00 */
[----:B------:R-:W-:Y:S05]  /*f1a0*/  WARPSYNC.COLLECTIVE R91, `(.L_x_236) ;  /* 0x000000005b087348 */ /* 0x000fea0003c00000 */
[----:B------:R0:W1:Y:S02]  /*f1b0*/  SHFL.IDX P0, R123, R88, R89, R90 ;  /* 0x00000059587b7389 */ /* 0x000064000000005a */
[----:B01----:R-:W-:Y:S05]  /*f1c0*/  ENDCOLLECTIVE ;  /* 0x000000000000791b */ /* 0x003fea0003800000 */
.L_x_236:
[----:B------:R-:W-:Y:S02]  /*f1d0*/  MOV R88, R29 ;  /* 0x0000001d00587202 */ /* 0x000fe40000000f00 */
[----:B------:R-:W-:-:S07]  /*f1e0*/  MOV R156, R123 ;  /* 0x0000007b009c7202 */ /* 0x000fce0000000f00 */
[----:B------:R-:W-:Y:S05]  /*f1f0*/  WARPSYNC.COLLECTIVE R91, `(.L_x_237) ;  /* 0x000000005b087348 */ /* 0x000fea0003c00000 */
[----:B------:R0:W1:Y:S02]  /*f200*/  SHFL.IDX P0, R123, R88, R89, R90 ;  /* 0x00000059587b7389 */ /* 0x000064000000005a */
[----:B01----:R-:W-:Y:S05]  /*f210*/  ENDCOLLECTIVE ;  /* 0x000000000000791b */ /* 0x003fea0003800000 */
.L_x_237:
[----:B------:R-:W-:Y:S02]  /*f220*/  MOV R88, R30 ;  /* 0x0000001e00587202 */ /* 0x000fe40000000f00 */
[----:B------:R-:W-:-:S07]  /*f230*/  MOV R158, R123 ;  /* 0x0000007b009e7202 */ /* 0x000fce0000000f00 */
[----:B------:R-:W-:Y:S05]  /*f240*/  WARPSYNC.COLLECTIVE R91, `(.L_x_238) ;  /* 0x000000005b087348 */ /* 0x000fea0003c00000 */
[----:B------:R0:W1:Y:S02]  /*f250*/  SHFL.IDX P0, R123, R88, R89, R90 ;  /* 0x00000059587b7389 */ /* 0x000064000000005a */
[----:B01----:R-:W-:Y:S05]  /*f260*/  ENDCOLLECTIVE ;  /* 0x000000000000791b */ /* 0x003fea0003800000 */
.L_x_238:
[CC--:B------:R-:W-:Y:S01]  /*f270*/  FFMA R142, R46.reuse, R144.reuse, R71 ;  /* 0x000000902e8e7223 */ /* 0x0c0fe20000000047 */
[C---:B------:R-:W-:Y:S01]  /*f280*/  FFMA R72, R11.reuse, R144, R72 ;  /* 0x000000900b487223 */ /* 0x040fe20000000048 */
[CC--:B------:R-:W-:Y:S01]  /*f290*/  FFMA R144, R46.reuse, R146.reuse, R73 ;  /* 0x000000922e907223 */ /* 0x0c0fe20000000049 */
[----:B------:R-:W-:Y:S01]  /*f2a0*/  FFMA R74, R11, R146, R74 ;  /* 0x000000920b4a7223 */ /* 0x000fe2000000004a */
[----:B------:R-:W-:Y:S01]  /*f2b0*/  FFMA R100, R47, R64, R100 ;  /* 0x000000402f647223 */ /* 0x000fe20000000064 */
        /* <DEDUP_REMOVED lines=8> */
[----:B------:R-:W-:Y:S01]  /*f340*/  MOV R88, R31 ;  /* 0x0000001f00587202 */ /* 0x000fe20000000f00 */
[CC--:B------:R-:W-:Y:S01]  /*f350*/  FFMA R154, R46.reuse, R156.reuse, R99 ;  /* 0x0000009c2e9a7223 */ /* 0x0c0fe20000000063 */
[C---:B------:R-:W-:Y:S01]  /*f360*/  FFMA R100, R11.reuse, R156, R100 ;  /* 0x0000009c0b647223 */ /* 0x040fe20000000064 */
[CC--:B------:R-:W-:Y:S01]  /*f370*/  FFMA R156, R46.reuse, R158.reuse, R101 ;  /* 0x0000009e2e9c7223 */ /* 0x0c0fe20000000065 */
[C---:B------:R-:W-:Y:S01]  /*f380*/  FFMA R102, R11.reuse, R158, R102 ;  /* 0x0000009e0b667223 */ /* 0x040fe20000000066 */
[-C--:B------:R-:W-:Y:S01]  /*f390*/  FFMA R158, R46, R123.reuse, R103 ;  /* 0x0000007b2e9e7223 */ /* 0x080fe20000000067 */
[----:B------:R-:W-:-:S07]  /*f3a0*/  FFMA R104, R11, R123, R104 ;  /* 0x0000007b0b687223 */ /* 0x000fce0000000068 */
[----:B------:R-:W-:Y:S05]  /*f3b0*/  WARPSYNC.COLLECTIVE R91, `(.L_x_239) ;  /* 0x000000005b087348 */ /* 0x000fea0003c00000 */
[----:B------:R0:W1:Y:S02]  /*f3c0*/  SHFL.IDX P0, R123, R88, R89, R90 ;  /* 0x00000059587b7389 */ /* 0x000064000000005a */
[----:B01----:R-:W-:Y:S05]  /*f3d0*/  ENDCOLLECTIVE ;  /* 0x000000000000791b */ /* 0x003fea0003800000 */
.L_x_239:
[----:B------:R-:W-:Y:S02]  /*f3e0*/  MOV R88, R32 ;  /* 0x0000002000587202 */ /* 0x000fe40000000f00 */
[----:B------:R-:W-:-:S07]  /*f3f0*/  MOV R45, R123 ;  /* 0x0000007b002d7202 */ /* 0x000fce0000000f00 */
[----:B------:R-:W-:Y:S05]  /*f400*/  WARPSYNC.COLLECTIVE R91, `(.L_x_240) ;  /* 0x000000005b087348 */ /* 0x000fea0003c00000 */
[----:B------:R0:W1:Y:S02]  /*f410*/  SHFL.IDX P0, R123, R88, R89, R90 ;  /* 0x00000059587b7389 */ /* 0x000064000000005a */
[----:B01----:R-:W-:Y:S05]  /*f420*/  ENDCOLLECTIVE ;  /* 0x000000000000791b */ /* 0x003fea0003800000 */
.L_x_240:
[----:B------:R-:W-:Y:S01]  /*f430*/  FFMA R112, R47, R49, R112 ;  /* 0x000000312f707223 */ /* 0x000fe20000000070 */
[----:B------:R-:W-:Y:S02]  /*f440*/  MOV R88, R34 ;  /* 0x0000002200587202 */ /* 0x000fe40000000f00 */
[----:B------:R-:W-:-:S07]  /*f450*/  MOV R49, R123 ;  /* 0x0000007b00317202 */ /* 0x000fce0000000f00 */
[----:B------:R-:W-:Y:S05]  /*f460*/  WARPSYNC.COLLECTIVE R91, `(.L_x_241) ;  /* 0x000000005b087348 */ /* 0x000fea0003c00000 */
[----:B------:R0:W1:Y:S02]  /*f470*/  SHFL.IDX P0, R123, R88, R89, R90 ;  /* 0x00000059587b7389 */ /* 0x000064000000005a */
[----:B01----:R-:W-:Y:S05]  /*f480*/  ENDCOLLECTIVE ;  /* 0x000000000000791b */ /* 0x003fea0003800000 */
.L_x_241:
[----:B------:R-:W-:Y:S01]  /*f490*/  FFMA R118, R47, R56, R118 ;  /* 0x000000382f767223 */ /* 0x000fe20000000076 */
[----:B------:R-:W-:Y:S01]  /*f4a0*/  FFMA R56, R46, R58, R51 ;  /* 0x0000003a2e387223 */ /* 0x000fe20000000033 */
[----:B------:R-:W-:Y:S02]  /*f4b0*/  MOV R88, R35 ;  /* 0x0000002300587202 */ /* 0x000fe40000000f00 */
[----:B------:R-:W-:-:S07]  /*f4c0*/  MOV R51, R123 ;  /* 0x0000007b00337202 */ /* 0x000fce0000000f00 */
[----:B------:R-:W-:Y:S05]  /*f4d0*/  WARPSYNC.COLLECTIVE R91, `(.L_x_242) ;  /* 0x000000005b087348 */ /* 0x000fea0003c00000 */
[----:B------:R0:W1:Y:S02]  /*f4e0*/  SHFL.IDX P0, R123, R88, R89, R90 ;  /* 0x00000059587b7389 */ /* 0x000064000000005a */
[----:B01----:R-:W-:Y:S05]  /*f4f0*/  ENDCOLLECTIVE ;  /* 0x000000000000791b */ /* 0x003fea0003800000 */
.L_x_242:
[----:B------:R-:W-:Y:S01]  /*f500*/  FFMA R10, R47, R60, R10 ;  /* 0x0000003c2f0a7223 */ /* 0x000fe2000000000a */
[----:B------:R-:W-:Y:S01]  /*f510*/  FFMA R60, R46, R62, R53 ;  /* 0x0000003e2e3c7223 */ /* 0x000fe20000000035 */
[----:B------:R-:W-:Y:S02]  /*f520*/  MOV R88, R36 ;  /* 0x0000002400587202 */ /* 0x000fe40000000f00 */
[----:B------:R-:W-:-:S07]  /*f530*/  MOV R53, R123 ;  /* 0x0000007b00357202 */ /* 0x000fce0000000f00 */
[----:B------:R-:W-:Y:S05]  /*f540*/  WARPSYNC.COLLECTIVE R91, `(.L_x_243) ;  /* 0x000000005b087348 */ /* 0x000fea0003c00000 */
[----:B------:R0:W1:Y:S02]  /*f550*/  SHFL.IDX P0, R123, R88, R89, R90 ;  /* 0x00000059587b7389 */ /* 0x000064000000005a */
[----:B01----:R-:W-:Y:S05]  /*f560*/  ENDCOLLECTIVE ;  /* 0x000000000000791b */ /* 0x003fea0003800000 */
.L_x_243:
[----:B------:R-:W-:Y:S01]  /*f570*/  FFMA R64, R46, R66, R55 ;  /* 0x000000422e407223 */ /* 0x000fe20000000037 */
[----:B------:R-:W-:Y:S02]  /*f580*/  MOV R88, R37 ;  /* 0x0000002500587202 */ /* 0x000fe40000000f00 */
[----:B------:R-:W-:-:S07]  /*f590*/  MOV R55, R123 ;  /* 0x0000007b00377202 */ /* 0x000fce0000000f00 */
[----:B------:R-:W-:Y:S05]  /*f5a0*/  WARPSYNC.COLLECTIVE R91, `(.L_x_244) ;  /* 0x000000005b087348 */ /* 0x000fea0003c00000 */
[----:B------:R0:W1:Y:S02]  /*f5b0*/  SHFL.IDX P0, R123, R88, R89, R90 ;  /* 0x00000059587b7389 */ /* 0x000064000000005a */
[----:B01----:R-:W-:Y:S05]  /*f5c0*/  ENDCOLLECTIVE ;  /* 0x000000000000791b */ /* 0x003fea0003800000 */
.L_x_244:
[----:B------:R-:W-:Y:S01]  /*f5d0*/  FFMA R68, R46, R70, R57 ;  /* 0x000000462e447223 */ /* 0x000fe20000000039 */
[----:B------:R-:W-:Y:S02]  /*f5e0*/  MOV R88, R38 ;  /* 0x0000002600587202 */ /* 0x000fe40000000f00 */
[----:B------:R-:W-:-:S07]  /*f5f0*/  MOV R57, R123 ;  /* 0x0000007b00397202 */ /* 0x000fce0000000f00 */
[----:B------:R-:W-:Y:S05]  /*f600*/  WARPSYNC.COLLECTIVE R91, `(.L_x_245) ;  /* 0x000000005b087348 */ /* 0x000fea0003c00000 */
[----:B------:R0:W1:Y:S02]  /*f610*/  SHFL.IDX P0, R123, R88, R89, R90 ;  /* 0x00000059587b7389 */ /* 0x000064000000005a */
[----:B01----:R-:W-:Y:S05]  /*f620*/  ENDCOLLECTIVE ;  /* 0x000000000000791b */ /* 0x003fea0003800000 */
.L_x_245:
[----:B------:R-:W-:Y:S01]  /*f630*/  FFMA R76, R46, R84, R59 ;  /* 0x000000542e4c7223 */ /* 0x000fe2000000003b */
[----:B------:R-:W-:Y:S02]  /*f640*/  MOV R88, R39 ;  /* 0x0000002700587202 */ /* 0x000fe40000000f00 */
[----:B------:R-:W-:-:S07]  /*f650*/  MOV R59, R123 ;  /* 0x0000007b003b7202 */ /* 0x000fce0000000f00 */
[----:B------:R-:W-:Y:S05]  /*f660*/  WARPSYNC.COLLECTIVE R91, `(.L_x_246) ;  /* 0x000000005b087348 */ /* 0x000fea0003c00000 */
[----:B------:R0:W1:Y:S02]  /*f670*/  SHFL.IDX P0, R123, R88, R89, R90 ;  /* 0x00000059587b7389 */ /* 0x000064000000005a */
[----:B01----:R-:W-:Y:S05]  /*f680*/  ENDCOLLECTIVE ;  /* 0x000000000000791b */ /* 0x003fea0003800000 */
.L_x_246:
[----:B------:R-:W-:Y:S01]  /*f690*/  FFMA R122, R46, R124, R61 ;  /* 0x0000007c2e7a7223 */ /* 0x000fe2000000003d */
[----:B------:R-:W-:Y:S02]  /*f6a0*/  MOV R88, R40 ;  /* 0x0000002800587202 */ /* 0x000fe40000000f00 */
[----:B------:R-:W-:-:S07]  /*f6b0*/  MOV R61, R123 ;  /* 0x0000007b003d7202 */ /* 0x000fce0000000f00 */
[----:B------:R-:W-:Y:S05]  /*f6c0*/  WARPSYNC.COLLECTIVE R91, `(.L_x_247) ;  /* 0x000000005b087348 */ /* 0x000fea0003c00000 */
[----:B------:R0:W1:Y:S02]  /*f6d0*/  SHFL.IDX P0, R123, R88, R89, R90 ;  /* 0x00000059587b7389 */ /* 0x000064000000005a */
[----:B01----:R-:W-:Y:S05]  /*f6e0*/  ENDCOLLECTIVE ;  /* 0x000000000000791b */ /* 0x003fea0003800000 */
.L_x_247:
[----:B------:R-:W-:Y:S01]  /*f6f0*/  FFMA R126, R46, R128, R63 ;  /* 0x000000802e7e7223 */ /* 0x000fe2000000003f */
[----:B------:R-:W-:Y:S02]  /*f700*/  MOV R88, R41 ;  /* 0x0000002900587202 */ /* 0x000fe40000000f00 */
[----:B------:R-:W-:-:S07]  /*f710*/  MOV R63, R123 ;  /* 0x0000007b003f7202 */ /* 0x000fce0000000f00 */
[----:B------:R-:W-:Y:S05]  /*f720*/  WARPSYNC.COLLECTIVE R91, `(.L_x_248) ;  /* 0x000000005b087348 */ /* 0x000fea0003c00000 */
[----:B------:R0:W1:Y:S02]  /*f730*/  SHFL.IDX P0, R123, R88, R89, R90 ;  /* 0x00000059587b7389 */ /* 0x000064000000005a */
[----:B01----:R-:W-:Y:S05]  /*f740*/  ENDCOLLECTIVE ;  /* 0x000000000000791b */ /* 0x003fea0003800000 */
.L_x_248:
[----:B------:R-:W-:Y:S02]  /*f750*/  MOV R88, R42 ;  /* 0x0000002a00587202 */ /* 0x000fe40000000f00 */
[----:B------:R-:W-:-:S07]  /*f760*/  MOV R65, R123 ;  /* 0x0000007b00417202 */ /* 0x000fce0000000f00 */
[----:B------:R-:W-:Y:S05]  /*f770*/  WARPSYNC.COLLECTIVE R91, `(.L_x_249) ;  /* 0x000000005b087348 */ /* 0x000fea0003c00000 */
[----:B------:R0:W1:Y:S02]  /*f780*/  SHFL.IDX P0, R123, R88, R89, R90 ;  /* 0x00000059587b7389 */ /* 0x000064000000005a */
[----:B01----:R-:W-:Y:S05]  /*f790*/  ENDCOLLECTIVE ;  /* 0x000000000000791b */ /* 0x003fea0003800000 */
.L_x_249:
[----:B------:R-:W-:Y:S01]  /*f7a0*/  FFMA R134, R46, R136, R67 ;  /* 0x000000882e867223 */ /* 0x000fe20000000043 */
[C---:B------:R-:W-:Y:S01]  /*f7b0*/  FFMA R108, R47.reuse, R48, R108 ;  /* 0x000000302f6c7223 */ /* 0x040fe2000000006c */
[C---:B------:R-:W-:Y:S01]  /*f7c0*/  FFMA R78, R47.reuse, R79, R78 ;  /* 0x0000004f2f4e7223 */ /* 0x040fe2000000004e */
[----:B------:R-:W-:Y:S01]  /*f7d0*/  FFMA R86, R47, R83, R86 ;  /* 0x000000532f567223 */ /* 0x000fe20000000056 */
        /* <DEDUP_REMOVED lines=12> */
[----:B------:R-:W-:-:S05]  /*f8a0*/  MOV R67, R123 ;  /* 0x0000007b00437202 */ /* 0x000fca0000000f00 */
        /* <DEDUP_REMOVED lines=9> */
.L_x_250:
[----:B------:R-:W-:Y:S01]  /*f940*/  FFMA R50, R50, R11, R77 ;  /* 0x0000000b32327223 */ /* 0x000fe2000000004d */
[----:B------:R-:W-:Y:S01]  /*f950*/  MOV R88, R33 ;  /* 0x0000002100587202 */ /* 0x000fe20000000f00 */
        /* <DEDUP_REMOVED lines=20> */
[C---:B------:R-:W-:Y:S01]  /*faa0*/  FFMA R81, R123.reuse, R9, R48 ;  /* 0x000000097b517223 */ /* 0x040fe20000000030 */
[----:B------:R-:W-:-:S07]  /*fab0*/  FFMA R77, R123, R7, R50 ;  /* 0x000000077b4d7223 */ /* 0x000fce0000000032 */
[----:B------:R-:W-:Y:S05]  /*fac0*/  WARPSYNC.COLLECTIVE R91, `(.L_x_251) ;  /* 0x000000005b087348 */ /* 0x000fea0003c00000 */
[----:B------:R0:W1:Y:S02]  /*fad0*/  SHFL.IDX P0, R123, R88, R89, R90 ;  /* 0x00000059587b7389 */ /* 0x000064000000005a */
[----:B01----:R-:W-:Y:S05]  /*fae0*/  ENDCOLLECTIVE ;  /* 0x000000000000791b */ /* 0x003fea0003800000 */
.L_x_251:
[----:B------:R-:W-:Y:S02]  /*faf0*/  MOV R88, R27 ;  /* 0x0000001b00587202 */ /* 0x000fe40000000f00 */
[----:B------:R-:W-:-:S07]  /*fb00*/  MOV R8, R123 ;  /* 0x0000007b00087202 */ /* 0x000fce0000000f00 */
[----:B------:R-:W-:Y:S05]  /*fb10*/  WARPSYNC.COLLECTIVE R91, `(.L_x_252) ;  /* 0x000000005b087348 */ /* 0x000fea0003c00000 */
[----:B------:R0:W1:Y:S02]  /*fb20*/  SHFL.IDX P0, R123, R88, R89, R90 ;  /* 0x00000059587b7389 */ /* 0x000064000000005a */
[----:B01----:R-:W-:Y:S05]  /*fb30*/  ENDCOLLECTIVE ;  /* 0x000000000000791b */ /* 0x003fea0003800000 */
.L_x_252:
[----:B------:R-:W-:Y:S02]  /*fb40*/  MOV R88, R12 ;  /* 0x0000000c00587202 */ /* 0x000fe40000000f00 */
[----:B------:R-:W-:-:S07]  /*fb50*/  MOV R45, R123 ;  /* 0x0000007b002d7202 */ /* 0x000fce0000000f00 */
[----:B------:R-:W-:Y:S05]  /*fb60*/  WARPSYNC.COLLECTIVE R91, `(.L_x_253) ;  /* 0x000000005b087348 */ /* 0x000fea0003c00000 */
[----:B------:R0:W1:Y:S02]  /*fb70*/  SHFL.IDX P0, R123, R88, R89, R90 ;  /* 0x00000059587b7389 */ /* 0x000064000000005a */
[----:B01----:R-:W-:Y:S05]  /*fb80*/  ENDCOLLECTIVE ;  /* 0x000000000000791b */ /* 0x003fea0003800000 */
.L_x_253:
[----:B------:R-:W-:Y:S02]  /*fb90*/  MOV R88, R13 ;  /* 0x0000000d00587202 */ /* 0x000fe40000000f00 */
[----:B------:R-:W-:-:S07]  /*fba0*/  MOV R47, R123 ;  /* 0x0000007b002f7202 */ /* 0x000fce0000000f00 */
[----:B------:R-:W-:Y:S05]  /*fbb0*/  WARPSYNC.COLLECTIVE R91, `(.L_x_254) ;  /* 0x000000005b087348 */ /* 0x000fea0003c00000 */
[----:B------:R0:W1:Y:S02]  /*fbc0*/  SHFL.IDX P0, R123, R88, R89, R90 ;  /* 0x00000059587b7389 */ /* 0x000064000000005a */
[----:B01----:R-:W-:Y:S05]  /*fbd0*/  ENDCOLLECTIVE ;  /* 0x000000000000791b */ /* 0x003fea0003800000 */
.L_x_254:
[----:B------:R-:W-:Y:S02]  /*fbe0*/  MOV R88, R14 ;  /* 0x0000000e00587202 */ /* 0x000fe40000000f00 */
[----:B------:R-:W-:-:S07]  /*fbf0*/  MOV R49, R123 ;  /* 0x0000007b00317202 */ /* 0x000fce0000000f00 */
[----:B------:R-:W-:Y:S05]  /*fc00*/  WARPSYNC.COLLECTIVE R91, `(.L_x_255) ;  /* 0x000000005b087348 */ /* 0x000fea0003c00000 */
[----:B------:R0:W1:Y:S02]  /*fc10*/  SHFL.IDX P0, R123, R88, R89, R90 ;  /* 0x00000059587b7389 */ /* 0x000064000000005a */
[----:B01----:R-:W-:Y:S05]  /*fc20*/  ENDCOLLECTIVE ;  /* 0x000000000000791b */ /* 0x003fea0003800000 */
.L_x_255:
[----:B------:R-:W-:Y:S02]  /*fc30*/  MOV R88, R15 ;  /* 0x0000000f00587202 */ /* 0x000fe40000000f00 */
[----:B------:R-:W-:-:S07]  /*fc40*/  MOV R11, R123 ;  /* 0x0000007b000b7202 */ /* 0x000fce0000000f00 */
[----:B------:R-:W-:Y:S05]  /*fc50*/  WARPSYNC.COLLECTIVE R91, `(.L_x_256) ;  /* 0x000000005b087348 */ /* 0x000fea0003c00000 */
[----:B------:R0:W1:Y:S02]  /*fc60*/  SHFL.IDX P0, R123, R88, R89, R90 ;  /* 0x00000059587b7389 */ /* 0x000064000000005a */
[----:B01----:R-:W-:Y:S05]  /*fc70*/  ENDCOLLECTIVE ;  /* 0x000000000000791b */ /* 0x003fea0003800000 */
.L_x_256:
[C---:B------:R-:W-:Y:S01]  /*fc80*/  FFMA R53, R9.reuse, R47, R60 ;  /* 0x0000002f09357223 */ /* 0x040fe2000000003c */
[----:B------:R-:W-:Y:S01]  /*fc90*/  MOV R88, R16 ;  /* 0x0000001000587202 */ /* 0x000fe20000000f00 */
[-C--:B------:R-:W-:Y:S01]  /*fca0*/  FFMA R59, R9, R123.reuse, R76 ;  /* 0x0000007b093b7223 */ /* 0x080fe2000000004c */
[----:B------:R-:W-:-:S07]  /*fcb0*/  FFMA R60, R7, R123, R84 ;  /* 0x0000007b073c7223 */ /* 0x000fce0000000054 */
[----:B------:R-:W-:Y:S05]  /*fcc0*/  WARPSYNC.COLLECTIVE R91, `(.L_x_257) ;  /* 0x000000005b087348 */ /* 0x000fea0003c00000 */
[----:B------:R0:W1:Y:S02]  /*fcd0*/  SHFL.IDX P0, R123, R88, R89, R90 ;  /* 0x00000059587b7389 */ /* 0x000064000000005a */
[----:B01----:R-:W-:Y:S05]  /*fce0*/  ENDCOLLECTIVE ;  /* 0x000000000000791b */ /* 0x003fea0003800000 */
.L_x_257:
[----:B------:R-:W-:Y:S02]  /*fcf0*/  MOV R88, R17 ;  /* 0x0000001100587202 */ /* 0x000fe40000000f00 */
[----:B------:R-:W-:-:S07]  /*fd00*/  MOV R63, R123 ;  /* 0x0000007b003f7202 */ /* 0x000fce0000000f00 */
[----:B------:R-:W-:Y:S05]  /*fd10*/  WARPSYNC.COLLECTIVE R91, `(.L_x_258) ;  /* 0x000000005b087348 */ /* 0x000fea0003c00000 */
[----:B------:R0:W1:Y:S02]  /*fd20*/  SHFL.IDX P0, R123, R88, R89, R90 ;  /* 0x00000059587b7389 */ /* 0x000064000000005a */
[----:B01----:R-:W-:Y:S05]  /*fd30*/  ENDCOLLECTIVE ;  /* 0x000000000000791b */ /* 0x003fea0003800000 */
.L_x_258:
[----:B------:R-:W-:Y:S02]  /*fd40*/  MOV R88, R18 ;  /* 0x0000001200587202 */ /* 0x000fe40000000f00 */
[----:B------:R-:W-:-:S07]  /*fd50*/  MOV R65, R123 ;  /* 0x0000007b00417202 */ /* 0x000fce0000000f00 */
[----:B------:R-:W-:Y:S05]  /*fd60*/  WARPSYNC.COLLECTIVE R91, `(.L_x_259) ;  /* 0x000000005b087348 */ /* 0x000fea0003c00000 */
[----:B------:R0:W1:Y:S02]  /*fd70*/  SHFL.IDX P0, R123, R88, R89, R90 ;  /* 0x00000059587b7389 */ /* 0x000064000000005a */
[----:B01----:R-:W-:Y:S05]  /*fd80*/  ENDCOLLECTIVE ;  /* 0x000000000000791b */ /* 0x003fea0003800000 */
.L_x_259:
[-C--:B------:R-:W-:Y:S01]  /*fd90*/  FFMA R48, R9, R8.reuse, R52 ;  /* 0x0000000809307223 */ /* 0x080fe20000000034 */
[----:B------:R-:W-:Y:S01]  /*fda0*/  FFMA R50, R7, R8, R54 ;  /* 0x0000000807327223 */ /* 0x000fe20000000036 */
[----:B------:R-:W-:Y:S02]  /*fdb0*/  MOV R88, R19 ;  /* 0x0000001300587202 */ /* 0x000fe40000000f00 */
[----:B------:R-:W-:-:S07]  /*fdc0*/  MOV R8, R123 ;  /* 0x0000007b00087202 */ /* 0x000fce0000000f00 */
[----:B------:R-:W-:Y:S05]  /*fdd0*/  WARPSYNC.COLLECTIVE R91, `(.L_x_260) ;  /* 0x000000005b087348 */ /* 0x000fea0003c00000 */
[----:B------:R0:W1:Y:S02]  /*fde0*/  SHFL.IDX P0, R123, R88, R89, R90 ;  /* 0x00000059587b7389 */ /* 0x000064000000005a */
[----:B01----:R-:W-:Y:S05]  /*fdf0*/  ENDCOLLECTIVE ;  /* 0x000000000000791b */ /* 0x003fea0003800000 */
.L_x_260:
[-C--:B------:R-:W-:Y:S01]  /*fe00*/  FFMA R51, R9, R45.reuse, R56 ;  /* 0x0000002d09337223 */ /* 0x080fe20000000038 */
[----:B------:R-:W-:Y:S01]  /*fe10*/  FFMA R52, R7, R45, R58 ;  /* 0x0000002d07347223 */ /* 0x000fe2000000003a */
[----:B------:R-:W-:Y:S02]  /*fe20*/  MOV R88, R20 ;  /* 0x0000001400587202 */ /* 0x000fe40000000f00 */
[----:B------:R-:W-:-:S07]  /*fe30*/  MOV R45, R123 ;  /* 0x0000007b002d7202 */ /* 0x000fce0000000f00 */
[----:B------:R-:W-:Y:S05]  /*fe40*/  WARPSYNC.COLLECTIVE R91, `(.L_x_261) ;  /* 0x000000005b087348 */ /* 0x000fea0003c00000 */
[----:B------:R0:W1:Y:S02]  /*fe50*/  SHFL.IDX P0, R123, R88, R89, R90 ;  /* 0x00000059587b7389 */ /* 0x000064000000005a */
[----:B01----:R-:W-:Y:S05]  /*fe60*/  ENDCOLLECTIVE ;  /* 0x000000000000791b */ /* 0x003fea0003800000 */
.L_x_261:
[----:B------:R-:W-:Y:S01]  /*fe70*/  FFMA R54, R7, R47, R62 ;  /* 0x0000002f07367223 */ /* 0x000fe2000000003e */
[----:B------:R-:W-:Y:S02]  /*fe80*/  MOV R88, R21 ;  /* 0x0000001500587202 */ /* 0x000fe40000000f00 */
[----:B------:R-:W-:-:S07]  /*fe90*/  MOV R47, R123 ;  /* 0x0000007b002f7202 */ /* 0x000fce0000000f00 */
[----:B------:R-:W-:Y:S05]  /*fea0*/  WARPSYNC.COLLECTIVE R91, `(.L_x_262) ;  /* 0x000000005b087348 */ /* 0x000fea0003c00000 */
[----:B------:R0:W1:Y:S02]  /*feb0*/  SHFL.IDX P0, R123, R88, R89, R90 ;  /* 0x00000059587b7389 */ /* 0x000064000000005a */
[----:B01----:R-:W-:Y:S05]  /*fec0*/  ENDCOLLECTIVE ;  /* 0x000000000000791b */ /* 0x003fea0003800000 */
.L_x_262:
[----:B------:R-:W-:Y:S01]  /*fed0*/  MOV R88, R22 ;  /* 0x0000001600587202 */ /* 0x000fe20000000f00 */
[-C--:B------:R-:W-:Y:S01]  /*fee0*/  FFMA R71, R9, R123.reuse, R142 ;  /* 0x0000007b09477223 */ /* 0x080fe2000000008e */
[----:B------:R-:W-:-:S07]  /*fef0*/  FFMA R72, R7, R123, R72 ;  /* 0x0000007b07487223 */ /* 0x000fce0000000048 */
[----:B------:R-:W-:Y:S05]  /*ff00*/  WARPSYNC.COLLECTIVE R91, `(.L_x_263) ;  /* 0x000000005b087348 */ /* 0x000fea0003c00000 */
[----:B------:R0:W1:Y:S02]  /*ff10*/  SHFL.IDX P0, R123, R88, R89, R90 ;  /* 0x00000059587b7389 */ /* 0x000064000000005a */
[----:B01----:R-:W-:Y:S05]  /*ff20*/  ENDCOLLECTIVE ;  /* 0x000000000000791b */ /* 0x003fea0003800000 */
.L_x_263:
[-C--:B------:R-:W-:Y:S01]  /*ff30*/  FFMA R57, R9, R11.reuse, R68 ;  /* 0x0000000b09397223 */ /* 0x080fe20000000044 */
[----:B------:R-:W-:Y:S01]  /*ff40*/  FFMA R58, R7, R11, R70 ;  /* 0x0000000b073a7223 */ /* 0x000fe20000000046 */
[----:B------:R-:W-:Y:S02]  /*ff50*/  MOV R88, R23 ;  /* 0x0000001700587202 */ /* 0x000fe40000000f00 */
[----:B------:R-:W-:-:S07]  /*ff60*/  MOV R11, R123 ;  /* 0x0000007b000b7202 */ /* 0x000fce0000000f00 */
[----:B------:R-:W-:Y:S05]  /*ff70*/  WARPSYNC.COLLECTIVE R91, `(.L_x_264) ;  /* 0x000000005b087348 */ /* 0x000fea0003c00000 */
[----:B------:R0:W1:Y:S02]  /*ff80*/  SHFL.IDX P0, R123, R88, R89, R90 ;  /* 0x00000059587b7389 */ /* 0x000064000000005a */
[----:B01----:R-:W-:Y:S05]  /*ff90*/  ENDCOLLECTIVE ;  /* 0x000000000000791b */ /* 0x003fea0003800000 */
.L_x_264:
[-C--:B------:R-:W-:Y:S01]  /*ffa0*/  FFMA R55, R9, R49.reuse, R64 ;  /* 0x0000003109377223 */ /* 0x080fe20000000040 */
[----:B------:R-:W-:Y:S01]  /*ffb0*/  FFMA R56, R7, R49, R66 ;  /* 0x0000003107387223 */ /* 0x000fe20000000042 */
[----:B------:R-:W-:Y:S02]  /*ffc0*/  MOV R88, R24 ;  /* 0x0000001800587202 */ /* 0x000fe40000000f00 */
[----:B------:R-:W-:-:S07]  /*ffd0*/  MOV R49, R123 ;  /* 0x0000007b00317202 */ /* 0x000fce0000000f00 */
[----:B------:R-:W-:Y:S05]  /*ffe0*/  WARPSYNC.COLLECTIVE R91, `(.L_x_265) ;  /* 0x000000005b087348 */ /* 0x000fea0003c00000 */
[----:B------:R0:W1:Y:S02]  /*fff0*/  SHFL.IDX P0, R123, R88, R89, R90 ;  /* 0x00000059587b7389 */ /* 0x000064000000005a */
[----:B01----:R-:W-:Y:S05]  /*10000*/  ENDCOLLECTIVE ;  /* 0x000000000000791b */ /* 0x003fea0003800000 */
.L_x_265:
[----:B------:R-:W-:Y:S02]  /*10010*/  MOV R88, R25 ;  /* 0x0000001900587202 */ /* 0x000fe40000000f00 */
[----:B------:R-:W-:-:S07]  /*10020*/  MOV R79, R123 ;  /* 0x0000007b004f7202 */ /* 0x000fce0000000f00 */
[----:B------:R-:W-:Y:S05]  /*10030*/  WARPSYNC.COLLECTIVE R91, `(.L_x_266) ;  /* 0x000000005b087348 */ /* 0x000fea0003c00000 */
[----:B------:R0:W1:Y:S02]  /*10040*/  SHFL.IDX P0, R123, R88, R89, R90 ;  /* 0x00000059587b7389 */ /* 0x000064000000005a */
[----:B01----:R-:W-:Y:S05]  /*10050*/  ENDCOLLECTIVE ;  /* 0x000000000000791b */ /* 0x003fea0003800000 */
.L_x_266:
[----:B------:R-:W-:Y:S02]  /*10060*/  MOV R88, R26 ;  /* 0x0000001a00587202 */ /* 0x000fe40000000f00 */
[----:B------:R-:W-:-:S07]  /*10070*/  MOV R83, R123 ;  /* 0x0000007b00537202 */ /* 0x000fce0000000f00 */
[----:B------:R-:W-:Y:S05]  /*10080*/  WARPSYNC.COLLECTIVE R91, `(.L_x_267) ;  /* 0x000000005b087348 */ /* 0x000fea0003c00000 */
[----:B------:R0:W1:Y:S02]  /*10090*/  SHFL.IDX P0, R123, R88, R89, R90 ;  /* 0x00000059587b7389 */ /* 0x000064000000005a */
[----:B01----:R-:W-:Y:S05]  /*100a0*/  ENDCOLLECTIVE ;  /* 0x000000000000791b */ /* 0x003fea0003800000 */
.L_x_267:
[-C--:B------:R-:W-:Y:S01]  /*100b0*/  FFMA R67, R9, R45.reuse, R134 ;  /* 0x0000002d09437223 */ /* 0x080fe20000000086 */
[----:B------:R-:W-:Y:S01]  /*100c0*/  FFMA R68, R7, R45, R136 ;  /* 0x0000002d07447223 */ /* 0x000fe20000000088 */
[----:B------:R-:W-:Y:S02]  /*100d0*/  MOV R88, R28 ;  /* 0x0000001c00587202 */ /* 0x000fe40000000f00 */
[----:B------:R-:W-:-:S07]  /*100e0*/  MOV R45, R123 ;  /* 0x0000007b002d7202 */ /* 0x000fce0000000f00 */
[----:B------:R-:W-:Y:S05]  /*100f0*/  WARPSYNC.COLLECTIVE R91, `(.L_x_268) ;  /* 0x000000005b087348 */ /* 0x000fea0003c00000 */
[----:B------:R0:W1:Y:S02]  /*10100*/  SHFL.IDX P0, R123, R88, R89, R90 ;  /* 0x00000059587b7389 */ /* 0x000064000000005a */
[----:B01----:R-:W-:Y:S05]  /*10110*/  ENDCOLLECTIVE ;  /* 0x000000000000791b */ /* 0x003fea0003800000 */
.L_x_268:
[-C--:B------:R-:W-:Y:S01]  /*10120*/  FFMA R61, R9, R63.reuse, R122 ;  /* 0x0000003f093d7223 */ /* 0x080fe2000000007a */
[----:B------:R-:W-:Y:S01]  /*10130*/  FFMA R62, R7, R63, R124 ;  /* 0x0000003f073e7223 */ /* 0x000fe2000000007c */
        /* <DEDUP_REMOVED lines=9> */
.L_x_269:
[----:B------:R-:W-:Y:S02]  /*101d0*/  MOV R88, R30 ;  /* 0x0000001e00587202 */ /* 0x000fe40000000f00 */
[----:B------:R-:W-:-:S07]  /*101e0*/  MOV R46, R123 ;  /* 0x0000007b002e7202 */ /* 0x000fce0000000f00 */
[----:B------:R-:W-:Y:S05]  /*101f0*/  WARPSYNC.COLLECTIVE R91, `(.L_x_270) ;  /* 0x000000005b087348 */ /* 0x000fea0003c00000 */
[----:B------:R0:W1:Y:S02]  /*10200*/  SHFL.IDX P0, R123, R88, R89, R90 ;  /* 0x00000059587b7389 */ /* 0x000064000000005a */
[----:B01----:R-:W-:Y:S05]  /*10210*/  ENDCOLLECTIVE ;  /* 0x000000000000791b */ /* 0x003fea0003800000 */
.L_x_270:
[----:B------:R-:W-:Y:S01]  /*10220*/  MOV R88, R31 ;  /* 0x0000001f00587202 */ /* 0x000fe20000000f00 */
[-C--:B------:R-:W-:Y:S01]  /*10230*/  FFMA R103, R9, R123.reuse, R158 ;  /* 0x0000007b09677223 */ /* 0x080fe2000000009e */
[----:B------:R-:W-:-:S07]  /*10240*/  FFMA R104, R7, R123, R104 ;  /* 0x0000007b07687223 */ /* 0x000fce0000000068 */
[----:B------:R-:W-:Y:S05]  /*10250*/  WARPSYNC.COLLECTIVE R91, `(.L_x_271) ;  /* 0x000000005b087348 */ /* 0x000fea0003c00000 */
[----:B------:R0:W1:Y:S02]  /*10260*/  SHFL.IDX P0, R123, R88, R89, R90 ;  /* 0x00000059587b7389 */ /* 0x000064000000005a */
[----:B01----:R-:W-:Y:S05]  /*10270*/  ENDCOLLECTIVE ;  /* 0x000000000000791b */ /* 0x003fea0003800000 */
.L_x_271:
[-C--:B------:R-:W-:Y:S01]  /*10280*/  FFMA R73, R9, R11.reuse, R144 ;  /* 0x0000000b09497223 */ /* 0x080fe20000000090 */
[----:B------:R-:W-:Y:S01]  /*10290*/  FFMA R74, R7, R11, R74 ;  /* 0x0000000b074a7223 */ /* 0x000fe2000000004a */
[----:B------:R-:W-:Y:S02]  /*102a0*/  MOV R88, R32 ;  /* 0x0000002000587202 */ /* 0x000fe40000000f00 */
[----:B------:R-:W-:-:S07]  /*102b0*/  MOV R11, R123 ;  /* 0x0000007b000b7202 */ /* 0x000fce0000000f00 */
[----:B------:R-:W-:Y:S05]  /*102c0*/  WARPSYNC.COLLECTIVE R91, `(.L_x_272) ;  /* 0x000000005b087348 */ /* 0x000fea0003c00000 */
[----:B------:R0:W1:Y:S02]  /*102d0*/  SHFL.IDX P0, R123, R88, R89, R90 ;  /* 0x00000059587b7389 */ /* 0x000064000000005a */
[----:B01----:R-:W-:Y:S05]  /*102e0*/  ENDCOLLECTIVE ;  /* 0x000000000000791b */ /* 0x003fea0003800000 */
.L_x_272:
[-C--:B------:R-:W-:Y:S01]  /*102f0*/  FFMA R97, R9, R45.reuse, R152 ;  /* 0x0000002d09617223 */ /* 0x080fe20000000098 */
[----:B------:R-:W-:Y:S01]  /*10300*/  FFMA R98, R7, R45, R98 ;  /* 0x0000002d07627223 */ /* 0x000fe20000000062 */
[----:B------:R-:W-:Y:S02]  /*10310*/  MOV R88, R34 ;  /* 0x0000002200587202 */ /* 0x000fe40000000f00 */
[----:B------:R-:W-:-:S07]  /*10320*/  MOV R45, R123 ;  /* 0x0000007b002d7202 */ /* 0x000fce0000000f00 */
[----:B------:R-:W-:Y:S05]  /*10330*/  WARPSYNC.COLLECTIVE R91, `(.L_x_273) ;  /* 0x000000005b087348 */ /* 0x000fea0003c00000 */
[----:B------:R0:W1:Y:S02]  /*10340*/  SHFL.IDX P0, R123, R88, R89, R90 ;  /* 0x00000059587b7389 */ /* 0x000064000000005a */
[----:B01----:R-:W-:Y:S05]  /*10350*/  ENDCOLLECTIVE ;  /* 0x000000000000791b */ /* 0x003fea0003800000 */
.L_x_273:
[-C--:B------:R-:W-:Y:S01]  /*10360*/  FFMA R69, R9, R47.reuse, R138 ;  /* 0x0000002f09457223 */ /* 0x080fe2000000008a */
[----:B------:R-:W-:Y:S01]  /*10370*/  FFMA R70, R7, R47, R140 ;  /* 0x0000002f07467223 */ /* 0x000fe2000000008c */
[----:B------:R-:W-:Y:S02]  /*10380*/  MOV R88, R35 ;  /* 0x0000002300587202 */ /* 0x000fe40000000f00 */
[----:B------:R-:W-:-:S07]  /*10390*/  MOV R47, R123 ;  /* 0x0000007b002f7202 */ /* 0x000fce0000000f00 */
[----:B------:R-:W-:Y:S05]  /*103a0*/  WARPSYNC.COLLECTIVE R91, `(.L_x_274) ;  /* 0x000000005b087348 */ /* 0x000fea0003c00000 */
[----:B------:R0:W1:Y:S02]  /*103b0*/  SHFL.IDX P0, R123, R88, R89, R90 ;  /* 0x00000059587b7389 */ /* 0x000064000000005a */
[----:B01----:R-:W-:Y:S05]  /*103c0*/  ENDCOLLECTIVE ;  /* 0x000000000000791b */ /* 0x003fea0003800000 */
.L_x_274:
[-C--:B------:R-:W-:Y:S01]  /*103d0*/  FFMA R99, R9, R8.reuse, R154 ;  /* 0x0000000809637223 */ /* 0x080fe2000000009a */
[----:B------:R-:W-:Y:S01]  /*103e0*/  FFMA R100, R7, R8, R100 ;  /* 0x0000000807647223 */ /* 0x000fe20000000064 */
[----:B------:R-:W-:Y:S02]  /*103f0*/  MOV R88, R36 ;  /* 0x0000002400587202 */ /* 0x000fe40000000f00 */
[----:B------:R-:W-:-:S07]  /*10400*/  MOV R8, R123 ;  /* 0x0000007b00087202 */ /* 0x000fce0000000f00 */
[----:B------:R-:W-:Y:S05]  /*10410*/  WARPSYNC.COLLECTIVE R91, `(.L_x_275) ;  /* 0x000000005b087348 */ /* 0x000fea0003c00000 */
[----:B------:R0:W1:Y:S02]  /*10420*/  SHFL.IDX P0, R123, R88, R89, R90 ;  /* 0x00000059587b7389 */ /* 0x000064000000005a */
[----:B01----:R-:W-:Y:S05]  /*10430*/  ENDCOLLECTIVE ;  /* 0x000000000000791b */ /* 0x003fea0003800000 */
.L_x_275:
[-C--:B------:R-:W-:Y:S01]  /*10440*/  FFMA R101, R9, R46.reuse, R156 ;  /* 0x0000002e09657223 */ /* 0x080fe2000000009c */
[----:B------:R-:W-:Y:S01]  /*10450*/  FFMA R102, R7, R46, R102 ;  /* 0x0000002e07667223 */ /* 0x000fe20000000066 */
[----:B------:R-:W-:Y:S02]  /*10460*/  MOV R88, R37 ;  /* 0x0000002500587202 */ /* 0x000fe40000000f00 */
[----:B------:R-:W-:-:S07]  /*10470*/  MOV R46, R123 ;  /* 0x0000007b002e7202 */ /* 0x000fce0000000f00 */
[----:B------:R-:W-:Y:S05]  /*10480*/  WARPSYNC.COLLECTIVE R91, `(.L_x_276) ;  /* 0x000000005b087348 */ /* 0x000fea0003c00000 */
[----:B------:R0:W1:Y:S02]  /*10490*/  SHFL.IDX P0, R123, R88, R89, R90 ;  /* 0x00000059587b7389 */ /* 0x000064000000005a */
[----:B01----:R-:W-:Y:S05]  /*104a0*/  ENDCOLLECTIVE ;  /* 0x000000000000791b */ /* 0x003fea0003800000 */
.L_x_276:
[----:B------:R-:W-:Y:S02]  /*104b0*/  MOV R88, R38 ;  /* 0x0000002600587202 */ /* 0x000fe40000000f00 */
[----:B------:R-:W-:-:S07]  /*104c0*/  MOV R76, R123 ;  /* 0x0000007b004c7202 */ /* 0x000fce0000000f00 */
[----:B------:R-:W-:Y:S05]  /*104d0*/  WARPSYNC.COLLECTIVE R91, `(.L_x_277) ;  /* 0x000000005b087348 */ /* 0x000fea0003c00000 */
[----:B------:R0:W1:Y:S02]  /*104e0*/  SHFL.IDX P0, R123, R88, R89, R90 ;  /* 0x00000059587b7389 */ /* 0x000064000000005a */
[----:B01----:R-:W-:Y:S05]  /*104f0*/  ENDCOLLECTIVE ;  /* 0x000000000000791b */ /* 0x003fea0003800000 */
.L_x_277:
[----:B------:R-:W-:Y:S02]  /*10500*/  MOV R88, R39 ;  /* 0x0000002700587202 */ /* 0x000fe40000000f00 */
[----:B------:R-:W-:-:S07]  /*10510*/  MOV R84, R123 ;  /* 0x0000007b00547202 */ /* 0x000fce0000000f00 */
[----:B------:R-:W-:Y:S05]  /*10520*/  WARPSYNC.COLLECTIVE R91, `(.L_x_278) ;  /* 0x000000005b087348 */ /* 0x000fea0003c00000 */
[----:B------:R0:W1:Y:S02]  /*10530*/  SHFL.IDX P0, R123, R88, R89, R90 ;  /* 0x00000059587b7389 */ /* 0x000064000000005a */
[----:B01----:R-:W-:Y:S05]  /*10540*/  ENDCOLLECTIVE ;  /* 0x000000000000791b */ /* 0x003fea0003800000 */
.L_x_278:
[----:B------:R-:W-:Y:S02]  /*10550*/  MOV R88, R40 ;  /* 0x0000002800587202 */ /* 0x000fe40000000f00 */
[----:B------:R-:W-:-:S07]  /*10560*/  MOV R122, R123 ;  /* 0x0000007b007a7202 */ /* 0x000fce0000000f00 */
[----:B------:R-:W-:Y:S05]  /*10570*/  WARPSYNC.COLLECTIVE R91, `(.L_x_279) ;  /* 0x000000005b087348 */ /* 0x000fea0003c00000 */
[----:B------:R0:W1:Y:S02]  /*10580*/  SHFL.IDX P0, R123, R88, R89, R90 ;  /* 0x00000059587b7389 */ /* 0x000064000000005a */
[----:B01----:R-:W-:Y:S05]  /*10590*/  ENDCOLLECTIVE ;  /* 0x000000000000791b */ /* 0x003fea0003800000 */
.L_x_279:
[----:B------:R-:W-:Y:S02]  /*105a0*/  MOV R88, R41 ;  /* 0x0000002900587202 */ /* 0x000fe40000000f00 */
[----:B------:R-:W-:-:S07]  /*105b0*/  MOV R124, R123 ;  /* 0x0000007b007c7202 */ /* 0x000fce0000000f00 */
[----:B------:R-:W-:Y:S05]  /*105c0*/  WARPSYNC.COLLECTIVE R91, `(.L_x_280) ;  /* 0x000000005b087348 */ /* 0x000fea0003c00000 */
[----:B------:R0:W1:Y:S02]  /*105d0*/  SHFL.IDX P0, R123, R88, R89, R90 ;  /* 0x00000059587b7389 */ /* 0x000064000000005a */
[----:B01----:R-:W-:Y:S05]  /*105e0*/  ENDCOLLECTIVE ;  /* 0x000000000000791b */ /* 0x003fea0003800000 */
.L_x_280:
[-C--:B------:R-:W-:Y:S01]  /*105f0*/  FFMA R75, R9, R49.reuse, R146 ;  /* 0x00000031094b7223 */ /* 0x080fe20000000092 */
[----:B------:R-:W-:Y:S01]  /*10600*/  FFMA R92, R7, R49, R92 ;  /* 0x00000031075c7223 */ /* 0x000fe2000000005c */
[----:B------:R-:W-:Y:S02]  /*10610*/  MOV R88, R42 ;  /* 0x0000002a00587202 */ /* 0x000fe40000000f00 */
[----:B------:R-:W-:-:S07]  /*10620*/  MOV R49, R123 ;  /* 0x0000007b00317202 */ /* 0x000fce0000000f00 */
[----:B------:R-:W-:Y:S05]  /*10630*/  WARPSYNC.COLLECTIVE R91, `(.L_x_281) ;  /* 0x000000005b087348 */ /* 0x000fea0003c00000 */
[----:B------:R0:W1:Y:S02]  /*10640*/  SHFL.IDX P0, R123, R88, R89, R90 ;  /* 0x00000059587b7389 */ /* 0x000064000000005a */
[----:B01----:R-:W-:Y:S05]  /*10650*/  ENDCOLLECTIVE ;  /* 0x000000000000791b */ /* 0x003fea0003800000 */
.L_x_281:
[-C--:B------:R-:W-:Y:S01]  /*10660*/  FFMA R93, R9, R79.reuse, R148 ;  /* 0x0000004f095d7223 */ /* 0x080fe20000000094 */
[----:B------:R-:W-:Y:S01]  /*10670*/  FFMA R94, R7, R79, R94 ;  /* 0x0000004f075e7223 */ /* 0x000fe2000000005e */
        /* <DEDUP_REMOVED lines=22> */
[----:B------:R-:W-:Y:S06]  /*107e0*/  BRA `(.L_x_282) ;  /* 0xffffff3400b07947 */ /* 0x000fec000383ffff */
.L_x_10:
[----:B------:R-:W-:Y:S01]  /*107f0*/  HFMA2 R90, -RZ, RZ, 0, 1.847743988037109375e-06 ;  /* 0x0000001fff5a7431 */ /* 0x000fe200000001ff */
[----:B------:R-:W-:Y:S01]  /*10800*/  BSSY B1, `(.L_x_283) ;  /* 0x000000a000017945 */ /* 0x000fe20003800000 */
[C---:B------:R-:W-:Y:S02]  /*10810*/  IADD3 R45, PT, PT, R43.reuse, 0x1, RZ ;  /* 0x000000012b2d7810 */ /* 0x040fe40007ffe0ff */
[C---:B------:R-:W-:Y:S02]  /*10820*/  IADD3 R47, PT, PT, R43.reuse, 0x2, RZ ;  /* 0x000000022b2f7810 */ /* 0x040fe40007ffe0ff */
[----:B------:R-:W-:Y:S02]  /*10830*/  IADD3 R49, PT, PT, R43, 0x3, RZ ;  /* 0x000000032b317810 */ /* 0x000fe40007ffe0ff */
[----:B------:R-:W-:Y:S02]  /*10840*/  MOV R88, R8 ;  /* 0x0000000800587202 */ /* 0x000fe40000000f00 */
[----:B------:R-:W-:-:S02]  /*10850*/  MOV R89, R43 ;  /* 0x0000002b00597202 */ /* 0x000fc40000000f00 */
[----:B------:R-:W-:-:S07]  /*10860*/  MOV R91, 0xffffffff ;  /* 0xffffffff005b7802 */ /* 0x000fce0000000f00 */
[----:B-----5:R-:W-:Y:S05]  /*10870*/  WARPSYNC.COLLECTIVE R91, `(.L_x_284) ;  /* 0x000000005b087348 */ /* 0x020fea0003c00000 */
[----:B------:R0:W1:Y:S02]  /*10880*/  SHFL.IDX P0, R123, R88, R89, R90 ;  /* 0x00000059587b7389 */ /* 0x000064000000005a */
[----:B01---5:R-:W-:Y:S05]  /*10890*/  ENDCOLLECTIVE ;  /* 0x000000000000791b */ /* 0x023fea0003800000 */
.L_x_284:
[----:B------:R-:W-:Y:S05]  /*108a0*/  BSYNC B1 ;  /* 0x0000000000017941 */ /* 0x000fea0003800000 */
.L_x_283:
[----:B------:R-:W-:Y:S01]  /*108b0*/  HFMA2 R90, -RZ, RZ, 0, 1.847743988037109375e-06 ;  /* 0x0000001fff5a7431 */ /* 0x000fe200000001ff */
[----:B------:R-:W-:Y:S01]  /*108c0*/  MOV R88, R8 ;  /* 0x0000000800587202 */ /* 0x000fe20000000f00 */
[----:B------:R-:W0:Y:S01]  /*108d0*/  LDC.64 R82, c[0x0][0x380] ;  /* 0x0000e000ff527b82 */ /* 0x000e220000000a00 */
[----:B------:R-:W-:Y:S02]  /*108e0*/  MOV R89, R45 ;  /* 0x0000002d00597202 */ /* 0x000fe40000000f00 */
[----:B------:R-:W-:Y:S02]  /*108f0*/  MOV R91, 0xffffffff ;  /* 0xffffffff005b7802 */ /* 0x000fe40000000f00 */
[----:B------:R-:W-:-:S07]  /*10900*/  MOV R85, R123 ;  /* 0x0000007b00557202 */ /* 0x000fce0000000f00 */
[----:B0-----:R-:W-:Y:S05]  /*10910*/  WARPSYNC.COLLECTIVE R91, `(.L_x_285) ;  /* 0x000000005b087348 */ /* 0x001fea0003c00000 */
[----:B------:R1:W2:Y:S02]  /*10920*/  SHFL.IDX P0, R123, R88, R89, R90 ;  /* 0x00000059587b7389 */ /* 0x0002a4000000005a */
[----:B012---:R-:W-:Y:S05]  /*10930*/  ENDCOLLECTIVE ;  /* 0x000000000000791b */ /* 0x007fea0003800000 */
.L_x_285:
[----:B------:R-:W-:Y:S01]  /*10940*/  MOV R89, R47 ;  /* 0x0000002f00597202 */ /* 0x000fe20000000f00 */
[----:B------:R-:W-:Y:S01]  /*10950*/  IMAD.WIDE R84, R85, 0x4, R82 ;  /* 0x0000000455547825 */ /* 0x000fe200078e0252 */
[----:B------:R-:W-:-:S07]  /*10960*/  MOV R79, R123 ;  /* 0x0000007b004f7202 */ /* 0x000fce0000000f00 */
[----:B------:R-:W-:Y:S05]  /*10970*/  WARPSYNC.COLLECTIVE R91, `(.L_x_286) ;  /* 0x000000005b087348 */ /* 0x000fea0003c00000 */
[----:B------:R0:W1:Y:S02]  /*10980*/  SHFL.IDX P0, R123, R88, R89, R90 ;  /* 0x00000059587b7389 */ /* 0x000064000000005a */
[----:B01----:R-:W-:Y:S05]  /*10990*/  ENDCOLLECTIVE ;  /* 0x000000000000791b */ /* 0x003fea0003800000 */
.L_x_286:
[----:B------:R-:W-:Y:S02]  /*109a0*/  MOV R89, R49 ;  /* 0x0000003100597202 */ /* 0x000fe40000000f00 */
[----:B------:R-:W-:-:S07]  /*109b0*/  MOV R44, R123 ;  /* 0x0000007b002c7202 */ /* 0x000fce0000000f00 */
[----:B------:R-:W-:Y:S05]  /*109c0*/  WARPSYNC.COLLECTIVE R91, `(.L_x_287) ;  /* 0x000000005b087348 */ /* 0x000fea0003c00000 */
[----:B------:R0:W1:Y:S02]  /*109d0*/  SHFL.IDX P0, R123, R88, R89, R90 ;  /* 0x00000059587b7389 */ /* 0x000064000000005a */
[----:B01----:R-:W-:Y:S05]  /*109e0*/  ENDCOLLECTIVE ;  /* 0x000000000000791b */ /* 0x003fea0003800000 */
.L_x_287:
[----:B------:R-:W-:Y:S02]  /*109f0*/  MOV R88, R9 ;  /* 0x0000000900587202 */ /* 0x000fe40000000f00 */
[----:B------:R-:W-:Y:S02]  /*10a00*/  MOV R89, R43 ;  /* 0x0000002b00597202 */ /* 0x000fe40000000f00 */
[----:B------:R-:W-:-:S07]  /*10a10*/  MOV R46, R123 ;  /* 0x0000007b002e7202 */ /* 0x000fce0000000f00 */
[----:B------:R-:W-:Y:S05]  /*10a20*/  WARPSYNC.COLLECTIVE R91, `(.L_x_288) ;  /* 0x000000005b087348 */ /* 0x000fea0003c00000 */
[----:B------:R0:W1:Y:S02]  /*10a30*/  SHFL.IDX P0, R123, R88, R89, R90 ;  /* 0x00000059587b7389 */ /* 0x000064000000005a */
[----:B01----:R-:W-:Y:S05]  /*10a40*/  ENDCOLLECTIVE ;  /* 0x000000000000791b */ /* 0x003fea0003800000 */
.L_x_288:
[----:B------:R-:W-:Y:S02]  /*10a50*/  MOV R88, R10 ;  /* 0x0000000a00587202 */ /* 0x000fe40000000f00 */
[----:B------:R-:W-:-:S07]  /*10a60*/  MOV R86, R123 ;  /* 0x0000007b00567202 */ /* 0x000fce0000000f00 */
[----:B------:R-:W-:Y:S05]  /*10a70*/  WARPSYNC.COLLECTIVE R91, `(.L_x_289) ;  /* 0x000000005b087348 */ /* 0x000fea0003c00000 */
[----:B------:R0:W1:Y:S02]  /*10a80*/  SHFL.IDX P0, R123, R88, R89, R90 ;  /* 0x00000059587b7389 */ /* 0x000064000000005a */
[----:B01----:R-:W-:Y:S05]  /*10a90*/  ENDCOLLECTIVE ;  /* 0x000000000000791b */ /* 0x003fea0003800000 */
.L_x_289:
[----:B------:R-:W-:-:S13]  /*10aa0*/  FSETP.GT.AND P0, PT, R123, RZ, PT ;  /* 0x000000ff7b00720b */ /* 0x000fda0003f04000 */
[----:B------:R-:W2:Y:S01]  /*10ab0*/  @P0 LDG.E.CONSTANT R122, desc[UR4][R84.64] ;  /* 0x00000004547a0981 */ /* 0x000ea2000c1e9900 */
[----:B------:R-:W-:-:S03]  /*10ac0*/  HFMA2 R125, -RZ, RZ, 0, 0 ;  /* 0x00000000ff7d7431 */ /* 0x000fc600000001ff */
[----:B------:R-:W3:Y:S01]  /*10ad0*/  @P0 LDG.E.CONSTANT R126, desc[UR4][R84.64+0x80] ;  /* 0x00008004547e0981 */ /* 0x000ee2000c1e9900 */
[----:B------:R-:W-:Y:S01]  /*10ae0*/  HFMA2 R89, -RZ, RZ, 0, 0 ;  /* 0x00000000ff597431 */ /* 0x000fe200000001ff */
[----:B------:R-:W-:Y:S01]  /*10af0*/  MOV R88, R11 ;  /* 0x0000000b00587202 */ /* 0x000fe20000000f00 */
[-C--:B--2---:R-:W-:Y:S01]  /*10b00*/  @P0 FMUL R122, R122, R123.reuse ;  /* 0x0000007b7a7a0220 */ /* 0x084fe20000400000 */
[----:B---3--:R-:W-:-:S04]  /*10b10*/  @P0 FMUL R123, R126, R123 ;  /* 0x0000007b7e7b0220 */ /* 0x008fc80000400000 */
[----:B------:R-:W-:Y:S02]  /*10b20*/  @P0 MOV R125, R122 ;  /* 0x0000007a007d0202 */ /* 0x000fe40000000f00 */
[----:B------:R-:W-:Y:S01]  /*10b30*/  @P0 MOV R89, R123 ;  /* 0x0000007b00590202 */ /* 0x000fe20000000f00 */
[----:B------:R-:W-:Y:S02]  /*10b40*/  HFMA2 R126, -RZ, RZ, 0, 0 ;  /* 0x00000000ff7e7431 */ /* 0x000fe400000001ff */
[----:B------:R-:W-:Y:S02]  /*10b50*/  FADD R48, R48, R125 ;  /* 0x0000007d30307221 */ /* 0x000fe40000000000 */
[----:B------:R-:W-:Y:S01]  /*10b60*/  FADD R50, R50, R89 ;  /* 0x0000005932327221 */ /* 0x000fe20000000000 */
[----:B------:R-:W-:-:S07]  /*10b70*/  MOV R89, R43 ;  /* 0x0000002b00597202 */ /* 0x000fce0000000f00 */
[----:B------:R-:W-:Y:S05]  /*10b80*/  WARPSYNC.COLLECTIVE R91, `(.L_x_290) ;  /* 0x000000005b087348 */ /* 0x000fea0003c00000 */
[----:B------:R0:W1:Y:S02]  /*10b90*/  SHFL.IDX P0, R123, R88, R89, R90 ;  /* 0x00000059587b7389 */ /* 0x000064000000005a */
[----:B01----:R-:W-:Y:S05]  /*10ba0*/  ENDCOLLECTIVE ;  /* 0x000000000000791b */ /* 0x003fea0003800000 */
.L_x_290:
[----:B------:R-:W-:-:S04]  /*10bb0*/  MOV R124, R123 ;  /* 0x0000007b007c7202 */ /* 0x000fc80000000f00 */
[----:B------:R-:W-:-:S13]  /*10bc0*/  FSETP.GT.AND P0, PT, R124, RZ, PT ;  /* 0x000000ff7c00720b */ /* 0x000fda0003f04000 */
[----:B------:R-:W2:Y:S04]  /*10bd0*/  @P0 LDG.E.CONSTANT R127, desc[UR4][R84.64] ;  /* 0x00000004547f0981 */ /* 0x000ea8000c1e9900 */
[----:B------:R-:W3:Y:S01]  /*10be0*/  @P0 LDG.E.CONSTANT R129, desc[UR4][R84.64+0x80] ;  /* 0x0000800454810981 */ /* 0x000ee2000c1e9900 */
[----:B------:R-:W-:Y:S02]  /*10bf0*/  HFMA2 R123, -RZ, RZ, 0, 0 ;  /* 0x00000000ff7b7431 */ /* 0x000fe400000001ff */
[-C--:B--2---:R-:W-:Y:S01]  /*10c00*/  @P0 FMUL R122, R127, R124.reuse ;  /* 0x0000007c7f7a0220 */ /* 0x084fe20000400000 */
[----:B---3--:R-:W-:-:S04]  /*10c10*/  @P0 FMUL R124, R129, R124 ;  /* 0x0000007c817c0220 */ /* 0x008fc80000400000 */
[----:B------:R-:W-:Y:S02]  /*10c20*/  @P0 MOV R126, R122 ;  /* 0x0000007a007e0202 */ /* 0x000fe40000000f00 */
[----:B------:R-:W-:Y:S02]  /*10c30*/  @P0 MOV R123, R124 ;  /* 0x0000007c007b0202 */ /* 0x000fe40000000f00 */
[----:B------:R-:W-:-:S13]  /*10c40*/  FSETP.GT.AND P0, PT, R86, RZ, PT ;  /* 0x000000ff5600720b */ /* 0x000fda0003f04000 */
[----:B------:R-:W2:Y:S01]  /*10c50*/  @P0 LDG.E.CONSTANT R88, desc[UR4][R84.64] ;  /* 0x0000000454580981 */ /* 0x000ea2000c1e9900 */
[--C-:B------:R-:W-:Y:S01]  /*10c60*/  @!P0 FADD R89, RZ, R81.reuse ;  /* 0x00000051ff598221 */ /* 0x100fe20000000000 */
[----:B--2---:R-:W-:-:S05]  /*10c70*/  @P0 FFMA R88, R86, R88, R81 ;  /* 0x0000005856580223 */ /* 0x004fca0000000051 */
[----:B------:R-:W-:Y:S02]  /*10c80*/  @P0 MOV R81, R88 ;  /* 0x0000005800510202 */ /* 0x000fe40000000f00 */
[----:B------:R-:W-:Y:S02]  /*10c90*/  @!P0 MOV R81, R89 ;  /* 0x0000005900518202 */ /* 0x000fe40000000f00 */
[----:B------:R-:W2:Y:S01]  /*10ca0*/  @P0 LDG.E.CONSTANT R89, desc[UR4][R84.64+0x80] ;  /* 0x0000800454590981 */ /* 0x000ea2000c1e9900 */
[----:B------:R-:W-:Y:S01]  /*10cb0*/  MOV R88, R12 ;  /* 0x0000000c00587202 */ /* 0x000fe20000000f00 */
[----:B------:R-:W-:Y:S01]  /*10cc0*/  FADD R52, R52, R123 ;  /* 0x0000007b34347221 */ /* 0x000fe20000000000 */
[----:B--2---:R-:W-:Y:S01]  /*10cd0*/  @P0 FMUL R86, R86, R89 ;  /* 0x0000005956560220 */ /* 0x004fe20000400000 */
[----:B------:R-:W-:Y:S02]  /*10ce0*/  MOV R89, R43 ;  /* 0x0000002b00597202 */ /* 0x000fe40000000f00 */
[----:B------:R-:W-:-:S07]  /*10cf0*/  @!P0 MOV R86, RZ ;  /* 0x000000ff00568202 */ /* 0x000fce0000000f00 */
[----:B------:R-:W-:Y:S05]  /*10d00*/  WARPSYNC.COLLECTIVE R91, `(.L_x_291) ;  /* 0x000000005b087348 */ /* 0x000fea0003c00000 */
[----:B------:R0:W1:Y:S02]  /*10d10*/  SHFL.IDX P0, R123, R88, R89, R90 ;  /* 0x00000059587b7389 */ /* 0x000064000000005a */
[----:B01----:R-:W-:Y:S05]  /*10d20*/  ENDCOLLECTIVE ;  /* 0x000000000000791b */ /* 0x003fea0003800000 */
.L_x_291:
[----:B------:R-:W-:Y:S01]  /*10d30*/  FADD R77, R77, R86 ;  /* 0x000000564d4d7221 */ /* 0x000fe20000000000 */
[----:B------:R-:W-:-:S04]  /*10d40*/  MOV R86, R123 ;  /* 0x0000007b00567202 */ /* 0x000fc80000000f00 */
[----:B------:R-:W-:-:S13]  /*10d50*/  FSETP.GT.AND P0, PT, R86, RZ, PT ;  /* 0x000000ff5600720b */ /* 0x000fda0003f04000 */
[----:B------:R-:W2:Y:S04]  /*10d60*/  @P0 LDG.E.CONSTANT R131, desc[UR4][R84.64] ;  /* 0x0000000454830981 */ /* 0x000ea8000c1e9900 */
[----:B------:R-:W3:Y:S01]  /*10d70*/  @P0 LDG.E.CONSTANT R133, desc[UR4][R84.64+0x80] ;  /* 0x0000800454850981 */ /* 0x000ee2000c1e9900 */
[----:B------:R-:W-:Y:S01]  /*10d80*/  HFMA2 R124, -RZ, RZ, 0, 0 ;  /* 0x00000000ff7c7431 */ /* 0x000fe200000001ff */
[----:B------:R-:W-:Y:S01]  /*10d90*/  MOV R88, R13 ;  /* 0x0000000d00587202 */ /* 0x000fe20000000f00 */
[----:B------:R-:W-:Y:S01]  /*10da0*/  FADD R51, R51, R126 ;  /* 0x0000007e33337221 */ /* 0x000fe20000000000 */
[-C--:B--2---:R-:W-:Y:S01]  /*10db0*/  @P0 FMUL R122, R131, R86.reuse ;  /* 0x00000056837a0220 */ /* 0x084fe20000400000 */
[----:B---3--:R-:W-:-:S04]  /*10dc0*/  @P0 FMUL R86, R133, R86 ;  /* 0x0000005685560220 */ /* 0x008fc80000400000 */
[----:B------:R-:W-:Y:S02]  /*10dd0*/  @P0 MOV R124, R122 ;  /* 0x0000007a007c0202 */ /* 0x000fe40000000f00 */
[----:B------:R-:W-:Y:S02]  /*10de0*/  CS2R R122, SRZ ;  /* 0x00000000007a7805 */ /* 0x000fe4000001ff00 */
[----:B------:R-:W-:-:S05]  /*10df0*/  @P0 MOV R123, R86 ;  /* 0x00000056007b0202 */ /* 0x000fca0000000f00 */
[----:B------:R-:W-:-:S07]  /*10e00*/  FADD R54, R54, R123 ;  /* 0x0000007b36367221 */ /* 0x000fce0000000000 */
[----:B------:R-:W-:Y:S05]  /*10e10*/  WARPSYNC.COLLECTIVE R91, `(.L_x_292) ;  /* 0x000000005b087348 */ /* 0x000fea0003c00000 */
[----:B------:R0:W1:Y:S02]  /*10e20*/  SHFL.IDX P0, R123, R88, R89, R90 ;  /* 0x00000059587b7389 */ /* 0x000064000000005a */
[----:B01----:R-:W-:Y:S05]  /*10e30*/  ENDCOLLECTIVE ;  /* 0x000000000000791b */ /* 0x003fea0003800000 */
.L_x_292:
[----:B------:R-:W-:-:S04]  /*10e40*/  MOV R125, R123 ;  /* 0x0000007b007d7202 */ /* 0x000fc80000000f00 */
[----:B------:R-:W-:-:S13]  /*10e50*/  FSETP.GT.AND P0, PT, R125, RZ, PT ;  /* 0x000000ff7d00720b */ /* 0x000fda0003f04000 */
[----:B------:R-:W2:Y:S04]  /*10e60*/  @P0 LDG.E.CONSTANT R128, desc[UR4][R84.64] ;  /* 0x0000000454800981 */ /* 0x000ea8000c1e9900 */
[----:B------:R-:W3:Y:S01]  /*10e70*/  @P0 LDG.E.CONSTANT R126, desc[UR4][R84.64+0x80] ;  /* 0x00008004547e0981 */ /* 0x000ee2000c1e9900 */
[----:B------:R-:W-:Y:S01]  /*10e80*/  MOV R88, R14 ;  /* 0x0000000e00587202 */ /* 0x000fe20000000f00 */
[----:B--2---:R-:W-:-:S05]  /*10e90*/  @P0 FMUL R86, R128, R125 ;  /* 0x0000007d80560220 */ /* 0x004fca0000400000 */
[----:B------:R-:W-:Y:S01]  /*10ea0*/  @P0 MOV R122, R86 ;  /* 0x00000056007a0202 */ /* 0x000fe20000000f00 */
[----:B---3--:R-:W-:-:S04]  /*10eb0*/  @P0 FMUL R125, R126, R125 ;  /* 0x0000007d7e7d0220 */ /* 0x008fc80000400000 */
[----:B------:R-:W-:Y:S01]  /*10ec0*/  FADD R55, R55, R122 ;  /* 0x0000007a37377221 */ /* 0x000fe20000000000 */
[----:B------:R-:W-:Y:S02]  /*10ed0*/  CS2R R122, SRZ ;  /* 0x00000000007a7805 */ /* 0x000fe4000001ff00 */
[----:B------:R-:W-:-:S05]  /*10ee0*/  @P0 MOV R123, R125 ;  /* 0x0000007d007b0202 */ /* 0x000fca0000000f00 */
[----:B------:R-:W-:-:S07]  /*10ef0*/  FADD R56, R56, R123 ;  /* 0x0000007b38387221 */ /* 0x000fce0000000000 */
[----:B------:R-:W-:Y:S05]  /*10f00*/  WARPSYNC.COLLECTIVE R91, `(.L_x_293) ;  /* 0x000000005b087348 */ /* 0x000fea0003c00000 */
[----:B------:R0:W1:Y:S02]  /*10f10*/  SHFL.IDX P0, R123, R88, R89, R90 ;  /* 0x00000059587b7389 */ /* 0x000064000000005a */
[----:B01----:R-:W-:Y:S05]  /*10f20*/  ENDCOLLECTIVE ;  /* 0x000000000000791b */ /* 0x003fea0003800000 */
.L_x_293:
        /* <DEDUP_REMOVED lines=9> */
[----:B------:R-:W-:-:S07]  /*10fc0*/  @P0 MOV R125, R123 ;  /* 0x0000007b007d0202 */ /* 0x000fce0000000f00 */
[----:B------:R-:W-:Y:S05]  /*10fd0*/  WARPSYNC.COLLECTIVE R91, `(.L_x_294) ;  /* 0x000000005b087348 */ /* 0x000fea0003c00000 */
[----:B------:R0:W1:Y:S02]  /*10fe0*/  SHFL.IDX P0, R123, R88, R89, R90 ;  /* 0x00000059587b7389 */ /* 0x000064000000005a */
[----:B01----:R-:W-:Y:S05]  /*10ff0*/  ENDCOLLECTIVE ;  /* 0x000000000000791b */ /* 0x003fea0003800000 */
.L_x_294:
[----:B------:R-:W-:-:S04]  /*11000*/  MOV R124, R123 ;  /* 0x0000007b007c7202 */ /* 0x000fc80000000f00 */
[----:B------:R-:W-:-:S13]  /*11010*/  FSETP.GT.AND P0, PT, R124, RZ, PT ;  /* 0x000000ff7c00720b */ /* 0x000fda0003f04000 */
[----:B------:R-:W2:Y:S04]  /*11020*/  @P0 LDG.E.CONSTANT R127, desc[UR4][R84.64] ;  /* 0x00000004547f0981 */ /* 0x000ea8000c1e9900 */
[----:B------:R-:W3:Y:S01]  /*11030*/  @P0 LDG.E.CONSTANT R129, desc[UR4][R84.64+0x80] ;  /* 0x0000800454810981 */ /* 0x000ee2000c1e9900 */
[----:B------:R-:W-:Y:S01]  /*11040*/  FADD R57, R57, R122 ;  /* 0x0000007a39397221 */ /* 0x000fe20000000000 */
[----:B------:R-:W-:Y:S02]  /*11050*/  CS2R R122, SRZ ;  /* 0x00000000007a7805 */ /* 0x000fe4000001ff00 */
[----:B------:R-:W-:Y:S01]  /*11060*/  MOV R88, R16 ;  /* 0x0000001000587202 */ /* 0x000fe20000000f00 */
[-C--:B--2---:R-:W-:Y:S01]  /*11070*/  @P0 FMUL R86, R127, R124.reuse ;  /* 0x0000007c7f560220 */ /* 0x084fe20000400000 */
[----:B---3--:R-:W-:-:S05]  /*11080*/  @P0 FMUL R124, R129, R124 ;  /* 0x0000007c817c0220 */ /* 0x008fca0000400000 */
[----:B------:R-:W-:Y:S02]  /*11090*/  @P0 MOV R123, R124 ;  /* 0x0000007c007b0202 */ /* 0x000fe40000000f00 */
[----:B------:R-:W-:-:S03]  /*110a0*/  @P0 MOV R122, R86 ;  /* 0x00000056007a0202 */ /* 0x000fc60000000f00 */
[----:B------:R-:W-:-:S07]  /*110b0*/  FADD R60, R60, R123 ;  /* 0x0000007b3c3c7221 */ /* 0x000fce0000000000 */
[----:B------:R-:W-:Y:S05]  /*110c0*/  WARPSYNC.COLLECTIVE R91, `(.L_x_295) ;  /* 0x000000005b087348 */ /* 0x000fea0003c00000 */
[----:B------:R0:W1:Y:S02]  /*110d0*/  SHFL.IDX P0, R123, R88, R89, R90 ;  /* 0x00000059587b7389 */ /* 0x000064000000005a */
[----:B01----:R-:W-:Y:S05]  /*110e0*/  ENDCOLLECTIVE ;  /* 0x000000000000791b */ /* 0x003fea0003800000 */
.L_x_295:
[----:B------:R-:W-:Y:S01]  /*110f0*/  FADD R59, R59, R122 ;  /* 0x0000007a3b3b7221 */ /* 0x000fe20000000000 */
[----:B------:R-:W-:-:S04]  /*11100*/  MOV R122, R123 ;  /* 0x0000007b007a7202 */ /* 0x000fc80000000f00 */
[----:B------:R-:W-:-:S13]  /*11110*/  FSETP.GT.AND P0, PT, R122, RZ, PT ;  /* 0x000000ff7a00720b */ /* 0x000fda0003f04000 */
[----:B------:R-:W2:Y:S04]  /*11120*/  @P0 LDG.E.CONSTANT R131, desc[UR4][R84.64] ;  /* 0x0000000454830981 */ /* 0x000ea8000c1e9900 */
[----:B------:R-:W3:Y:S01]  /*11130*/  @P0 LDG.E.CONSTANT R133, desc[UR4][R84.64+0x80] ;  /* 0x0000800454850981 */ /* 0x000ee2000c1e9900 */
[----:B------:R-:W-:Y:S02]  /*11140*/  HFMA2 R123, -RZ, RZ, 0, 0 ;  /* 0x00000000ff7b7431 */ /* 0x000fe400000001ff */
[----:B------:R-:W-:Y:S01]  /*11150*/  HFMA2 R124, -RZ, RZ, 0, 0 ;  /* 0x00000000ff7c7431 */ /* 0x000fe200000001ff */
[----:B------:R-:W-:Y:S01]  /*11160*/  MOV R88, R17 ;  /* 0x0000001100587202 */ /* 0x000fe20000000f00 */
[----:B------:R-:W-:Y:S01]  /*11170*/  FADD R58, R58, R125 ;  /* 0x0000007d3a3a7221 */ /* 0x000fe20000000000 */
        /* <DEDUP_REMOVED lines=8> */
.L_x_296:
[----:B------:R-:W-:-:S04]  /*11200*/  MOV R125, R123 ;  /* 0x0000007b007d7202 */ /* 0x000fc80000000f00 */
[----:B------:R-:W-:-:S13]  /*11210*/  FSETP.GT.AND P0, PT, R125, RZ, PT ;  /* 0x000000ff7d00720b */ /* 0x000fda0003f04000 */
[----:B------:R-:W2:Y:S04]  /*11220*/  @P0 LDG.E.CONSTANT R128, desc[UR4][R84.64] ;  /* 0x0000000454800981 */ /* 0x000ea8000c1e9900 */
[----:B------:R-:W3:Y:S01]  /*11230*/  @P0 LDG.E.CONSTANT R130, desc[UR4][R84.64+0x80] ;  /* 0x0000800454820981 */ /* 0x000ee2000c1e9900 */
[----:B------:R-:W-:Y:S01]  /*11240*/  HFMA2 R122, -RZ, RZ, 0, 0 ;  /* 0x00000000ff7a7431 */ /* 0x000fe200000001ff */
        /* <DEDUP_REMOVED lines=11> */
.L_x_297:
[----:B------:R-:W-:-:S13]  /*11300*/  FSETP.GT.AND P0, PT, R123, RZ, PT ;  /* 0x000000ff7b00720b */ /* 0x000fda0003f04000 */
[----:B------:R-:W2:Y:S04]  /*11310*/  @P0 LDG.E.CONSTANT R132, desc[UR4][R84.64] ;  /* 0x0000000454840981 */ /* 0x000ea8000c1e9900 */
[----:B------:R-:W3:Y:S01]  /*11320*/  @P0 LDG.E.CONSTANT R134, desc[UR4][R84.64+0x80] ;  /* 0x0000800454860981 */ /* 0x000ee2000c1e9900 */
[----:B------:R-:W-:Y:S01]  /*11330*/  MOV R88, R19 ;  /* 0x0000001300587202 */ /* 0x000fe20000000f00 */
[----:B------:R-:W-:Y:S01]  /*11340*/  FADD R61, R61, R124 ;  /* 0x0000007c3d3d7221 */ /* 0x000fe20000000000 */
[----:B------:R-:W-:Y:S01]  /*11350*/  CS2R R124, SRZ ;  /* 0x00000000007c7805 */ /* 0x000fe2000001ff00 */
[-C--:B--2---:R-:W-:Y:S01]  /*11360*/  @P0 FMUL R86, R132, R123.reuse ;  /* 0x0000007b84560220 */ /* 0x084fe20000400000 */
[----:B---3--:R-:W-:-:S04]  /*11370*/  @P0 FMUL R123, R134, R123 ;  /* 0x0000007b867b0220 */ /* 0x008fc80000400000 */
[----:B------:R-:W-:Y:S02]  /*11380*/  @P0 MOV R122, R86 ;  /* 0x00000056007a0202 */ /* 0x000fe40000000f00 */
[----:B------:R-:W-:-:S07]  /*11390*/  @P0 MOV R125, R123 ;  /* 0x0000007b007d0202 */ /* 0x000fce0000000f00 */
[----:B------:R-:W-:Y:S05]  /*113a0*/  WARPSYNC.COLLECTIVE R91, `(.L_x_298) ;  /* 0x000000005b087348 */ /* 0x000fea0003c00000 */
[----:B------:R0:W1:Y:S02]  /*113b0*/  SHFL.IDX P0, R123, R88, R89, R90 ;  /* 0x00000059587b7389 */ /* 0x000064000000005a */
[----:B01----:R-:W-:Y:S05]  /*113c0*/  ENDCOLLECTIVE ;  /* 0x000000000000791b */ /* 0x003fea0003800000 */
.L_x_298:
        /* <DEDUP_REMOVED lines=15> */
.L_x_299:
[----:B------:R-:W-:Y:S01]  /*114c0*/  FADD R67, R67, R122 ;  /* 0x0000007a43437221 */ /* 0x000fe20000000000 */
[----:B------:R-:W-:-:S04]  /*114d0*/  MOV R122, R123 ;  /* 0x0000007b007a7202 */ /* 0x000fc80000000f00 */
[----:B------:R-:W-:-:S13]  /*114e0*/  FSETP.GT.AND P0, PT, R122, RZ, PT ;  /* 0x000000ff7a00720b */ /* 0x000fda0003f04000 */
[----:B------:R-:W2:Y:S04]  /*114f0*/  @P0 LDG.E.CONSTANT R131, desc[UR4][R84.64] ;  /* 0x0000000454830981 */ /* 0x000ea8000c1e9900 */
[----:B------:R-:W3:Y:S01]  /*11500*/  @P0 LDG.E.CONSTANT R133, desc[UR4][R84.64+0x80] ;  /* 0x0000800454850981 */ /* 0x000ee2000c1e9900 */
[----:B------:R-:W-:Y:S01]  /*11510*/  HFMA2 R123, -RZ, RZ, 0, 0 ;  /* 0x00000000ff7b7431 */ /* 0x000fe200000001ff */
        /* <DEDUP_REMOVED lines=9> */
.L_x_300:
        /* <DEDUP_REMOVED lines=18> */
.L_x_301:
        /* <DEDUP_REMOVED lines=15> */
.L_x_302:
[----:B------:R-:W-:-:S13]  /*117c0*/  FSETP.GT.AND P0, PT, R123, RZ, PT ;  /* 0x000000ff7b00720b */ /* 0x000fda0003f04000 */
[----:B------:R-:W2:Y:S04]  /*117d0*/  @P0 LDG.E.CONSTANT R132, desc[UR4][R84.64] ;  /* 0x0000000454840981 */ /* 0x000ea8000c1e9900 */
[----:B------:R-:W3:Y:S01]  /*117e0*/  @P0 LDG.E.CONSTANT R134, desc[UR4][R84.64+0x80] ;  /* 0x0000800454860981 */ /* 0x000ee2000c1e9900 */
[----:B------:R-:W-:Y:S02]  /*117f0*/  MOV R88, R24 ;  /* 0x0000001800587202 */ /* 0x000fe40000000f00 */
        /* <DEDUP_REMOVED lines=8> */
.L_x_303:
        /* <DEDUP_REMOVED lines=15> */
.L_x_304:
        /* <DEDUP_REMOVED lines=17> */
.L_x_305:
        /* <DEDUP_REMOVED lines=15> */
.L_x_306:
        /* <DEDUP_REMOVED lines=13> */
.L_x_307:
[----:B------:R-:W-:Y:S01]  /*11c40*/  FADD R100, R100, R125 ;  /* 0x0000007d64647221 */ /* 0x000fe20000000000 */
        /* <DEDUP_REMOVED lines=15> */
.L_x_308:
        /* <DEDUP_REMOVED lines=15> */
.L_x_309:
[----:B------:R-:W-:Y:S01]  /*11e30*/  FADD R103, R103, R124 ;  /* 0x0000007c67677221 */ /* 0x000fe20000000000 */
        /* <DEDUP_REMOVED lines=16> */
.L_x_310:
        /* <DEDUP_REMOVED lines=15> */
.L_x_311:
        /* <DEDUP_REMOVED lines=15> */
.L_x_312:
        /* <DEDUP_REMOVED lines=12> */
.L_x_313:
        /* <DEDUP_REMOVED lines=15> */
.L_x_314:
        /* <DEDUP_REMOVED lines=18> */
.L_x_315:
        /* <DEDUP_REMOVED lines=15> */
.L_x_316:
        /* <DEDUP_REMOVED lines=14> */
.L_x_317:
        /* <DEDUP_REMOVED lines=9> */
[----:B------:R-:W-:Y:S02]  /*12650*/  HFMA2 R86, -RZ, RZ, 0, 0 ;  /* 0x00000000ff567431 */ /* 0x000fe400000001ff */
[----:B---3--:R-:W-:-:S05]  /*12660*/  @P0 FMUL R122, R133, R122 ;  /* 0x0000007a857a0220 */ /* 0x008fca0000400000 */
[----:B------:R-:W-:-:S07]  /*12670*/  @P0 MOV R86, R122 ;  /* 0x0000007a00560202 */ /* 0x000fce0000000f00 */
[----:B------:R-:W-:Y:S05]  /*12680*/  WARPSYNC.COLLECTIVE R91, `(.L_x_318) ;  /* 0x000000005b087348 */ /* 0x000fea0003c00000 */
[----:B------:R0:W1:Y:S02]  /*12690*/  SHFL.IDX P0, R123, R88, R89, R90 ;  /* 0x00000059587b7389 */ /* 0x000064000000005a */
[----:B01----:R-:W-:Y:S05]  /*126a0*/  ENDCOLLECTIVE ;  /* 0x000000000000791b */ /* 0x003fea0003800000 */
.L_x_318:
        /* <DEDUP_REMOVED lines=11> */
[----:B------:R-:W-:Y:S01]  /*12760*/  HFMA2 R123, -RZ, RZ, 0, 0 ;  /* 0x00000000ff7b7431 */ /* 0x000fe200000001ff */
[----:B------:R-:W-:-:S05]  /*12770*/  @P0 MOV R123, R124 ;  /* 0x0000007c007b0202 */ /* 0x000fca0000000f00 */
[----:B------:R-:W-:-:S07]  /*12780*/  FADD R78, R78, R123 ;  /* 0x0000007b4e4e7221 */ /* 0x000fce0000000000 */
[----:B------:R-:W-:Y:S05]  /*12790*/  WARPSYNC.COLLECTIVE R91, `(.L_x_319) ;  /* 0x000000005b087348 */ /* 0x000fea0003c00000 */
[----:B------:R0:W1:Y:S02]  /*127a0*/  SHFL.IDX P0, R123, R88, R89, R90 ;  /* 0x00000059587b7389 */ /* 0x000064000000005a */
[----:B01----:R-:W-:Y:S05]  /*127b0*/  ENDCOLLECTIVE ;  /* 0x000000000000791b */ /* 0x003fea0003800000 */
.L_x_319:
[----:B------:R-:W-:-:S13]  /*127c0*/  FSETP.GT.AND P0, PT, R123, RZ, PT ;  /* 0x000000ff7b00720b */ /* 0x000fda0003f04000 */
[----:B------:R-:W2:Y:S04]  /*127d0*/  @P0 LDG.E.CONSTANT R128, desc[UR4][R84.64] ;  /* 0x0000000454800981 */ /* 0x000ea8000c1e9900 */
[----:B------:R-:W3:Y:S01]  /*127e0*/  @P0 LDG.E.CONSTANT R130, desc[UR4][R84.64+0x80] ;  /* 0x0000800454820981 */ /* 0x000ee2000c1e9900 */
[----:B------:R-:W-:Y:S02]  /*127f0*/  HFMA2 R125, -RZ, RZ, 0, 0 ;  /* 0x00000000ff7d7431 */ /* 0x000fe400000001ff */
[----:B------:R-:W-:-:S05]  /*12800*/  IMAD.WIDE R126, R79, 0x4, R82 ;  /* 0x000000044f7e7825 */ /* 0x000fca00078e0252 */
[----:B------:R0:W5:Y:S01]  /*12810*/  LDG.E.CONSTANT R79, desc[UR4][R126.64+0x80] ;  /* 0x000080047e4f7981 */ /* 0x000162000c1e9900 */
[----:B------:R-:W-:Y:S01]  /*12820*/  HFMA2 R43, -RZ, RZ, 0, 0 ;  /* 0x00000000ff2b7431 */ /* 0x000fe200000001ff */
[----:B------:R-:W-:Y:S02]  /*12830*/  MOV R88, R9 ;  /* 0x0000000900587202 */ /* 0x000fe40000000f00 */
[----:B------:R-:W-:Y:S01]  /*12840*/  MOV R89, R45 ;  /* 0x0000002d00597202 */ /* 0x000fe20000000f00 */
[----:B--2---:R-:W-:-:S05]  /*12850*/  @P0 FMUL R122, R128, R123 ;  /* 0x0000007b807a0220 */ /* 0x004fca0000400000 */
[----:B------:R-:W-:Y:S02]  /*12860*/  @P0 MOV R125, R122 ;  /* 0x0000007a007d0202 */ /* 0x000fe40000000f00 */
[----:B------:R0:W5:Y:S01]  /*12870*/  LDG.E.CONSTANT R122, desc[UR4][R126.64] ;  /* 0x000000047e7a7981 */ /* 0x000162000c1e9900 */
[----:B---3--:R-:W-:-:S05]  /*12880*/  @P0 FMUL R123, R130, R123 ;  /* 0x0000007b827b0220 */ /* 0x008fca0000400000 */
[----:B------:R-:W-:-:S07]  /*12890*/  @P0 MOV R43, R123 ;  /* 0x0000007b002b0202 */ /* 0x000fce0000000f00 */
[----:B0----5:R-:W-:Y:S05]  /*128a0*/  WARPSYNC.COLLECTIVE R91, `(.L_x_320) ;  /* 0x000000005b087348 */ /* 0x021fea0003c00000 */
[----:B------:R1:W2:Y:S02]  /*128b0*/  SHFL.IDX P0, R123, R88, R89, R90 ;  /* 0x00000059587b7389 */ /* 0x0002a4000000005a */
[----:B012--5:R-:W-:Y:S05]  /*128c0*/  ENDCOLLECTIVE ;  /* 0x000000000000791b */ /* 0x027fea0003800000 */
.L_x_320:
[----:B------:R-:W-:Y:S01]  /*128d0*/  FADD R125, R76, R125 ;  /* 0x0000007d4c7d7221 */ /* 0x000fe20000000000 */
[----:B------:R-:W-:Y:S02]  /*128e0*/  MOV R88, R10 ;  /* 0x0000000a00587202 */ /* 0x000fe40000000f00 */
[----:B------:R-:W-:-:S07]  /*128f0*/  MOV R76, R123 ;  /* 0x0000007b004c7202 */ /* 0x000fce0000000f00 */
[----:B------:R-:W-:Y:S05]  /*12900*/  WARPSYNC.COLLECTIVE R91, `(.L_x_321) ;  /* 0x000000005b087348 */ /* 0x000fea0003c00000 */
[----:B------:R0:W1:Y:S02]  /*12910*/  SHFL.IDX P0, R123, R88, R89, R90 ;  /* 0x00000059587b7389 */ /* 0x000064000000005a */
[----:B01----:R-:W-:Y:S05]  /*12920*/  ENDCOLLECTIVE ;  /* 0x000000000000791b */ /* 0x003fea0003800000 */
.L_x_321:
[----:B------:R-:W-:Y:S02]  /*12930*/  MOV R88, R11 ;  /* 0x0000000b00587202 */ /* 0x000fe40000000f00 */
[----:B------:R-:W-:-:S07]  /*12940*/  MOV R85, R123 ;  /* 0x0000007b00557202 */ /* 0x000fce0000000f00 */
[----:B------:R-:W-:Y:S05]  /*12950*/  WARPSYNC.COLLECTIVE R91, `(.L_x_322) ;  /* 0x000000005b087348 */ /* 0x000fea0003c00000 */
[----:B------:R0:W1:Y:S02]  /*12960*/  SHFL.IDX P0, R123, R88, R89, R90 ;  /* 0x00000059587b7389 */ /* 0x000064000000005a */
[----:B01----:R-:W-:Y:S05]  /*12970*/  ENDCOLLECTIVE ;  /* 0x000000000000791b */ /* 0x003fea0003800000 */
.L_x_322:
[----:B------:R-:W-:Y:S01]  /*12980*/  MOV R88, R12 ;  /* 0x0000000c00587202 */ /* 0x000fe20000000f00 */
[----:B------:R-:W-:Y:S01]  /*12990*/  FFMA R52, R79, R123, R52 ;  /* 0x0000007b4f347223 */ /* 0x000fe20000000034 */
[----:B------:R-:W-:Y:S01]  /*129a0*/  FFMA R77, R76, R79, R77 ;  /* 0x0000004f4c4d7223 */ /* 0x000fe2000000004d */
[----:B------:R-:W-:Y:S01]  /*129b0*/  FADD R87, R87, R86 ;  /* 0x0000005657577221 */ /* 0x000fe20000000000 */
[----:B------:R-:W-:-:S07]  /*129c0*/  FFMA R51, R122, R123, R51 ;  /* 0x0000007b7a337223 */ /* 0x000fce0000000033 */
[----:B------:R-:W-:Y:S05]  /*129d0*/  WARPSYNC.COLLECTIVE R91, `(.L_x_323) ;  /* 0x000000005b087348 */ /* 0x000fea0003c00000 */
[----:B------:R0:W1:Y:S02]  /*129e0*/  SHFL.IDX P0, R123, R88, R89, R90 ;  /* 0x00000059587b7389 */ /* 0x000064000000005a */
[----:B01----:R-:W-:Y:S05]  /*129f0*/  ENDCOLLECTIVE ;  /* 0x000000000000791b */ /* 0x003fea0003800000 */
.L_x_323:
[----:B------:R-:W-:Y:S01]  /*12a00*/  FFMA R81, R76, R122, R81 ;  /* 0x0000007a4c517223 */ /* 0x000fe20000000051 */
[----:B------:R-:W-:Y:S02]  /*12a10*/  MOV R88, R13 ;  /* 0x0000000d00587202 */ /* 0x000fe40000000f00 */
[----:B------:R-:W-:-:S07]  /*12a20*/  MOV R76, R123 ;  /* 0x0000007b004c7202 */ /* 0x000fce0000000f00 */
[----:B------:R-:W-:Y:S05]  /*12a30*/  WARPSYNC.COLLECTIVE R91, `(.L_x_324) ;  /* 0x000000005b087348 */ /* 0x000fea0003c00000 */
[----:B------:R0:W1:Y:S02]  /*12a40*/  SHFL.IDX P0, R123, R88, R89, R90 ;  /* 0x00000059587b7389 */ /* 0x000064000000005a */
[----:B01----:R-:W-:Y:S05]  /*12a50*/  ENDCOLLECTIVE ;  /* 0x000000000000791b */ /* 0x003fea0003800000 */
.L_x_324:
[----:B------:R-:W-:Y:S02]  /*12a60*/  MOV R88, R14 ;  /* 0x0000000e00587202 */ /* 0x000fe40000000f00 */
[----:B------:R-:W-:-:S07]  /*12a70*/  MOV R84, R123 ;  /* 0x0000007b00547202 */ /* 0x000fce0000000f00 */
[----:B------:R-:W-:Y:S05]  /*12a80*/  WARPSYNC.COLLECTIVE R91, `(.L_x_325) ;  /* 0x000000005b087348 */ /* 0x000fea0003c00000 */
[----:B------:R0:W1:Y:S02]  /*12a90*/  SHFL.IDX P0, R123, R88, R89, R90 ;  /* 0x00000059587b7389 */ /* 0x000064000000005a */
[----:B01----:R-:W-:Y:S05]  /*12aa0*/  ENDCOLLECTIVE ;  /* 0x000000000000791b */ /* 0x003fea0003800000 */
.L_x_325:
[----:B------:R-:W-:Y:S02]  /*12ab0*/  MOV R88, R15 ;  /* 0x0000000f00587202 */ /* 0x000fe40000000f00 */
[----:B------:R-:W-:-:S07]  /*12ac0*/  MOV R86, R123 ;  /* 0x0000007b00567202 */ /* 0x000fce0000000f00 */
[----:B------:R-:W-:Y:S05]  /*12ad0*/  WARPSYNC.COLLECTIVE R91, `(.L_x_326) ;  /* 0x000000005b087348 */ /* 0x000fea0003c00000 */
[----:B------:R0:W1:Y:S02]  /*12ae0*/  SHFL.IDX P0, R123, R88, R89, R90 ;  /* 0x00000059587b7389 */ /* 0x000064000000005a */
[----:B01----:R-:W-:Y:S05]  /*12af0*/  ENDCOLLECTIVE ;  /* 0x000000000000791b */ /* 0x003fea0003800000 */
.L_x_326:
[----:B------:R-:W-:Y:S02]  /*12b00*/  MOV R88, R16 ;  /* 0x0000001000587202 */ /* 0x000fe40000000f00 */
[----:B------:R-:W-:-:S07]  /*12b10*/  MOV R124, R123 ;  /* 0x0000007b007c7202 */ /* 0x000fce0000000f00 */
[----:B------:R-:W-:Y:S05]  /*12b20*/  WARPSYNC.COLLECTIVE R91, `(.L_x_327) ;  /* 0x000000005b087348 */ /* 0x000fea0003c00000 */
[----:B------:R0:W1:Y:S02]  /*12b30*/  SHFL.IDX P0, R123, R88, R89, R90 ;  /* 0x00000059587b7389 */ /* 0x000064000000005a */
[----:B01----:R-:W-:Y:S05]  /*12b40*/  ENDCOLLECTIVE ;  /* 0x000000000000791b */ /* 0x003fea0003800000 */
.L_x_327:
[----:B------:R-:W-:Y:S02]  /*12b50*/  MOV R88, R17 ;  /* 0x0000001100587202 */ /* 0x000fe40000000f00 */
[----:B------:R-:W-:-:S07]  /*12b60*/  MOV R126, R123 ;  /* 0x0000007b007e7202 */ /* 0x000fce0000000f00 */
[----:B------:R-:W-:Y:S05]  /*12b70*/  WARPSYNC.COLLECTIVE R91, `(.L_x_328) ;  /* 0x000000005b087348 */ /* 0x000fea0003c00000 */
[----:B------:R0:W1:Y:S02]  /*12b80*/  SHFL.IDX P0, R123, R88, R89, R90 ;  /* 0x00000059587b7389 */ /* 0x000064000000005a */
[----:B01----:R-:W-:Y:S05]  /*12b90*/  ENDCOLLECTIVE ;  /* 0x000000000000791b */ /* 0x003fea0003800000 */
.L_x_328:
[----:B------:R-:W-:Y:S02]  /*12ba0*/  MOV R88, R18 ;  /* 0x0000001200587202 */ /* 0x000fe40000000f00 */
[----:B------:R-:W-:-:S07]  /*12bb0*/  MOV R128, R123 ;  /* 0x0000007b00807202 */ /* 0x000fce0000000f00 */
[----:B------:R-:W-:Y:S05]  /*12bc0*/  WARPSYNC.COLLECTIVE R91, `(.L_x_329) ;  /* 0x000000005b087348 */ /* 0x000fea0003c00000 */
[----:B------:R0:W1:Y:S02]  /*12bd0*/  SHFL.IDX P0, R123, R88, R89, R90 ;  /* 0x00000059587b7389 */ /* 0x000064000000005a */
[----:B01----:R-:W-:Y:S05]  /*12be0*/  ENDCOLLECTIVE ;  /* 0x000000000000791b */ /* 0x003fea0003800000 */
.L_x_329:
[----:B------:R-:W-:Y:S02]  /*12bf0*/  MOV R88, R19 ;  /* 0x0000001300587202 */ /* 0x000fe40000000f00 */
[----:B------:R-:W-:-:S07]  /*12c00*/  MOV R130, R123 ;  /* 0x0000007b00827202 */ /* 0x000fce0000000f00 */
[----:B------:R-:W-:Y:S05]  /*12c10*/  WARPSYNC.COLLECTIVE R91, `(.L_x_330) ;  /* 0x000000005b087348 */ /* 0x000fea0003c00000 */
[----:B------:R0:W1:Y:S02]  /*12c20*/  SHFL.IDX P0, R123, R88, R89, R90 ;  /* 0x00000059587b7389 */ /* 0x000064000000005a */
[----:B01----:R-:W-:Y:S05]  /*12c30*/  ENDCOLLECTIVE ;  /* 0x000000000000791b */ /* 0x003fea0003800000 */
.L_x_330:
[----:B------:R-:W-:Y:S02]  /*12c40*/  MOV R88, R20 ;  /* 0x0000001400587202 */ /* 0x000fe40000000f00 */
[----:B------:R-:W-:-:S07]  /*12c50*/  MOV R132, R123 ;  /* 0x0000007b00847202 */ /* 0x000fce0000000f00 */
[----:B------:R-:W-:Y:S05]  /*12c60*/  WARPSYNC.COLLECTIVE R91, `(.L_x_331) ;  /* 0x000000005b087348 */ /* 0x000fea0003c00000 */
[----:B------:R0:W1:Y:S02]  /*12c70*/  SHFL.IDX P0, R123, R88, R89, R90 ;  /* 0x00000059587b7389 */ /* 0x000064000000005a */
[----:B01----:R-:W-:Y:S05]  /*12c80*/  ENDCOLLECTIVE ;  /* 0x000000000000791b */ /* 0x003fea0003800000 */
.L_x_331:
[----:B------:R-:W-:Y:S02]  /*12c90*/  MOV R88, R21 ;  /* 0x0000001500587202 */ /* 0x000fe40000000f00 */
[----:B------:R-:W-:-:S07]  /*12ca0*/  MOV R134, R123 ;  /* 0x0000007b00867202 */ /* 0x000fce0000000f00 */
[----:B------:R-:W-:Y:S05]  /*12cb0*/  WARPSYNC.COLLECTIVE R91, `(.L_x_332) ;  /* 0x000000005b087348 */ /* 0x000fea0003c00000 */
[----:B------:R0:W1:Y:S02]  /*12cc0*/  SHFL.IDX P0, R123, R88, R89, R90 ;  /* 0x00000059587b7389 */ /* 0x000064000000005a */
[----:B01----:R-:W-:Y:S05]  /*12cd0*/  ENDCOLLECTIVE ;  /* 0x000000000000791b */ /* 0x003fea0003800000 */
.L_x_332:
[----:B------:R-:W-:Y:S01]  /*12ce0*/  MOV R88, R22 ;  /* 0x0000001600587202 */ /* 0x000fe20000000f00 */
[-C--:B------:R-:W-:Y:S01]  /*12cf0*/  FFMA R71, R122, R123.reuse, R71 ;  /* 0x0000007b7a477223 */ /* 0x080fe20000000047 */
[----:B------:R-:W-:-:S07]  /*12d00*/  FFMA R72, R79, R123, R72 ;  /* 0x0000007b4f487223 */ /* 0x000fce0000000048 */
[----:B------:R-:W-:Y:S05]  /*12d10*/  WARPSYNC.COLLECTIVE R91, `(.L_x_333) ;  /* 0x000000005b087348 */ /* 0x000fea0003c00000 */
[----:B------:R0:W1:Y:S02]  /*12d20*/  SHFL.IDX P0, R123, R88, R89, R90 ;  /* 0x00000059587b7389 */ /* 0x000064000000005a */
[----:B01----:R-:W-:Y:S05]  /*12d30*/  ENDCOLLECTIVE ;  /* 0x000000000000791b */ /* 0x003fea0003800000 */
.L_x_333:
[-C--:B------:R-:W-:Y:S01]  /*12d40*/  FFMA R53, R122, R76.reuse, R53 ;  /* 0x0000004c7a357223 */ /* 0x080fe20000000035 */
[----:B------:R-:W-:Y:S01]  /*12d50*/  FFMA R54, R79, R76, R54 ;  /* 0x0000004c4f367223 */ /* 0x000fe20000000036 */
[----:B------:R-:W-:Y:S02]  /*12d60*/  MOV R88, R23 ;  /* 0x0000001700587202 */ /* 0x000fe40000000f00 */
[----:B------:R-:W-:-:S07]  /*12d70*/  MOV R76, R123 ;  /* 0x0000007b004c7202 */ /* 0x000fce0000000f00 */
[----:B------:R-:W-:Y:S05]  /*12d80*/  WARPSYNC.COLLECTIVE R91, `(.L_x_334) ;  /* 0x000000005b087348 */ /* 0x000fea0003c00000 */
[----:B------:R0:W1:Y:S02]  /*12d90*/  SHFL.IDX P0, R123, R88, R89, R90 ;  /* 0x00000059587b7389 */ /* 0x000064000000005a */
[----:B01----:R-:W-:Y:S05]  /*12da0*/  ENDCOLLECTIVE ;  /* 0x000000000000791b */ /* 0x003fea0003800000 */
.L_x_334:
[-C--:B------:R-:W-:Y:S01]  /*12db0*/  FFMA R55, R122, R84.reuse, R55 ;  /* 0x000000547a377223 */ /* 0x080fe20000000037 */
[----:B------:R-:W-:Y:S01]  /*12dc0*/  FFMA R56, R79, R84, R56 ;  /* 0x000000544f387223 */ /* 0x000fe20000000038 */
[----:B------:R-:W-:Y:S02]  /*12dd0*/  MOV R88, R24 ;  /* 0x0000001800587202 */ /* 0x000fe40000000f00 */
[----:B------:R-:W-:-:S07]  /*12de0*/  MOV R84, R123 ;  /* 0x0000007b00547202 */ /* 0x000fce0000000f00 */
[----:B------:R-:W-:Y:S05]  /*12df0*/  WARPSYNC.COLLECTIVE R91, `(.L_x_335) ;  /* 0x000000005b087348 */ /* 0x000fea0003c00000 */
[----:B------:R0:W1:Y:S02]  /*12e00*/  SHFL.IDX P0, R123, R88, R89, R90 ;  /* 0x00000059587b7389 */ /* 0x000064000000005a */
[----:B01----:R-:W-:Y:S05]  /*12e10*/  ENDCOLLECTIVE ;  /* 0x000000000000791b */ /* 0x003fea0003800000 */
.L_x_335:
[-C--:B------:R-:W-:Y:S01]  /*12e20*/  FFMA R57, R122, R86.reuse, R57 ;  /* 0x000000567a397223 */ /* 0x080fe20000000039 */
[----:B------:R-:W-:Y:S01]  /*12e30*/  FFMA R58, R79, R86, R58 ;  /* 0x000000564f3a7223 */ /* 0x000fe2000000003a */
[----:B------:R-:W-:Y:S02]  /*12e40*/  MOV R88, R25 ;  /* 0x0000001900587202 */ /* 0x000fe40000000f00 */
[----:B------:R-:W-:-:S07]  /*12e50*/  MOV R86, R123 ;  /* 0x0000007b00567202 */ /* 0x000fce0000000f00 */
[----:B------:R-:W-:Y:S05]  /*12e60*/  WARPSYNC.COLLECTIVE R91, `(.L_x_336) ;  /* 0x000000005b087348 */ /* 0x000fea0003c00000 */
[----:B------:R0:W1:Y:S02]  /*12e70*/  SHFL.IDX P0, R123, R88, R89, R90 ;  /* 0x00000059587b7389 */ /* 0x000064000000005a */
[----:B01----:R-:W-:Y:S05]  /*12e80*/  ENDCOLLECTIVE ;  /* 0x000000000000791b */ /* 0x003fea0003800000 */
.L_x_336:
[-C--:B------:R-:W-:Y:S01]  /*12e90*/  FFMA R59, R122, R124.reuse, R59 ;  /* 0x0000007c7a3b7223 */ /* 0x080fe2000000003b */
[----:B------:R-:W-:Y:S01]  /*12ea0*/  FFMA R60, R79, R124, R60 ;  /* 0x0000007c4f3c7223 */ /* 0x000fe2000000003c */
[----:B------:R-:W-:Y:S02]  /*12eb0*/  MOV R88, R26 ;  /* 0x0000001a00587202 */ /* 0x000fe40000000f00 */
[----:B------:R-:W-:-:S07]  /*12ec0*/  MOV R124, R123 ;  /* 0x0000007b007c7202 */ /* 0x000fce0000000f00 */
[----:B------:R-:W-:Y:S05]  /*12ed0*/  WARPSYNC.COLLECTIVE R91, `(.L_x_337) ;  /* 0x000000005b087348 */ /* 0x000fea0003c00000 */
[----:B------:R0:W1:Y:S02]  /*12ee0*/  SHFL.IDX P0, R123, R88, R89, R90 ;  /* 0x00000059587b7389 */ /* 0x000064000000005a */
[----:B01----:R-:W-:Y:S05]  /*12ef0*/  ENDCOLLECTIVE ;  /* 0x000000000000791b */ /* 0x003fea0003800000 */
.L_x_337:
[-C--:B------:R-:W-:Y:S01]  /*12f00*/  FFMA R61, R122, R126.reuse, R61 ;  /* 0x0000007e7a3d7223 */ /* 0x080fe2000000003d */
[----:B------:R-:W-:Y:S01]  /*12f10*/  FFMA R62, R79, R126, R62 ;  /* 0x0000007e4f3e7223 */ /* 0x000fe2000000003e */
[----:B------:R-:W-:Y:S02]  /*12f20*/  MOV R88, R28 ;  /* 0x0000001c00587202 */ /* 0x000fe40000000f00 */
[----:B------:R-:W-:-:S07]  /*12f30*/  MOV R126, R123 ;  /* 0x0000007b007e7202 */ /* 0x000fce0000000f00 */
[----:B------:R-:W-:Y:S05]  /*12f40*/  WARPSYNC.COLLECTIVE R91, `(.L_x_338) ;  /* 0x000000005b087348 */ /* 0x000fea0003c00000 */
[----:B------:R0:W1:Y:S02]  /*12f50*/  SHFL.IDX P0, R123, R88, R89, R90 ;  /* 0x00000059587b7389 */ /* 0x000064000000005a */
[----:B01----:R-:W-:Y:S05]  /*12f60*/  ENDCOLLECTIVE ;  /* 0x000000000000791b */ /* 0x003fea0003800000 */
.L_x_338:
[-C--:B------:R-:W-:Y:S01]  /*12f70*/  FFMA R63, R122, R128.reuse, R63 ;  /* 0x000000807a3f7223 */ /* 0x080fe2000000003f */
[----:B------:R-:W-:Y:S01]  /*12f80*/  FFMA R64, R79, R128, R64 ;  /* 0x000000804f407223 */ /* 0x000fe20000000040 */
[----:B------:R-:W-:Y:S02]  /*12f90*/  MOV R88, R29 ;  /* 0x0000001d00587202 */ /* 0x000fe40000000f00 */
[----:B------:R-:W-:-:S07]  /*12fa0*/  MOV R128, R123 ;  /* 0x0000007b00807202 */ /* 0x000fce0000000f00 */
[----:B------:R-:W-:Y:S05]  /*12fb0*/  WARPSYNC.COLLECTIVE R91, `(.L_x_339) ;  /* 0x000000005b087348 */ /* 0x000fea0003c00000 */
[----:B------:R0:W1:Y:S02]  /*12fc0*/  SHFL.IDX P0, R123, R88, R89, R90 ;  /* 0x00000059587b7389 */ /* 0x000064000000005a */
[----:B01----:R-:W-:Y:S05]  /*12fd0*/  ENDCOLLECTIVE ;  /* 0x000000000000791b */ /* 0x003fea0003800000 */
.L_x_339:
[-C--:B------:R-:W-:Y:S01]  /*12fe0*/  FFMA R65, R122, R130.reuse, R65 ;  /* 0x000000827a417223 */ /* 0x080fe20000000041 */
[----:B------:R-:W-:Y:S01]  /*12ff0*/  FFMA R66, R79, R130, R66 ;  /* 0x000000824f427223 */ /* 0x000fe20000000042 */
[----:B------:R-:W-:Y:S02]  /*13000*/  MOV R88, R30 ;  /* 0x0000001e00587202 */ /* 0x000fe40000000f00 */
[----:B------:R-:W-:-:S07]  /*13010*/  MOV R130, R123 ;  /* 0x0000007b00827202 */ /* 0x000fce0000000f00 */
[----:B------:R-:W-:Y:S05]  /*13020*/  WARPSYNC.COLLECTIVE R91, `(.L_x_340) ;  /* 0x000000005b087348 */ /* 0x000fea0003c00000 */
[----:B------:R0:W1:Y:S02]  /*13030*/  SHFL.IDX P0, R123, R88, R89, R90 ;  /* 0x00000059587b7389 */ /* 0x000064000000005a */
[----:B01----:R-:W-:Y:S05]  /*13040*/  ENDCOLLECTIVE ;  /* 0x000000000000791b */ /* 0x003fea0003800000 */
.L_x_340:
[-C--:B------:R-:W-:Y:S01]  /*13050*/  FFMA R67, R122, R132.reuse, R67 ;  /* 0x000000847a437223 */ /* 0x080fe20000000043 */
[----:B------:R-:W-:Y:S01]  /*13060*/  FFMA R68, R79, R132, R68 ;  /* 0x000000844f447223 */ /* 0x000fe20000000044 */
[----:B------:R-:W-:Y:S02]  /*13070*/  MOV R88, R31 ;  /* 0x0000001f00587202 */ /* 0x000fe40000000f00 */
[----:B------:R-:W-:-:S07]  /*13080*/  MOV R132, R123 ;  /* 0x0000007b00847202 */ /* 0x000fce0000000f00 */
[----:B------:R-:W-:Y:S05]  /*13090*/  WARPSYNC.COLLECTIVE R91, `(.L_x_341) ;  /* 0x000000005b087348 */ /* 0x000fea0003c00000 */
[----:B------:R0:W1:Y:S02]  /*130a0*/  SHFL.IDX P0, R123, R88, R89, R90 ;  /* 0x00000059587b7389 */ /* 0x000064000000005a */
[----:B01----:R-:W-:Y:S05]  /*130b0*/  ENDCOLLECTIVE ;  /* 0x000000000000791b */ /* 0x003fea0003800000 */
.L_x_341:
[-C--:B------:R-:W-:Y:S01]  /*130c0*/  FFMA R69, R122, R134.reuse, R69 ;  /* 0x000000867a457223 */ /* 0x080fe20000000045 */
[----:B------:R-:W-:Y:S01]  /*130d0*/  FFMA R70, R79, R134, R70 ;  /* 0x000000864f467223 */ /* 0x000fe20000000046 */
[----:B------:R-:W-:Y:S02]  /*130e0*/  MOV R88, R32 ;  /* 0x0000002000587202 */ /* 0x000fe40000000f00 */
[----:B------:R-:W-:-:S07]  /*130f0*/  MOV R134, R123 ;  /* 0x0000007b00867202 */ /* 0x000fce0000000f00 */
[----:B------:R-:W-:Y:S05]  /*13100*/  WARPSYNC.COLLECTIVE R91, `(.L_x_342) ;  /* 0x000000005b087348 */ /* 0x000fea0003c00000 */
[----:B------:R0:W1:Y:S02]  /*13110*/  SHFL.IDX P0, R123, R88, R89, R90 ;  /* 0x00000059587b7389 */ /* 0x000064000000005a */
[----:B01----:R-:W-:Y:S05]  /*13120*/  ENDCOLLECTIVE ;  /* 0x000000000000791b */ /* 0x003fea0003800000 */
.L_x_342:
[----:B------:R-:W-:Y:S01]  /*13130*/  MOV R88, R34 ;  /* 0x0000002200587202 */ /* 0x000fe20000000f00 */
[-C--:B------:R-:W-:Y:S01]  /*13140*/  FFMA R107, R122, R123.reuse, R107 ;  /* 0x0000007b7a6b7223 */ /* 0x080fe2000000006b */
[----:B------:R-:W-:-:S07]  /*13150*/  FFMA R108, R79, R123, R108 ;  /* 0x0000007b4f6c7223 */ /* 0x000fce000000006c */
[----:B------:R-:W-:Y:S05]  /*13160*/  WARPSYNC.COLLECTIVE R91, `(.L_x_343) ;  /* 0x000000005b087348 */ /* 0x000fea0003c00000 */
[----:B------:R0:W1:Y:S02]  /*13170*/  SHFL.IDX P0, R123, R88, R89, R90 ;  /* 0x00000059587b7389 */ /* 0x000064000000005a */
[----:B01----:R-:W-:Y:S05]  /*13180*/  ENDCOLLECTIVE ;  /* 0x000000000000791b */ /* 0x003fea0003800000 */
.L_x_343:
[-C--:B------:R-:W-:Y:S01]  /*13190*/  FFMA R75, R122, R84.reuse, R75 ;  /* 0x000000547a4b7223 */ /* 0x080fe2000000004b */
[----:B------:R-:W-:Y:S01]  /*131a0*/  FFMA R92, R79, R84, R92 ;  /* 0x000000544f5c7223 */ /* 0x000fe2000000005c */
[----:B------:R-:W-:Y:S02]  /*131b0*/  MOV R88, R35 ;  /* 0x0000002300587202 */ /* 0x000fe40000000f00 */
[----:B------:R-:W-:-:S07]  /*131c0*/  MOV R84, R123 ;  /* 0x0000007b00547202 */ /* 0x000fce0000000f00 */
[----:B------:R-:W-:Y:S05]  /*131d0*/  WARPSYNC.COLLECTIVE R91, `(.L_x_344) ;  /* 0x000000005b087348 */ /* 0x000fea0003c00000 */
[----:B------:R0:W1:Y:S02]  /*131e0*/  SHFL.IDX P0, R123, R88, R89, R90 ;  /* 0x00000059587b7389 */ /* 0x000064000000005a */
[----:B01----:R-:W-:Y:S05]  /*131f0*/  ENDCOLLECTIVE ;  /* 0x000000000000791b */ /* 0x003fea0003800000 */
.L_x_344:
[-C--:B------:R-:W-:Y:S01]  /*13200*/  FFMA R48, R122, R85.reuse, R48 ;  /* 0x000000557a307223 */ /* 0x080fe20000000030 */
[----:B------:R-:W-:Y:S01]  /*13210*/  FFMA R50, R79, R85, R50 ;  /* 0x000000554f327223 */ /* 0x000fe20000000032 */
[----:B------:R-:W-:Y:S02]  /*13220*/  MOV R88, R36 ;  /* 0x0000002400587202 */ /* 0x000fe40000000f00 */
[----:B------:R-:W-:-:S07]  /*13230*/  MOV R85, R123 ;  /* 0x0000007b00557202 */ /* 0x000fce0000000f00 */
[----:B------:R-:W-:Y:S05]  /*13240*/  WARPSYNC.COLLECTIVE R91, `(.L_x_345) ;  /* 0x000000005b087348 */ /* 0x000fea0003c00000 */
[----:B------:R0:W1:Y:S02]  /*13250*/  SHFL.IDX P0, R123, R88, R89, R90 ;  /* 0x00000059587b7389 */ /* 0x000064000000005a */
[----:B01----:R-:W-:Y:S05]  /*13260*/  ENDCOLLECTIVE ;  /* 0x000000000000791b */ /* 0x003fea0003800000 */
.L_x_345:
[-C--:B------:R-:W-:Y:S01]  /*13270*/  FFMA R93, R122, R86.reuse, R93 ;  /* 0x000000567a5d7223 */ /* 0x080fe2000000005d */
[----:B------:R-:W-:Y:S01]  /*13280*/  FFMA R94, R79, R86, R94 ;  /* 0x000000564f5e7223 */ /* 0x000fe2000000005e */
[----:B------:R-:W-:Y:S02]  /*13290*/  MOV R88, R37 ;  /* 0x0000002500587202 */ /* 0x000fe40000000f00 */
[----:B------:R-:W-:-:S07]  /*132a0*/  MOV R86, R123 ;  /* 0x0000007b00567202 */ /* 0x000fce0000000f00 */
[----:B------:R-:W-:Y:S05]  /*132b0*/  WARPSYNC.COLLECTIVE R91, `(.L_x_346) ;  /* 0x000000005b087348 */ /* 0x000fea0003c00000 */
[----:B------:R0:W1:Y:S02]  /*132c0*/  SHFL.IDX P0, R123, R88, R89, R90 ;  /* 0x00000059587b7389 */ /* 0x000064000000005a */
[----:B01----:R-:W-:Y:S05]  /*132d0*/  ENDCOLLECTIVE ;  /* 0x000000000000791b */ /* 0x003fea0003800000 */
.L_x_346:
[-C--:B------:R-:W-:Y:S01]  /*132e0*/  FFMA R97, R122, R126.reuse, R97 ;  /* 0x0000007e7a617223 */ /* 0x080fe20000000061 */
[----:B------:R-:W-:Y:S01]  /*132f0*/  FFMA R98, R79, R126, R98 ;  /* 0x0000007e4f627223 */ /* 0x000fe20000000062 */
[----:B------:R-:W-:Y:S02]  /*13300*/  MOV R88, R38 ;  /* 0x0000002600587202 */ /* 0x000fe40000000f00 */
[----:B------:R-:W-:-:S07]  /*13310*/  MOV R126, R123 ;  /* 0x0000007b007e7202 */ /* 0x000fce0000000f00 */
[----:B------:R-:W-:Y:S05]  /*13320*/  WARPSYNC.COLLECTIVE R91, `(.L_x_347) ;  /* 0x000000005b087348 */ /* 0x000fea0003c00000 */
[----:B------:R0:W1:Y:S02]  /*13330*/  SHFL.IDX P0, R123, R88, R89, R90 ;  /* 0x00000059587b7389 */ /* 0x000064000000005a */
[----:B01----:R-:W-:Y:S05]  /*13340*/  ENDCOLLECTIVE ;  /* 0x000000000000791b */ /* 0x003fea0003800000 */
.L_x_347:
[----:B------:R-:W-:Y:S02]  /*13350*/  MOV R88, R39 ;  /* 0x0000002700587202 */ /* 0x000fe40000000f00 */
[----:B------:R-:W-:-:S07]  /*13360*/  MOV R127, R123 ;  /* 0x0000007b007f7202 */ /* 0x000fce0000000f00 */
[----:B------:R-:W-:Y:S05]  /*13370*/  WARPSYNC.COLLECTIVE R91, `(.L_x_348) ;  /* 0x000000005b087348 */ /* 0x000fea0003c00000 */
[----:B------:R0:W1:Y:S02]  /*13380*/  SHFL.IDX P0, R123, R88, R89, R90 ;  /* 0x00000059587b7389 */ /* 0x000064000000005a */
[----:B01----:R-:W-:Y:S05]  /*13390*/  ENDCOLLECTIVE ;  /* 0x000000000000791b */ /* 0x003fea0003800000 */
.L_x_348:
[-C--:B------:R-:W-:Y:S01]  /*133a0*/  FFMA R99, R122, R128.reuse, R99 ;  /* 0x000000807a637223 */ /* 0x080fe20000000063 */
[----:B------:R-:W-:Y:S01]  /*133b0*/  FFMA R100, R79, R128, R100 ;  /* 0x000000804f647223 */ /* 0x000fe20000000064 */
[----:B------:R-:W-:Y:S02]  /*133c0*/  MOV R88, R40 ;  /* 0x0000002800587202 */ /* 0x000fe40000000f00 */
[----:B------:R-:W-:-:S07]  /*133d0*/  MOV R128, R123 ;  /* 0x0000007b00807202 */ /* 0x000fce0000000f00 */
[----:B------:R-:W-:Y:S05]  /*133e0*/  WARPSYNC.COLLECTIVE R91, `(.L_x_349) ;  /* 0x000000005b087348 */ /* 0x000fea0003c00000 */
[----:B------:R0:W1:Y:S02]  /*133f0*/  SHFL.IDX P0, R123, R88, R89, R90 ;  /* 0x00000059587b7389 */ /* 0x000064000000005a */
[----:B01----:R-:W-:Y:S05]  /*13400*/  ENDCOLLECTIVE ;  /* 0x000000000000791b */ /* 0x003fea0003800000 */
.L_x_349:
[-C--:B------:R-:W-:Y:S01]  /*13410*/  FFMA R101, R122, R130.reuse, R101 ;  /* 0x000000827a657223 */ /* 0x080fe20000000065 */
[----:B------:R-:W-:Y:S01]  /*13420*/  FFMA R102, R79, R130, R102 ;  /* 0x000000824f667223 */ /* 0x000fe20000000066 */
[----:B------:R-:W-:Y:S02]  /*13430*/  MOV R88, R41 ;  /* 0x0000002900587202 */ /* 0x000fe40000000f00 */
[----:B------:R-:W-:-:S07]  /*13440*/  MOV R130, R123 ;  /* 0x0000007b00827202 */ /* 0x000fce0000000f00 */
[----:B------:R-:W-:Y:S05]  /*13450*/  WARPSYNC.COLLECTIVE R91, `(.L_x_350) ;  /* 0x000000005b087348 */ /* 0x000fea0003c00000 */
[----:B------:R0:W1:Y:S02]  /*13460*/  SHFL.IDX P0, R123, R88, R89, R90 ;  /* 0x00000059587b7389 */ /* 0x000064000000005a */
[----:B01----:R-:W-:Y:S05]  /*13470*/  ENDCOLLECTIVE ;  /* 0x000000000000791b */ /* 0x003fea0003800000 */
.L_x_350:
[----:B------:R-:W-:Y:S02]  /*13480*/  MOV R88, R42 ;  /* 0x0000002a00587202 */ /* 0x000fe40000000f00 */
[----:B------:R-:W-:-:S07]  /*13490*/  MOV R129, R123 ;  /* 0x0000007b00817202 */ /* 0x000fce0000000f00 */
[----:B------:R-:W-:Y:S05]  /*134a0*/  WARPSYNC.COLLECTIVE R91, `(.L_x_351) ;  /* 0x000000005b087348 */ /* 0x000fea0003c00000 */
[----:B------:R0:W1:Y:S02]  /*134b0*/  SHFL.IDX P0, R123, R88, R89, R90 ;  /* 0x00000059587b7389 */ /* 0x000064000000005a */
[----:B01----:R-:W-:Y:S05]  /*134c0*/  ENDCOLLECTIVE ;  /* 0x000000000000791b */ /* 0x003fea0003800000 */
.L_x_351:
        /* <DEDUP_REMOVED lines=23> */
.L_x_352:
[----:B------:R-:W-:Y:S01]  /*13640*/  FFMA R114, R79, R86, R114 ;  /* 0x000000564f727223 */ /* 0x000fe20000000072 */
[----:B------:R-:W-:Y:S02]  /*13650*/  MOV R88, R10 ;  /* 0x0000000a00587202 */ /* 0x000fe40000000f00 */
[----:B------:R-:W-:-:S07]  /*13660*/  MOV R86, R123 ;  /* 0x0000007b00567202 */ /* 0x000fce0000000f00 */
[----:B------:R-:W-:Y:S05]  /*13670*/  WARPSYNC.COLLECTIVE R91, `(.L_x_353) ;  /* 0x000000005b087348 */ /* 0x000fea0003c00000 */
[----:B------:R0:W1:Y:S02]  /*13680*/  SHFL.IDX P0, R123, R88, R89, R90 ;  /* 0x00000059587b7389 */ /* 0x000064000000005a */
[----:B01----:R-:W-:Y:S05]  /*13690*/  ENDCOLLECTIVE ;  /* 0x000000000000791b */ /* 0x003fea0003800000 */
.L_x_353:
[----:B------:R-:W-:Y:S01]  /*136a0*/  MOV R88, R11 ;  /* 0x0000000b00587202 */ /* 0x000fe20000000f00 */
[----:B------:R-:W-:Y:S01]  /*136b0*/  FADD R0, R0, R43 ;  /* 0x0000002b00007221 */ /* 0x000fe20000000000 */
        /* <DEDUP_REMOVED lines=16> */
.L_x_354:
[----:B------:R-:W-:Y:S02]  /*137c0*/  MOV R88, R12 ;  /* 0x0000000c00587202 */ /* 0x000fe40000000f00 */
[----:B------:R-:W-:-:S07]  /*137d0*/  MOV R79, R123 ;  /* 0x0000007b004f7202 */ /* 0x000fce0000000f00 */
[----:B------:R-:W-:Y:S05]  /*137e0*/  WARPSYNC.COLLECTIVE R91, `(.L_x_355) ;  /* 0x000000005b087348 */ /* 0x000fea0003c00000 */
[----:B------:R0:W1:Y:S02]  /*137f0*/  SHFL.IDX P0, R123, R88, R89, R90 ;  /* 0x00000059587b7389 */ /* 0x000064000000005a */
[----:B01----:R-:W-:Y:S05]  /*13800*/  ENDCOLLECTIVE ;  /* 0x000000000000791b */ /* 0x003fea0003800000 */
.L_x_355:
[----:B------:R-:W-:Y:S01]  /*13810*/  MOV R88, R13 ;  /* 0x0000000d00587202 */ /* 0x000fe20000000f00 */
[-C--:B------:R-:W-:Y:S01]  /*13820*/  FFMA R124, R44, R123.reuse, R53 ;  /* 0x0000007b2c7c7223 */ /* 0x080fe20000000035 */
[----:B------:R-:W-:-:S07]  /*13830*/  FFMA R54, R45, R123, R54 ;  /* 0x0000007b2d367223 */ /* 0x000fce0000000036 */
[----:B------:R-:W-:Y:S05]  /*13840*/  WARPSYNC.COLLECTIVE R91, `(.L_x_356) ;  /* 0x000000005b087348 */ /* 0x000fea0003c00000 */
[----:B------:R0:W1:Y:S02]  /*13850*/  SHFL.IDX P0, R123, R88, R89, R90 ;  /* 0x00000059587b7389 */ /* 0x000064000000005a */
[----:B01----:R-:W-:Y:S05]  /*13860*/  ENDCOLLECTIVE ;  /* 0x000000000000791b */ /* 0x003fea0003800000 */
.L_x_356:
[----:B------:R-:W-:Y:S02]  /*13870*/  MOV R88, R14 ;  /* 0x0000000e00587202 */ /* 0x000fe40000000f00 */
[----:B------:R-:W-:-:S07]  /*13880*/  MOV R128, R123 ;  /* 0x0000007b00807202 */ /* 0x000fce0000000f00 */
[----:B------:R-:W-:Y:S05]  /*13890*/  WARPSYNC.COLLECTIVE R91, `(.L_x_357) ;  /* 0x000000005b087348 */ /* 0x000fea0003c00000 */
[----:B------:R0:W1:Y:S02]  /*138a0*/  SHFL.IDX P0, R123, R88, R89, R90 ;  /* 0x00000059587b7389 */ /* 0x000064000000005a */
[----:B01----:R-:W-:Y:S05]  /*138b0*/  ENDCOLLECTIVE ;  /* 0x000000000000791b */ /* 0x003fea0003800000 */
.L_x_357:
[----:B------:R-:W-:Y:S02]  /*138c0*/  MOV R88, R15 ;  /* 0x0000000f00587202 */ /* 0x000fe40000000f00 */
[----:B------:R-:W-:-:S07]  /*138d0*/  MOV R130, R123 ;  /* 0x0000007b00827202 */ /* 0x000fce0000000f00 */
[----:B------:R-:W-:Y:S05]  /*138e0*/  WARPSYNC.COLLECTIVE R91, `(.L_x_358) ;  /* 0x000000005b087348 */ /* 0x000fea0003c00000 */
[----:B------:R0:W1:Y:S02]  /*138f0*/  SHFL.IDX P0, R123, R88, R89, R90 ;  /* 0x00000059587b7389 */ /* 0x000064000000005a */
[----:B01----:R-:W-:Y:S05]  /*13900*/  ENDCOLLECTIVE ;  /* 0x000000000000791b */ /* 0x003fea0003800000 */
.L_x_358:
[----:B------:R-:W-:Y:S02]  /*13910*/  MOV R88, R16 ;  /* 0x0000001000587202 */ /* 0x000fe40000000f00 */
[----:B------:R-:W-:-:S07]  /*13920*/  MOV R132, R123 ;  /* 0x0000007b00847202 */ /* 0x000fce0000000f00 */
[----:B------:R-:W-:Y:S05]  /*13930*/  WARPSYNC.COLLECTIVE R91, `(.L_x_359) ;  /* 0x000000005b087348 */ /* 0x000fea0003c00000 */
[----:B------:R0:W1:Y:S02]  /*13940*/  SHFL.IDX P0, R123, R88, R89, R90 ;  /* 0x00000059587b7389 */ /* 0x000064000000005a */
[----:B01----:R-:W-:Y:S05]  /*13950*/  ENDCOLLECTIVE ;  /* 0x000000000000791b */ /* 0x003fea0003800000 */
.L_x_359:
[----:B------:R-:W-:Y:S02]  /*13960*/  MOV R88, R17 ;  /* 0x0000001100587202 */ /* 0x000fe40000000f00 */
[----:B------:R-:W-:-:S07]  /*13970*/  MOV R134, R123 ;  /* 0x0000007b00867202 */ /* 0x000fce0000000f00 */
[----:B------:R-:W-:Y:S05]  /*13980*/  WARPSYNC.COLLECTIVE R91, `(.L_x_360) ;  /* 0x000000005b087348 */ /* 0x000fea0003c00000 */
[----:B------:R0:W1:Y:S02]  /*13990*/  SHFL.IDX P0, R123, R88, R89, R90 ;  /* 0x00000059587b7389 */ /* 0x000064000000005a */
[----:B01----:R-:W-:Y:S05]  /*139a0*/  ENDCOLLECTIVE ;  /* 0x000000000000791b */ /* 0x003fea0003800000 */
.L_x_360:
[----:B------:R-:W-:Y:S02]  /*139b0*/  MOV R88, R18 ;  /* 0x0000001200587202 */ /* 0x000fe40000000f00 */
[----:B------:R-:W-:-:S07]  /*139c0*/  MOV R136, R123 ;  /* 0x0000007b00887202 */ /* 0x000fce0000000f00 */
[----:B------:R-:W-:Y:S05]  /*139d0*/  WARPSYNC.COLLECTIVE R91, `(.L_x_361) ;  /* 0x000000005b087348 */ /* 0x000fea0003c00000 */
[----:B------:R0:W1:Y:S02]  /*139e0*/  SHFL.IDX P0, R123, R88, R89, R90 ;  /* 0x00000059587b7389 */ /* 0x000064000000005a */
[----:B01----:R-:W-:Y:S05]  /*139f0*/  ENDCOLLECTIVE ;  /* 0x000000000000791b */ /* 0x003fea0003800000 */
.L_x_361:
[----:B------:R-:W-:Y:S02]  /*13a00*/  MOV R88, R19 ;  /* 0x0000001300587202 */ /* 0x000fe40000000f00 */
[----:B------:R-:W-:-:S07]  /*13a10*/  MOV R138, R123 ;  /* 0x0000007b008a7202 */ /* 0x000fce0000000f00 */
[----:B------:R-:W-:Y:S05]  /*13a20*/  WARPSYNC.COLLECTIVE R91, `(.L_x_362) ;  /* 0x000000005b087348 */ /* 0x000fea0003c00000 */
[----:B------:R0:W1:Y:S02]  /*13a30*/  SHFL.IDX P0, R123, R88, R89, R90 ;  /* 0x00000059587b7389 */ /* 0x000064000000005a */
[----:B01----:R-:W-:Y:S05]  /*13a40*/  ENDCOLLECTIVE ;  /* 0x000000000000791b */ /* 0x003fea0003800000 */
.L_x_362:
[----:B------:R-:W-:Y:S02]  /*13a50*/  MOV R88, R20 ;  /* 0x0000001400587202 */ /* 0x000fe40000000f00 */
[----:B------:R-:W-:-:S07]  /*13a60*/  MOV R140, R123 ;  /* 0x0000007b008c7202 */ /* 0x000fce0000000f00 */
[----:B------:R-:W-:Y:S05]  /*13a70*/  WARPSYNC.COLLECTIVE R91, `(.L_x_363) ;  /* 0x000000005b087348 */ /* 0x000fea0003c00000 */
[----:B------:R0:W1:Y:S02]  /*13a80*/  SHFL.IDX P0, R123, R88, R89, R90 ;  /* 0x00000059587b7389 */ /* 0x000064000000005a */
[----:B01----:R-:W-:Y:S05]  /*13a90*/  ENDCOLLECTIVE ;  /* 0x000000000000791b */ /* 0x003fea0003800000 */
.L_x_363:
[----:B------:R-:W-:Y:S02]  /*13aa0*/  MOV R88, R21 ;  /* 0x0000001500587202 */ /* 0x000fe40000000f00 */
[----:B------:R-:W-:-:S07]  /*13ab0*/  MOV R142, R123 ;  /* 0x0000007b008e7202 */ /* 0x000fce0000000f00 */
[----:B------:R-:W-:Y:S05]  /*13ac0*/  WARPSYNC.COLLECTIVE R91, `(.L_x_364) ;  /* 0x000000005b087348 */ /* 0x000fea0003c00000 */
[----:B------:R0:W1:Y:S02]  /*13ad0*/  SHFL.IDX P0, R123, R88, R89, R90 ;  /* 0x00000059587b7389 */ /* 0x000064000000005a */
[----:B01----:R-:W-:Y:S05]  /*13ae0*/  ENDCOLLECTIVE ;  /* 0x000000000000791b */ /* 0x003fea0003800000 */
.L_x_364:
        /* <DEDUP_REMOVED lines=22> */
.L_x_365:
[----:B------:R-:W-:Y:S02]  /*13c50*/  MOV R88, R23 ;  /* 0x0000001700587202 */ /* 0x000fe40000000f00 */
[----:B------:R-:W-:-:S07]  /*13c60*/  MOV R146, R123 ;  /* 0x0000007b00927202 */ /* 0x000fce0000000f00 */
[----:B------:R-:W-:Y:S05]  /*13c70*/  WARPSYNC.COLLECTIVE R91, `(.L_x_366) ;  /* 0x000000005b087348 */ /* 0x000fea0003c00000 */
[----:B------:R0:W1:Y:S02]  /*13c80*/  SHFL.IDX P0, R123, R88, R89, R90 ;  /* 0x00000059587b7389 */ /* 0x000064000000005a */
[----:B01----:R-:W-:Y:S05]  /*13c90*/  ENDCOLLECTIVE ;  /* 0x000000000000791b */ /* 0x003fea0003800000 */
.L_x_366:
[----:B------:R-:W-:Y:S02]  /*13ca0*/  MOV R88, R24 ;  /* 0x0000001800587202 */ /* 0x000fe40000000f00 */
[----:B------:R-:W-:-:S07]  /*13cb0*/  MOV R148, R123 ;  /* 0x0000007b00947202 */ /* 0x000fce0000000f00 */
[----:B------:R-:W-:Y:S05]  /*13cc0*/  WARPSYNC.COLLECTIVE R91, `(.L_x_367) ;  /* 0x000000005b087348 */ /* 0x000fea0003c00000 */
[----:B------:R0:W1:Y:S02]  /*13cd0*/  SHFL.IDX P0, R123, R88, R89, R90 ;  /* 0x00000059587b7389 */ /* 0x000064000000005a */
[----:B01----:R-:W-:Y:S05]  /*13ce0*/  ENDCOLLECTIVE ;  /* 0x000000000000791b */ /* 0x003fea0003800000 */
.L_x_367:
[----:B------:R-:W-:Y:S02]  /*13cf0*/  MOV R88, R25 ;  /* 0x0000001900587202 */ /* 0x000fe40000000f00 */
[----:B------:R-:W-:-:S07]  /*13d00*/  MOV R150, R123 ;  /* 0x0000007b00967202 */ /* 0x000fce0000000f00 */
[----:B------:R-:W-:Y:S05]  /*13d10*/  WARPSYNC.COLLECTIVE R91, `(.L_x_368) ;  /* 0x000000005b087348 */ /* 0x000fea0003c00000 */
[----:B------:R0:W1:Y:S02]  /*13d20*/  SHFL.IDX P0, R123, R88, R89, R90 ;  /* 0x00000059587b7389 */ /* 0x000064000000005a */
[----:B01----:R-:W-:Y:S05]  /*13d30*/  ENDCOLLECTIVE ;  /* 0x000000000000791b */ /* 0x003fea0003800000 */
.L_x_368:
[----:B------:R-:W-:Y:S02]  /*13d40*/  MOV R88, R26 ;  /* 0x0000001a00587202 */ /* 0x000fe40000000f00 */
[----:B------:R-:W-:-:S07]  /*13d50*/  MOV R152, R123 ;  /* 0x0000007b00987202 */ /* 0x000fce0000000f00 */
[----:B------:R-:W-:Y:S05]  /*13d60*/  WARPSYNC.COLLECTIVE R91, `(.L_x_369) ;  /* 0x000000005b087348 */ /* 0x000fea0003c00000 */
[----:B------:R0:W1:Y:S02]  /*13d70*/  SHFL.IDX P0, R123, R88, R89, R90 ;  /* 0x00000059587b7389 */ /* 0x000064000000005a */
[----:B01----:R-:W-:Y:S05]  /*13d80*/  ENDCOLLECTIVE ;  /* 0x000000000000791b */ /* 0x003fea0003800000 */
.L_x_369:
[----:B------:R-:W-:Y:S02]  /*13d90*/  MOV R88, R28 ;  /* 0x0000001c00587202 */ /* 0x000fe40000000f00 */
[----:B------:R-:W-:-:S07]  /*13da0*/  MOV R154, R123 ;  /* 0x0000007b009a7202 */ /* 0x000fce0000000f00 */
[----:B------:R-:W-:Y:S05]  /*13db0*/  WARPSYNC.COLLECTIVE R91, `(.L_x_370) ;  /* 0x000000005b087348 */ /* 0x000fea0003c00000 */
[----:B------:R0:W1:Y:S02]  /*13dc0*/  SHFL.IDX P0, R123, R88, R89, R90 ;  /* 0x00000059587b7389 */ /* 0x000064000000005a */
[----:B01----:R-:W-:Y:S05]  /*13dd0*/  ENDCOLLECTIVE ;  /* 0x000000000000791b */ /* 0x003fea0003800000 */
.L_x_370:
[----:B------:R-:W-:Y:S02]  /*13de0*/  MOV R88, R29 ;  /* 0x0000001d00587202 */ /* 0x000fe40000000f00 */
[----:B------:R-:W-:-:S07]  /*13df0*/  MOV R156, R123 ;  /* 0x0000007b009c7202 */ /* 0x000fce0000000f00 */
[----:B------:R-:W-:Y:S05]  /*13e00*/  WARPSYNC.COLLECTIVE R91, `(.L_x_371) ;  /* 0x000000005b087348 */ /* 0x000fea0003c00000 */
[----:B------:R0:W1:Y:S02]  /*13e10*/  SHFL.IDX P0, R123, R88, R89, R90 ;  /* 0x00000059587b7389 */ /* 0x000064000000005a */
[----:B01----:R-:W-:Y:S05]  /*13e20*/  ENDCOLLECTIVE ;  /* 0x000000000000791b */ /* 0x003fea0003800000 */
.L_x_371:
[----:B------:R-:W-:Y:S02]  /*13e30*/  MOV R88, R30 ;  /* 0x0000001e00587202 */ /* 0x000fe40000000f00 */
[----:B------:R-:W-:-:S07]  /*13e40*/  MOV R158, R123 ;  /* 0x0000007b009e7202 */ /* 0x000fce0000000f00 */
[----:B------:R-:W-:Y:S05]  /*13e50*/  WARPSYNC.COLLECTIVE R91, `(.L_x_372) ;  /* 0x000000005b087348 */ /* 0x000fea0003c00000 */
[----:B------:R0:W1:Y:S02]  /*13e60*/  SHFL.IDX P0, R123, R88, R89, R90 ;  /* 0x00000059587b7389 */ /* 0x000064000000005a */
[----:B01----:R-:W-:Y:S05]  /*13e70*/  ENDCOLLECTIVE ;  /* 0x000000000000791b */ /* 0x003fea0003800000 */
.L_x_372:
[----:B------:R-:W-:Y:S02]  /*13e80*/  MOV R88, R31 ;  /* 0x0000001f00587202 */ /* 0x000fe40000000f00 */
[----:B------:R-:W-:-:S07]  /*13e90*/  MOV R160, R123 ;  /* 0x0000007b00a07202 */ /* 0x000fce0000000f00 */
[----:B------:R-:W-:Y:S05]  /*13ea0*/  WARPSYNC.COLLECTIVE R91, `(.L_x_373) ;  /* 0x000000005b087348 */ /* 0x000fea0003c00000 */
[----:B------:R0:W1:Y:S02]  /*13eb0*/  SHFL.IDX P0, R123, R88, R89, R90 ;  /* 0x00000059587b7389 */ /* 0x000064000000005a */
[----:B01----:R-:W-:Y:S05]  /*13ec0*/  ENDCOLLECTIVE ;  /* 0x000000000000791b */ /* 0x003fea0003800000 */
.L_x_373:
        /* <DEDUP_REMOVED lines=8> */
.L_x_374:
        /* <DEDUP_REMOVED lines=13> */
[----:B------:R-:W-:Y:S01]  /*14020*/  MOV R88, R34 ;  /* 0x0000002200587202 */ /* 0x000fe20000000f00 */
[C---:B------:R-:W-:Y:S01]  /*14030*/  FFMA R102, R45.reuse, R158, R102 ;  /* 0x0000009e2d667223 */ /* 0x040fe20000000066 */
        /* <DEDUP_REMOVED lines=9> */
.L_x_375:
[----:B------:R-:W-:Y:S01]  /*140d0*/  FFMA R76, R44, R79, R51 ;  /* 0x0000004f2c4c7223 */ /* 0x000fe20000000033 */
[----:B------:R-:W-:Y:S02]  /*140e0*/  MOV R88, R35 ;  /* 0x0000002300587202 */ /* 0x000fe40000000f00 */
[----:B------:R-:W-:-:S07]  /*140f0*/  MOV R51, R123 ;  /* 0x0000007b00337202 */ /* 0x000fce0000000f00 */
[----:B------:R-:W-:Y:S05]  /*14100*/  WARPSYNC.COLLECTIVE R91, `(.L_x_376) ;  /* 0x000000005b087348 */ /* 0x000fea0003c00000 */
[----:B------:R0:W1:Y:S02]  /*14110*/  SHFL.IDX P0, R123, R88, R89, R90 ;  /* 0x00000059587b7389 */ /* 0x000064000000005a */
[----:B01----:R-:W-:Y:S05]  /*14120*/  ENDCOLLECTIVE ;  /* 0x000000000000791b */ /* 0x003fea0003800000 */
.L_x_376:
[----:B------:R-:W-:Y:S02]  /*14130*/  MOV R88, R36 ;  /* 0x0000002400587202 */ /* 0x000fe40000000f00 */
[----:B------:R-:W-:-:S07]  /*14140*/  MOV R53, R123 ;  /* 0x0000007b00357202 */ /* 0x000fce0000000f00 */
[----:B------:R-:W-:Y:S05]  /*14150*/  WARPSYNC.COLLECTIVE R91, `(.L_x_377) ;  /* 0x000000005b087348 */ /* 0x000fea0003c00000 */
[----:B------:R0:W1:Y:S02]  /*14160*/  SHFL.IDX P0, R123, R88, R89, R90 ;  /* 0x00000059587b7389 */ /* 0x000064000000005a */
[----:B01----:R-:W-:Y:S05]  /*14170*/  ENDCOLLECTIVE ;  /* 0x000000000000791b */ /* 0x003fea0003800000 */
.L_x_377:
[----:B------:R-:W-:Y:S02]  /*14180*/  MOV R88, R37 ;  /* 0x0000002500587202 */ /* 0x000fe40000000f00 */
[----:B------:R-:W-:-:S07]  /*14190*/  MOV R55, R123 ;  /* 0x0000007b00377202 */ /* 0x000fce0000000f00 */
[----:B------:R-:W-:Y:S05]  /*141a0*/  WARPSYNC.COLLECTIVE R91, `(.L_x_378) ;  /* 0x000000005b087348 */ /* 0x000fea0003c00000 */
[----:B------:R0:W1:Y:S02]  /*141b0*/  SHFL.IDX P0, R123, R88, R89, R90 ;  /* 0x00000059587b7389 */ /* 0x000064000000005a */
[----:B01----:R-:W-:Y:S05]  /*141c0*/  ENDCOLLECTIVE ;  /* 0x000000000000791b */ /* 0x003fea0003800000 */
.L_x_378:
[----:B------:R-:W-:Y:S02]  /*141d0*/  MOV R88, R38 ;  /* 0x0000002600587202 */ /* 0x000fe40000000f00 */
[----:B------:R-:W-:-:S07]  /*141e0*/  MOV R57, R123 ;  /* 0x0000007b00397202 */ /* 0x000fce0000000f00 */
[----:B------:R-:W-:Y:S05]  /*141f0*/  WARPSYNC.COLLECTIVE R91, `(.L_x_379) ;  /* 0x000000005b087348 */ /* 0x000fea0003c00000 */
[----:B------:R0:W1:Y:S02]  /*14200*/  SHFL.IDX P0, R123, R88, R89, R90 ;  /* 0x00000059587b7389 */ /* 0x000064000000005a */
[----:B01----:R-:W-:Y:S05]  /*14210*/  ENDCOLLECTIVE ;  /* 0x000000000000791b */ /* 0x003fea0003800000 */
.L_x_379:
[----:B------:R-:W-:Y:S02]  /*14220*/  MOV R88, R39 ;  /* 0x0000002700587202 */ /* 0x000fe40000000f00 */
[----:B------:R-:W-:-:S07]  /*14230*/  MOV R59, R123 ;  /* 0x0000007b003b7202 */ /* 0x000fce0000000f00 */
[----:B------:R-:W-:Y:S05]  /*14240*/  WARPSYNC.COLLECTIVE R91, `(.L_x_380) ;  /* 0x000000005b087348 */ /* 0x000fea0003c00000 */
[----:B------:R0:W1:Y:S02]  /*14250*/  SHFL.IDX P0, R123, R88, R89, R90 ;  /* 0x00000059587b7389 */ /* 0x000064000000005a */
[----:B01----:R-:W-:Y:S05]  /*14260*/  ENDCOLLECTIVE ;  /* 0x000000000000791b */ /* 0x003fea0003800000 */
.L_x_380:
[----:B------:R-:W-:Y:S02]  /*14270*/  MOV R88, R40 ;  /* 0x0000002800587202 */ /* 0x000fe40000000f00 */
[----:B------:R-:W-:-:S07]  /*14280*/  MOV R61, R123 ;  /* 0x0000007b003d7202 */ /* 0x000fce0000000f00 */
[----:B------:R-:W-:Y:S05]  /*14290*/  WARPSYNC.COLLECTIVE R91, `(.L_x_381) ;  /* 0x000000005b087348 */ /* 0x000fea0003c00000 */
[----:B------:R0:W1:Y:S02]  /*142a0*/  SHFL.IDX P0, R123, R88, R89, R90 ;  /* 0x00000059587b7389 */ /* 0x000064000000005a */
[----:B01----:R-:W-:Y:S05]  /*142b0*/  ENDCOLLECTIVE ;  /* 0x000000000000791b */ /* 0x003fea0003800000 */
.L_x_381:
[----:B------:R-:W-:Y:S02]  /*142c0*/  MOV R88, R41 ;  /* 0x0000002900587202 */ /* 0x000fe40000000f00 */
[----:B------:R-:W-:-:S07]  /*142d0*/  MOV R63, R123 ;  /* 0x0000007b003f7202 */ /* 0x000fce0000000f00 */
[----:B------:R-:W-:Y:S05]  /*142e0*/  WARPSYNC.COLLECTIVE R91, `(.L_x_382) ;  /* 0x000000005b087348 */ /* 0x000fea0003c00000 */
[----:B------:R0:W1:Y:S02]  /*142f0*/  SHFL.IDX P0, R123, R88, R89, R90 ;  /* 0x00000059587b7389 */ /* 0x000064000000005a */
[----:B01----:R-:W-:Y:S05]  /*14300*/  ENDCOLLECTIVE ;  /* 0x000000000000791b */ /* 0x003fea0003800000 */
.L_x_382:
[----:B------:R-:W-:Y:S02]  /*14310*/  MOV R88, R42 ;  /* 0x0000002a00587202 */ /* 0x000fe40000000f00 */
[----:B------:R-:W-:-:S07]  /*14320*/  MOV R65, R123 ;  /* 0x0000007b00417202 */ /* 0x000fce0000000f00 */
[----:B------:R-:W-:Y:S05]  /*14330*/  WARPSYNC.COLLECTIVE R91, `(.L_x_383) ;  /* 0x000000005b087348 */ /* 0x000fea0003c00000 */
[----:B------:R0:W1:Y:S02]  /*14340*/  SHFL.IDX P0, R123, R88, R89, R90 ;  /* 0x00000059587b7389 */ /* 0x000064000000005a */
[----:B01----:R-:W-:Y:S05]  /*14350*/  ENDCOLLECTIVE ;  /* 0x000000000000791b */ /* 0x003fea0003800000 */
.L_x_383:
[----:B------:R-:W-:Y:S02]  /*14360*/  MOV R88, R9 ;  /* 0x0000000900587202 */ /* 0x000fe40000000f00 */
[----:B------:R-:W-:Y:S02]  /*14370*/  MOV R89, R49 ;  /* 0x0000003100597202 */ /* 0x000fe40000000f00 */
[----:B------:R-:W-:-:S07]  /*14380*/  MOV R67, R123 ;  /* 0x0000007b00437202 */ /* 0x000fce0000000f00 */
[----:B------:R-:W-:Y:S05]  /*14390*/  WARPSYNC.COLLECTIVE R91, `(.L_x_384) ;  /* 0x000000005b087348 */ /* 0x000fea0003c00000 */
[----:B------:R0:W1:Y:S02]  /*143a0*/  SHFL.IDX P0, R123, R88, R89, R90 ;  /* 0x00000059587b7389 */ /* 0x000064000000005a */
[----:B01----:R-:W-:Y:S05]  /*143b0*/  ENDCOLLECTIVE ;  /* 0x000000000000791b */ /* 0x003fea0003800000 */
.L_x_384:
[----:B------:R-:W-:Y:S02]  /*143c0*/  MOV R88, R10 ;  /* 0x0000000a00587202 */ /* 0x000fe40000000f00 */
[----:B------:R-:W-:-:S07]  /*143d0*/  MOV R46, R123 ;  /* 0x0000007b002e7202 */ /* 0x000fce0000000f00 */
[----:B------:R-:W-:Y:S05]  /*143e0*/  WARPSYNC.COLLECTIVE R91, `(.L_x_385) ;  /* 0x000000005b087348 */ /* 0x000fea0003c00000 */
[----:B------:R0:W1:Y:S02]  /*143f0*/  SHFL.IDX P0, R123, R88, R89, R90 ;  /* 0x00000059587b7389 */ /* 0x000064000000005a */
[----:B01----:R-:W-:Y:S05]  /*14400*/  ENDCOLLECTIVE ;  /* 0x000000000000791b */ /* 0x003fea0003800000 */
.L_x_385:
[----:B------:R-:W-:Y:S01]  /*14410*/  MOV R88, R11 ;  /* 0x0000000b00587202 */ /* 0x000fe20000000f00 */
[-C--:B------:R-:W-:Y:S01]  /*14420*/  FFMA R48, R47, R123.reuse, R48 ;  /* 0x0000007b2f307223 */ /* 0x080fe20000000030 */
[----:B------:R-:W-:-:S07]  /*14430*/  FFMA R50, R43, R123, R50 ;  /* 0x0000007b2b327223 */ /* 0x000fce0000000032 */
[----:B------:R-:W-:Y:S05]  /*14440*/  WARPSYNC.COLLECTIVE R91, `(.L_x_386) ;  /* 0x000000005b087348 */ /* 0x000fea0003c00000 */
[----:B------:R0:W1:Y:S02]  /*14450*/  SHFL.IDX P0, R123, R88, R89, R90 ;  /* 0x00000059587b7389 */ /* 0x000064000000005a */
[----:B01----:R-:W-:Y:S05]  /*14460*/  ENDCOLLECTIVE ;  /* 0x000000000000791b */ /* 0x003fea0003800000 */
.L_x_386:
[C---:B------:R-:W-:Y:S01]  /*14470*/  FFMA R81, R86.reuse, R44, R81 ;  /* 0x0000002c56517223 */ /* 0x040fe20000000051 */
[----:B------:R-:W-:-:S03]  /*14480*/  FFMA R86, R86, R45, R77 ;  /* 0x0000002d56567223 */ /* 0x000fc6000000004d */
[C---:B------:R-:W-:Y:S01]  /*14490*/  FFMA R81, R46.reuse, R47, R81 ;  /* 0x0000002f2e517223 */ /* 0x040fe20000000051 */
[----:B------:R-:W-:Y:S01]  /*144a0*/  FFMA R77, R46, R43, R86 ;  /* 0x0000002b2e4d7223 */ /* 0x000fe20000000056 */
[----:B------:R-:W-:Y:S02]  /*144b0*/  MOV R88, R12 ;  /* 0x0000000c00587202 */ /* 0x000fe40000000f00 */
[----:B------:R-:W-:-:S07]  /*144c0*/  MOV R46, R123 ;  /* 0x0000007b002e7202 */ /* 0x000fce0000000f00 */
[----:B------:R-:W-:Y:S05]  /*144d0*/  WARPSYNC.COLLECTIVE R91, `(.L_x_387) ;  /* 0x000000005b087348 */ /* 0x000fea0003c00000 */
[----:B------:R0:W1:Y:S02]  /*144e0*/  SHFL.IDX P0, R123, R88, R89, R90 ;  /* 0x00000059587b7389 */ /* 0x000064000000005a */
[----:B01----:R-:W-:Y:S05]  /*144f0*/  ENDCOLLECTIVE ;  /* 0x000000000000791b */ /* 0x003fea0003800000 */
.L_x_387:
        /* <DEDUP_REMOVED lines=10> */
[----:B------:R-:W-:-:S02]  /*145a0*/  MOV R88, R13 ;  /* 0x0000000d00587202 */ /* 0x000fc40000000f00 */
[----:B------:R-:W-:-:S07]  /*145b0*/  MOV R45, R123 ;  /* 0x0000007b002d7202 */ /* 0x000fce0000000f00 */
[----:B------:R-:W-:Y:S05]  /*145c0*/  WARPSYNC.COLLECTIVE R91, `(.L_x_388) ;  /* 0x000000005b087348 */ /* 0x000fea0003c00000 */
[----:B------:R0:W1:Y:S02]  /*145d0*/  SHFL.IDX P0, R123, R88, R89, R90 ;  /* 0x00000059587b7389 */ /* 0x000064000000005a */
[----:B01----:R-:W-:Y:S05]  /*145e0*/  ENDCOLLECTIVE ;  /* 0x000000000000791b */ /* 0x003fea0003800000 */
.L_x_388:
[----:B------:R-:W-:Y:S01]  /*145f0*/  FFMA R115, R44, R57, R115 ;  /* 0x000000392c737223 */ /* 0x000fe20000000073 */
[----:B------:R-:W-:Y:S02]  /*14600*/  MOV R88, R14 ;  /* 0x0000000e00587202 */ /* 0x000fe40000000f00 */
[----:B------:R-:W-:-:S07]  /*14610*/  MOV R57, R123 ;  /* 0x0000007b00397202 */ /* 0x000fce0000000f00 */
[----:B------:R-:W-:Y:S05]  /*14620*/  WARPSYNC.COLLECTIVE R91, `(.L_x_389) ;  /* 0x000000005b087348 */ /* 0x000fea0003c00000 */
[----:B------:R0:W1:Y:S02]  /*14630*/  SHFL.IDX P0, R123, R88, R89, R90 ;  /* 0x00000059587b7389 */ /* 0x000064000000005a */
[----:B01----:R-:W-:Y:S05]  /*14640*/  ENDCOLLECTIVE ;  /* 0x000000000000791b */ /* 0x003fea0003800000 */
.L_x_389:
[----:B------:R-:W-:Y:S01]  /*14650*/  FFMA R113, R44, R55, R113 ;  /* 0x000000372c717223 */ /* 0x000fe20000000071 */
[-C--:B------:R-:W-:Y:S01]  /*14660*/  FFMA R55, R47, R57.reuse, R126 ;  /* 0x000000392f377223 */ /* 0x080fe2000000007e */
[----:B------:R-:W-:Y:S01]  /*14670*/  FFMA R56, R43, R57, R56 ;  /* 0x000000392b387223 */ /* 0x000fe20000000038 */
[----:B------:R-:W-:Y:S01]  /*14680*/  MOV R88, R15 ;  /* 0x0000000f00587202 */ /* 0x000fe20000000f00 */
[-C--:B------:R-:W-:Y:S01]  /*14690*/  FFMA R57, R47, R123.reuse, R128 ;  /* 0x0000007b2f397223 */ /* 0x080fe20000000080 */
[----:B------:R-:W-:-:S07]  /*146a0*/  FFMA R58, R43, R123, R58 ;  /* 0x0000007b2b3a7223 */ /* 0x000fce000000003a */
[----:B------:R-:W-:Y:S05]  /*146b0*/  WARPSYNC.COLLECTIVE R91, `(.L_x_390) ;  /* 0x000000005b087348 */ /* 0x000fea0003c00000 */
[----:B------:R0:W1:Y:S02]  /*146c0*/  SHFL.IDX P0, R123, R88, R89, R90 ;  /* 0x00000059587b7389 */ /* 0x000064000000005a */
[----:B01----:R-:W-:Y:S05]  /*146d0*/  ENDCOLLECTIVE ;  /* 0x000000000000791b */ /* 0x003fea0003800000 */
.L_x_390:
[----:B------:R-:W-:Y:S01]  /*146e0*/  FFMA R119, R44, R61, R119 ;  /* 0x0000003d2c777223 */ /* 0x000fe20000000077 */
[----:B------:R-:W-:Y:S02]  /*146f0*/  MOV R88, R16 ;  /* 0x0000001000587202 */ /* 0x000fe40000000f00 */
[----:B------:R-:W-:-:S07]  /*14700*/  MOV R61, R123 ;  /* 0x0000007b003d7202 */ /* 0x000fce0000000f00 */
[----:B------:R-:W-:Y:S05]  /*14710*/  WARPSYNC.COLLECTIVE R91, `(.L_x_391) ;  /* 0x000000005b087348 */ /* 0x000fea0003c00000 */
[----:B------:R0:W1:Y:S02]  /*14720*/  SHFL.IDX P0, R123, R88, R89, R90 ;  /* 0x00000059587b7389 */ /* 0x000064000000005a */
[----:B01----:R-:W-:Y:S05]  /*14730*/  ENDCOLLECTIVE ;  /* 0x000000000000791b */ /* 0x003fea0003800000 */
.L_x_391:
[----:B------:R-:W-:Y:S01]  /*14740*/  FFMA R121, R44, R63, R121 ;  /* 0x0000003f2c797223 */ /* 0x000fe20000000079 */
[----:B------:R-:W-:Y:S02]  /*14750*/  MOV R88, R17 ;  /* 0x0000001100587202 */ /* 0x000fe40000000f00 */
[----:B------:R-:W-:-:S07]  /*14760*/  MOV R63, R123 ;  /* 0x0000007b003f7202 */ /* 0x000fce0000000f00 */
[----:B------:R-:W-:Y:S05]  /*14770*/  WARPSYNC.COLLECTIVE R91, `(.L_x_392) ;  /* 0x000000005b087348 */ /* 0x000fea0003c00000 */
[----:B------:R0:W1:Y:S02]  /*14780*/  SHFL.IDX P0, R123, R88, R89, R90 ;  /* 0x00000059587b7389 */ /* 0x000064000000005a */
[----:B01----:R-:W-:Y:S05]  /*14790*/  ENDCOLLECTIVE ;  /* 0x000000000000791b */ /* 0x003fea0003800000 */
.L_x_392:
[----:B------:R-:W-:Y:S01]  /*147a0*/  FFMA R80, R44, R65, R80 ;  /* 0x000000412c507223 */ /* 0x000fe20000000050 */
[----:B------:R-:W-:Y:S02]  /*147b0*/  MOV R88, R18 ;  /* 0x0000001200587202 */ /* 0x000fe40000000f00 */
[----:B------:R-:W-:-:S07]  /*147c0*/  MOV R65, R123 ;  /* 0x0000007b00417202 */ /* 0x000fce0000000f00 */
[----:B------:R-:W-:Y:S05]  /*147d0*/  WARPSYNC.COLLECTIVE R91, `(.L_x_393) ;  /* 0x000000005b087348 */ /* 0x000fea0003c00000 */
[----:B------:R0:W1:Y:S02]  /*147e0*/  SHFL.IDX P0, R123, R88, R89, R90 ;  /* 0x00000059587b7389 */ /* 0x000064000000005a */
[----:B01----:R-:W-:Y:S05]  /*147f0*/  ENDCOLLECTIVE ;  /* 0x000000000000791b */ /* 0x003fea0003800000 */
.L_x_393:
[C---:B------:R-:W-:Y:S01]  /*14800*/  FFMA R164, R44.reuse, R51, R109 ;  /* 0x000000332ca47223 */ /* 0x040fe2000000006d */
[C---:B------:R-:W-:Y:S01]  /*14810*/  FFMA R111, R44.reuse, R53, R111 ;  /* 0x000000352c6f7223 */ /* 0x040fe2000000006f */
[C---:B------:R-:W-:Y:S01]  /*14820*/  FFMA R117, R44.reuse, R59, R117 ;  /* 0x0000003b2c757223 */ /* 0x040fe20000000075 */
[----:B------:R-:W-:Y:S01]  /*14830*/  FFMA R44, R44, R67, R122 ;  /* 0x000000432c2c7223 */ /* 0x000fe2000000007a */
[----:B------:R-:W-:Y:S02]  /*14840*/  MOV R88, R19 ;  /* 0x0000001300587202 */ /* 0x000fe40000000f00 */
[----:B------:R-:W-:-:S07]  /*14850*/  MOV R67, R123 ;  /* 0x0000007b00437202 */ /* 0x000fce0000000f00 */
[----:B------:R-:W-:Y:S05]  /*14860*/  WARPSYNC.COLLECTIVE R91, `(.L_x_394) ;  /* 0x000000005b087348 */ /* 0x000fea0003c00000 */
[----:B------:R0:W1:Y:S02]  /*14870*/  SHFL.IDX P0, R123, R88, R89, R90 ;  /* 0x00000059587b7389 */ /* 0x000064000000005a */
[----:B01----:R-:W-:Y:S05]  /*14880*/  ENDCOLLECTIVE ;  /* 0x000000000000791b */ /* 0x003fea0003800000 */
.L_x_394:
[-C--:B------:R-:W-:Y:S01]  /*14890*/  FFMA R51, R47, R46.reuse, R76 ;  /* 0x0000002e2f337223 */ /* 0x080fe2000000004c */
[----:B------:R-:W-:Y:S01]  /*148a0*/  FFMA R52, R43, R46, R52 ;  /* 0x0000002e2b347223 */ /* 0x000fe20000000034 */
[----:B------:R-:W-:Y:S02]  /*148b0*/  MOV R88, R20 ;  /* 0x0000001400587202 */ /* 0x000fe40000000f00 */
[----:B------:R-:W-:-:S07]  /*148c0*/  MOV R46, R123 ;  /* 0x0000007b002e7202 */ /* 0x000fce0000000f00 */
[----:B------:R-:W-:Y:S05]  /*148d0*/  WARPSYNC.COLLECTIVE R91, `(.L_x_395) ;  /* 0x000000005b087348 */ /* 0x000fea0003c00000 */
[----:B------:R0:W1:Y:S02]  /*148e0*/  SHFL.IDX P0, R123, R88, R89, R90 ;  /* 0x00000059587b7389 */ /* 0x000064000000005a */
[----:B01----:R-:W-:Y:S05]  /*148f0*/  ENDCOLLECTIVE ;  /* 0x000000000000791b */ /* 0x003fea0003800000 */
.L_x_395:
[----:B------:R-:W-:Y:S02]  /*14900*/  MOV R88, R21 ;  /* 0x0000001500587202 */ /* 0x000fe40000000f00 */
[----:B------:R-:W-:-:S07]  /*14910*/  MOV R71, R123 ;  /* 0x0000007b00477202 */ /* 0x000fce0000000f00 */
[----:B------:R-:W-:Y:S05]  /*14920*/  WARPSYNC.COLLECTIVE R91, `(.L_x_396) ;  /* 0x000000005b087348 */ /* 0x000fea0003c00000 */
[----:B------:R0:W1:Y:S02]  /*14930*/  SHFL.IDX P0, R123, R88, R89, R90 ;  /* 0x00000059587b7389 */ /* 0x000064000000005a */
[----:B01----:R-:W-:Y:S05]  /*14940*/  ENDCOLLECTIVE ;  /* 0x000000000000791b */ /* 0x003fea0003800000 */
.L_x_396:
        /* <DEDUP_REMOVED lines=8> */
.L_x_397:
[-C--:B------:R-:W-:Y:S01]  /*149d0*/  FFMA R53, R47, R45.reuse, R124 ;  /* 0x0000002d2f357223 */ /* 0x080fe2000000007c */
[----:B------:R-:W-:Y:S01]  /*149e0*/  FFMA R54, R43, R45, R54 ;  /* 0x0000002d2b367223 */ /* 0x000fe20000000036 */
[----:B------:R-:W-:Y:S02]  /*149f0*/  MOV R88, R23 ;  /* 0x0000001700587202 */ /* 0x000fe40000000f00 */
[----:B------:R-:W-:-:S07]  /*14a00*/  MOV R45, R123 ;  /* 0x0000007b002d7202 */ /* 0x000fce0000000f00 */
[----:B------:R-:W-:Y:S05]  /*14a10*/  WARPSYNC.COLLECTIVE R91, `(.L_x_398) ;  /* 0x000000005b087348 */ /* 0x000fea0003c00000 */
[----:B------:R0:W1:Y:S02]  /*14a20*/  SHFL.IDX P0, R123, R88, R89, R90 ;  /* 0x00000059587b7389 */ /* 0x000064000000005a */
[----:B01----:R-:W-:Y:S05]  /*14a30*/  ENDCOLLECTIVE ;  /* 0x000000000000791b */ /* 0x003fea0003800000 */
.L_x_398:
[----:B------:R-:W-:Y:S02]  /*14a40*/  MOV R88, R24 ;  /* 0x0000001800587202 */ /* 0x000fe40000000f00 */
[----:B------:R-:W-:-:S07]  /*14a50*/  MOV R79, R123 ;  /* 0x0000007b004f7202 */ /* 0x000fce0000000f00 */
[----:B------:R-:W-:Y:S05]  /*14a60*/  WARPSYNC.COLLECTIVE R91, `(.L_x_399) ;  /* 0x000000005b087348 */ /* 0x000fea0003c00000 */
[----:B------:R0:W1:Y:S02]  /*14a70*/  SHFL.IDX P0, R123, R88, R89, R90 ;  /* 0x00000059587b7389 */ /* 0x000064000000005a */
[----:B01----:R-:W-:Y:S05]  /*14a80*/  ENDCOLLECTIVE ;  /* 0x000000000000791b */ /* 0x003fea0003800000 */
.L_x_399:
[----:B------:R-:W-:Y:S02]  /*14a90*/  MOV R88, R25 ;  /* 0x0000001900587202 */ /* 0x000fe40000000f00 */
[----:B------:R-:W-:-:S07]  /*14aa0*/  MOV R83, R123 ;  /* 0x0000007b00537202 */ /* 0x000fce0000000f00 */
[----:B------:R-:W-:Y:S05]  /*14ab0*/  WARPSYNC.COLLECTIVE R91, `(.L_x_400) ;  /* 0x000000005b087348 */ /* 0x000fea0003c00000 */
[----:B------:R0:W1:Y:S02]  /*14ac0*/  SHFL.IDX P0, R123, R88, R89, R90 ;  /* 0x00000059587b7389 */ /* 0x000064000000005a */
[----:B01----:R-:W-:Y:S05]  /*14ad0*/  ENDCOLLECTIVE ;  /* 0x000000000000791b */ /* 0x003fea0003800000 */
.L_x_400:
[----:B------:R-:W-:Y:S02]  /*14ae0*/  MOV R88, R26 ;  /* 0x0000001a00587202 */ /* 0x000fe40000000f00 */
[----:B------:R-:W-:-:S07]  /*14af0*/  MOV R85, R123 ;  /* 0x0000007b00557202 */ /* 0x000fce0000000f00 */
[----:B------:R-:W-:Y:S05]  /*14b00*/  WARPSYNC.COLLECTIVE R91, `(.L_x_401) ;  /* 0x000000005b087348 */ /* 0x000fea0003c00000 */
[----:B------:R0:W1:Y:S02]  /*14b10*/  SHFL.IDX P0, R123, R88, R89, R90 ;  /* 0x00000059587b7389 */ /* 0x000064000000005a */
[----:B01----:R-:W-:Y:S05]  /*14b20*/  ENDCOLLECTIVE ;  /* 0x000000000000791b */ /* 0x003fea0003800000 */
.L_x_401:
[----:B------:R-:W-:Y:S02]  /*14b30*/  MOV R88, R28 ;  /* 0x0000001c00587202 */ /* 0x000fe40000000f00 */
[----:B------:R-:W-:-:S07]  /*14b40*/  MOV R87, R123 ;  /* 0x0000007b00577202 */ /* 0x000fce0000000f00 */
[----:B------:R-:W-:Y:S05]  /*14b50*/  WARPSYNC.COLLECTIVE R91, `(.L_x_402) ;  /* 0x000000005b087348 */ /* 0x000fea0003c00000 */
[----:B------:R0:W1:Y:S02]  /*14b60*/  SHFL.IDX P0, R123, R88, R89, R90 ;  /* 0x00000059587b7389 */ /* 0x000064000000005a */
[----:B01----:R-:W-:Y:S05]  /*14b70*/  ENDCOLLECTIVE ;  /* 0x000000000000791b */ /* 0x003fea0003800000 */
.L_x_402:
[----:B------:R-:W-:Y:S02]  /*14b80*/  MOV R88, R29 ;  /* 0x0000001d00587202 */ /* 0x000fe40000000f00 */
[----:B------:R-:W-:-:S07]  /*14b90*/  MOV R101, R123 ;  /* 0x0000007b00657202 */ /* 0x000fce0000000f00 */
[----:B------:R-:W-:Y:S05]  /*14ba0*/  WARPSYNC.COLLECTIVE R91, `(.L_x_403) ;  /* 0x000000005b087348 */ /* 0x000fea0003c00000 */
[----:B------:R0:W1:Y:S02]  /*14bb0*/  SHFL.IDX P0, R123, R88, R89, R90 ;  /* 0x00000059587b7389 */ /* 0x000064000000005a */
[----:B01----:R-:W-:Y:S05]  /*14bc0*/  ENDCOLLECTIVE ;  /* 0x000000000000791b */ /* 0x003fea0003800000 */
.L_x_403:
        /* <DEDUP_REMOVED lines=10> */
[----:B------:R-:W-:-:S02]  /*14c70*/  MOV R88, R30 ;  /* 0x0000001e00587202 */ /* 0x000fc40000000f00 */
[----:B------:R-:W-:-:S07]  /*14c80*/  MOV R46, R123 ;  /* 0x0000007b002e7202 */ /* 0x000fce0000000f00 */
[----:B------:R-:W-:Y:S05]  /*14c90*/  WARPSYNC.COLLECTIVE R91, `(.L_x_404) ;  /* 0x000000005b087348 */ /* 0x000fea0003c00000 */
[----:B------:R0:W1:Y:S02]  /*14ca0*/  SHFL.IDX P0, R123, R88, R89, R90 ;  /* 0x00000059587b7389 */ /* 0x000064000000005a */
[----:B01----:R-:W-:Y:S05]  /*14cb0*/  ENDCOLLECTIVE ;  /* 0x000000000000791b */ /* 0x003fea0003800000 */
.L_x_404:
[----:B------:R-:W-:Y:S02]  /*14cc0*/  MOV R88, R31 ;  /* 0x0000001f00587202 */ /* 0x000fe40000000f00 */
[----:B------:R-:W-:-:S07]  /*14cd0*/  MOV R76, R123 ;  /* 0x0000007b004c7202 */ /* 0x000fce0000000f00 */
[----:B------:R-:W-:Y:S05]  /*14ce0*/  WARPSYNC.COLLECTIVE R91, `(.L_x_405) ;  /* 0x000000005b087348 */ /* 0x000fea0003c00000 */
[----:B------:R0:W1:Y:S02]  /*14cf0*/  SHFL.IDX P0, R123, R88, R89, R90 ;  /* 0x00000059587b7389 */ /* 0x000064000000005a */
[----:B01----:R-:W-:Y:S05]  /*14d00*/  ENDCOLLECTIVE ;  /* 0x000000000000791b */ /* 0x003fea0003800000 */
.L_x_405:
[----:B------:R-:W-:Y:S01]  /*14d10*/  MOV R88, R32 ;  /* 0x0000002000587202 */ /* 0x000fe20000000f00 */
[-C--:B------:R-:W-:Y:S01]  /*14d20*/  FFMA R105, R47, R123.reuse, R160 ;  /* 0x0000007b2f697223 */ /* 0x080fe200000000a0 */
[----:B------:R-:W-:-:S07]  /*14d30*/  FFMA R106, R43, R123, R106 ;  /* 0x0000007b2b6a7223 */ /* 0x000fce000000006a */
[----:B------:R-:W-:Y:S05]  /*14d40*/  WARPSYNC.COLLECTIVE R91, `(.L_x_406) ;  /* 0x000000005b087348 */ /* 0x000fea0003c00000 */
[----:B------:R0:W1:Y:S02]  /*14d50*/  SHFL.IDX P0, R123, R88, R89, R90 ;  /* 0x00000059587b7389 */ /* 0x000064000000005a */
[----:B01----:R-:W-:Y:S05]  /*14d60*/  ENDCOLLECTIVE ;  /* 0x000000000000791b */ /* 0x003fea0003800000 */
.L_x_406:
[-C--:B------:R-:W-:Y:S01]  /*14d70*/  FFMA R73, R47, R45.reuse, R144 ;  /* 0x0000002d2f497223 */ /* 0x080fe20000000090 */
[----:B------:R-:W-:Y:S01]  /*14d80*/  FFMA R74, R43, R45, R74 ;  /* 0x0000002d2b4a7223 */ /* 0x000fe2000000004a */
[----:B------:R-:W-:Y:S02]  /*14d90*/  MOV R88, R34 ;  /* 0x0000002200587202 */ /* 0x000fe40000000f00 */
[----:B------:R-:W-:-:S07]  /*14da0*/  MOV R45, R123 ;  /* 0x0000007b002d7202 */ /* 0x000fce0000000f00 */
[----:B------:R-:W-:Y:S05]  /*14db0*/  WARPSYNC.COLLECTIVE R91, `(.L_x_407) ;  /* 0x000000005b087348 */ /* 0x000fea0003c00000 */
[----:B------:R0:W1:Y:S02]  /*14dc0*/  SHFL.IDX P0, R123, R88, R89, R90 ;  /* 0x00000059587b7389 */ /* 0x000064000000005a */
[----:B01----:R-:W-:Y:S05]  /*14dd0*/  ENDCOLLECTIVE ;  /* 0x000000000000791b */ /* 0x003fea0003800000 */
.L_x_407:
[-C--:B------:R-:W-:Y:S01]  /*14de0*/  FFMA R75, R47, R79.reuse, R146 ;  /* 0x0000004f2f4b7223 */ /* 0x080fe20000000092 */
[----:B------:R-:W-:Y:S01]  /*14df0*/  FFMA R92, R43, R79, R92 ;  /* 0x0000004f2b5c7223 */ /* 0x000fe2000000005c */
[----:B------:R-:W-:Y:S02]  /*14e00*/  MOV R88, R35 ;  /* 0x0000002300587202 */ /* 0x000fe40000000f00 */
[----:B------:R-:W-:-:S07]  /*14e10*/  MOV R79, R123 ;  /* 0x0000007b004f7202 */ /* 0x000fce0000000f00 */
[----:B------:R-:W-:Y:S05]  /*14e20*/  WARPSYNC.COLLECTIVE R91, `(.L_x_408) ;  /* 0x000000005b087348 */ /* 0x000fea0003c00000 */
[----:B------:R0:W1:Y:S02]  /*14e30*/  SHFL.IDX P0, R123, R88, R89, R90 ;  /* 0x00000059587b7389 */ /* 0x000064000000005a */
[----:B01----:R-:W-:Y:S05]  /*14e40*/  ENDCOLLECTIVE ;  /* 0x000000000000791b */ /* 0x003fea0003800000 */
.L_x_408:
[----:B------:R-:W-:Y:S02]  /*14e50*/  MOV R88, R36 ;  /* 0x0000002400587202 */ /* 0x000fe40000000f00 */
[----:B------:R-:W-:-:S07]  /*14e60*/  MOV R82, R123 ;  /* 0x0000007b00527202 */ /* 0x000fce0000000f00 */
[----:B------:R-:W-:Y:S05]  /*14e70*/  WARPSYNC.COLLECTIVE R91, `(.L_x_409) ;  /* 0x000000005b087348 */ /* 0x000fea0003c00000 */
[----:B------:R0:W1:Y:S02]  /*14e80*/  SHFL.IDX P0, R123, R88, R89, R90 ;  /* 0x00000059587b7389 */ /* 0x000064000000005a */
[----:B01----:R-:W-:Y:S05]  /*14e90*/  ENDCOLLECTIVE ;  /* 0x000000000000791b */ /* 0x003fea0003800000 */
.L_x_409:
[-C--:B------:R-:W-:Y:S01]  /*14ea0*/  FFMA R103, R47, R76.reuse, R158 ;  /* 0x0000004c2f677223 */ /* 0x080fe2000000009e */
[----:B------:R-:W-:Y:S01]  /*14eb0*/  FFMA R104, R43, R76, R104 ;  /* 0x0000004c2b687223 */ /* 0x000fe20000000068 */
[----:B------:R-:W-:Y:S02]  /*14ec0*/  MOV R88, R37 ;  /* 0x0000002500587202 */ /* 0x000fe40000000f00 */
[----:B------:R-:W-:-:S07]  /*14ed0*/  MOV R76, R123 ;  /* 0x0000007b004c7202 */ /* 0x000fce0000000f00 */
[----:B------:R-:W-:Y:S05]  /*14ee0*/  WARPSYNC.COLLECTIVE R91, `(.L_x_410) ;  /* 0x000000005b087348 */ /* 0x000fea0003c00000 */
[----:B------:R0:W1:Y:S02]  /*14ef0*/  SHFL.IDX P0, R123, R88, R89, R90 ;  /* 0x00000059587b7389 */ /* 0x000064000000005a */
[----:B01----:R-:W-:Y:S05]  /*14f00*/  ENDCOLLECTIVE ;  /* 0x000000000000791b */ /* 0x003fea0003800000 */
.L_x_410:
[----:B------:R-:W-:Y:S02]  /*14f10*/  MOV R88, R38 ;  /* 0x0000002600587202 */ /* 0x000fe40000000f00 */
[----:B------:R-:W-:-:S07]  /*14f20*/  MOV R122, R123 ;  /* 0x0000007b007a7202 */ /* 0x000fce0000000f00 */
[----:B------:R-:W-:Y:S05]  /*14f30*/  WARPSYNC.COLLECTIVE R91, `(.L_x_411) ;  /* 0x000000005b087348 */ /* 0x000fea0003c00000 */
[----:B------:R0:W1:Y:S02]  /*14f40*/  SHFL.IDX P0, R123, R88, R89, R90 ;  /* 0x00000059587b7389 */ /* 0x000064000000005a */
[----:B01----:R-:W-:Y:S05]  /*14f50*/  ENDCOLLECTIVE ;  /* 0x000000000000791b */ /* 0x003fea0003800000 */
.L_x_411:
[----:B------:R-:W-:Y:S02]  /*14f60*/  MOV R88, R39 ;  /* 0x0000002700587202 */ /* 0x000fe40000000f00 */
[----:B------:R-:W-:-:S07]  /*14f70*/  MOV R124, R123 ;  /* 0x0000007b007c7202 */ /* 0x000fce0000000f00 */
[----:B------:R-:W-:Y:S05]  /*14f80*/  WARPSYNC.COLLECTIVE R91, `(.L_x_412) ;  /* 0x000000005b087348 */ /* 0x000fea0003c00000 */
[----:B------:R0:W1:Y:S02]  /*14f90*/  SHFL.IDX P0, R123, R88, R89, R90 ;  /* 0x00000059587b7389 */ /* 0x000064000000005a */
[----:B01----:R-:W-:Y:S05]  /*14fa0*/  ENDCOLLECTIVE ;  /* 0x000000000000791b */ /* 0x003fea0003800000 */
.L_x_412:
[----:B------:R-:W-:Y:S02]  /*14fb0*/  MOV R88, R40 ;  /* 0x0000002800587202 */ /* 0x000fe40000000f00 */
[----:B------:R-:W-:-:S07]  /*14fc0*/  MOV R126, R123 ;  /* 0x0000007b007e7202 */ /* 0x000fce0000000f00 */
[----:B------:R-:W-:Y:S05]  /*14fd0*/  WARPSYNC.COLLECTIVE R91, `(.L_x_413) ;  /* 0x000000005b087348 */ /* 0x000fea0003c00000 */
[----:B------:R0:W1:Y:S02]  /*14fe0*/  SHFL.IDX P0, R123, R88, R89, R90 ;  /* 0x00000059587b7389 */ /* 0x000064000000005a */
[----:B01----:R-:W-:Y:S05]  /*14ff0*/  ENDCOLLECTIVE ;  /* 0x000000000000791b */ /* 0x003fea0003800000 */
.L_x_413:
[----:B------:R-:W-:Y:S02]  /*15000*/  MOV R88, R41 ;  /* 0x0000002900587202 */ /* 0x000fe40000000f00 */
[----:B------:R-:W-:-:S07]  /*15010*/  MOV R128, R123 ;  /* 0x0000007b00807202 */ /* 0x000fce0000000f00 */
[----:B------:R-:W-:Y:S05]  /*15020*/  WARPSYNC.COLLECTIVE R91, `(.L_x_414) ;  /* 0x000000005b087348 */ /* 0x000fea0003c00000 */
[----:B------:R0:W1:Y:S02]  /*15030*/  SHFL.IDX P0, R123, R88, R89, R90 ;  /* 0x00000059587b7389 */ /* 0x000064000000005a */
[----:B01----:R-:W-:Y:S05]  /*15040*/  ENDCOLLECTIVE ;  /* 0x000000000000791b */ /* 0x003fea0003800000 */
.L_x_414:
[-C--:B------:R-:W-:Y:S01]  /*15050*/  FFMA R93, R47, R83.reuse, R148 ;  /* 0x000000532f5d7223 */ /* 0x080fe20000000094 */
[----:B------:R-:W-:Y:S01]  /*15060*/  FFMA R94, R43, R83, R94 ;  /* 0x000000532b5e7223 */ /* 0x000fe2000000005e */
[----:B------:R-:W-:Y:S02]  /*15070*/  MOV R88, R42 ;  /* 0x0000002a00587202 */ /* 0x000fe40000000f00 */
[----:B------:R-:W-:-:S07]  /*15080*/  MOV R83, R123 ;  /* 0x0000007b00537202 */ /* 0x000fce0000000f00 */
[----:B------:R-:W-:Y:S05]  /*15090*/  WARPSYNC.COLLECTIVE R91, `(.L_x_415) ;  /* 0x000000005b087348 */ /* 0x000fea0003c00000 */
[----:B------:R0:W1:Y:S02]  /*150a0*/  SHFL.IDX P0, R123, R88, R89, R90 ;  /* 0x00000059587b7389 */ /* 0x000064000000005a */
[----:B01----:R-:W-:Y:S05]  /*150b0*/  ENDCOLLECTIVE ;  /* 0x000000000000791b */ /* 0x003fea0003800000 */
.L_x_415:
        /* <DEDUP_REMOVED lines=27> */
.L_x_13:
        /* <DEDUP_REMOVED lines=8> */
.L_x_418:
[----:B------:R-:W-:Y:S05]  /*152f0*/  BSYNC B1 ;  /* 0x0000000000017941 */ /* 0x000fea0003800000 */
.L_x_417:
[----:B------:R-:W0:Y:S02]  /*15300*/  LDC.64 R44, c[0x0][0x380] ;  /* 0x0000e000ff2c7b82 */ /* 0x000e240000000a00 */
[----:B0-----:R-:W-:-:S05]  /*15310*/  IMAD.WIDE R82, R123, 0x4, R44 ;  /* 0x000000047b527825 */ /* 0x001fca00078e022c */
[----:B------:R0:W5:Y:S04]  /*15320*/  LDG.E.CONSTANT R4, desc[UR4][R82.64] ;  /* 0x0000000452047981 */ /* 0x000168000c1e9900 */
[----:B------:R0:W5:Y:S01]  /*15330*/  LDG.E.CONSTANT R33, desc[UR4][R82.64+0x80] ;  /* 0x0000800452217981 */ /* 0x000162000c1e9900 */
[----:B------:R-:W-:Y:S01]  /*15340*/  IADD3 R27, PT, PT, R47, 0x1, RZ ;  /* 0x000000012f1b7810 */ /* 0x000fe20007ffe0ff */
[----:B------:R-:W-:Y:S01]  /*15350*/  HFMA2 R90, -RZ, RZ, 0, 1.847743988037109375e-06 ;  /* 0x0000001fff5a7431 */ /* 0x000fe200000001ff */
[----:B------:R-:W-:Y:S02]  /*15360*/  MOV R88, R8 ;  /* 0x0000000800587202 */ /* 0x000fe40000000f00 */
[----:B------:R-:W-:Y:S02]  /*15370*/  MOV R89, R27 ;  /* 0x0000001b00597202 */ /* 0x000fe40000000f00 */
[----:B------:R-:W-:-:S07]  /*15380*/  MOV R91, 0xffffffff ;  /* 0xffffffff005b7802 */ /* 0x000fce0000000f00 */
[----:B0----5:R-:W-:Y:S05]  /*15390*/  WARPSYNC.COLLECTIVE R91, `(.L_x_419) ;  /* 0x000000005b087348 */ /* 0x021fea0003c00000 */
[----:B------:R1:W2:Y:S02]  /*153a0*/  SHFL.IDX P0, R123, R88, R89, R90 ;  /* 0x00000059587b7389 */ /* 0x0002a4000000005a */
[----:B012--5:R-:W-:Y:S05]  /*153b0*/  ENDCOLLECTIVE ;  /* 0x000000000000791b */ /* 0x027fea0003800000 */
.L_x_419:
[----:B------:R-:W-:Y:S02]  /*153c0*/  MOV R88, R9 ;  /* 0x0000000900587202 */ /* 0x000fe40000000f00 */
[----:B------:R-:W-:Y:S02]  /*153d0*/  MOV R89, R47 ;  /* 0x0000002f00597202 */ /* 0x000fe40000000f00 */
[----:B------:R-:W-:-:S07]  /*153e0*/  MOV R43, R123 ;  /* 0x0000007b002b7202 */ /* 0x000fce0000000f00 */
[----:B------:R-:W-:Y:S05]  /*153f0*/  WARPSYNC.COLLECTIVE R91, `(.L_x_420) ;  /* 0x000000005b087348 */ /* 0x000fea0003c00000 */
[----:B------:R0:W1:Y:S02]  /*15400*/  SHFL.IDX P0, R123, R88, R89, R90 ;  /* 0x00000059587b7389 */ /* 0x000064000000005a */
[----:B01----:R-:W-:Y:S05]  /*15410*/  ENDCOLLECTIVE ;  /* 0x000000000000791b */ /* 0x003fea0003800000 */
.L_x_420:
[----:B------:R-:W-:-:S05]  /*15420*/  IMAD.WIDE R44, R43, 0x4, R44 ;  /* 0x000000042b2c7825 */ /* 0x000fca00078e022c */
[----:B------:R0:W5:Y:S01]  /*15430*/  LDG.E.CONSTANT R43, desc[UR4][R44.64] ;  /* 0x000000042c2b7981 */ /* 0x000162000c1e9900 */
[----:B------:R-:W-:Y:S02]  /*15440*/  MOV R88, R10 ;  /* 0x0000000a00587202 */ /* 0x000fe40000000f00 */
[----:B------:R-:W-:-:S07]  /*15450*/  MOV R84, R123 ;  /* 0x0000007b00547202 */ /* 0x000fce0000000f00 */
[----:B0----5:R-:W-:Y:S05]  /*15460*/  WARPSYNC.COLLECTIVE R91, `(.L_x_421) ;  /* 0x000000005b087348 */ /* 0x021fea0003c00000 */
[----:B------:R1:W2:Y:S02]  /*15470*/  SHFL.IDX P0, R123, R88, R89, R90 ;  /* 0x00000059587b7389 */ /* 0x0002a4000000005a */
[----:B012--5:R-:W-:Y:S05]  /*15480*/  ENDCOLLECTIVE ;  /* 0x000000000000791b */ /* 0x027fea0003800000 */
.L_x_421:
[----:B------:R-:W-:Y:S01]  /*15490*/  MOV R88, R11 ;  /* 0x0000000b00587202 */ /* 0x000fe20000000f00 */
[-C--:B------:R-:W-:Y:S01]  /*154a0*/  FFMA R48, R4, R123.reuse, R48 ;  /* 0x0000007b04307223 */ /* 0x080fe20000000030 */
[C---:B------:R-:W-:Y:S01]  /*154b0*/  FFMA R81, R84.reuse, R4, R81 ;  /* 0x0000000454517223 */ /* 0x040fe20000000051 */
[----:B------:R-:W-:Y:S01]  /*154c0*/  FFMA R50, R33, R123, R50 ;  /* 0x0000007b21327223 */ /* 0x000fe20000000032 */
[----:B------:R-:W-:-:S07]  /*154d0*/  FFMA R77, R84, R33, R77 ;  /* 0x00000021544d7223 */ /* 0x000fce000000004d */
[----:B------:R-:W-:Y:S05]  /*154e0*/  WARPSYNC.COLLECTIVE R91, `(.L_x_422) ;  /* 0x000000005b087348 */ /* 0x000fea0003c00000 */
[----:B------:R0:W1:Y:S02]  /*154f0*/  SHFL.IDX P0, R123, R88, R89, R90 ;  /* 0x00000059587b7389 */ /* 0x000064000000005a */
[----:B01----:R-:W-:Y:S05]  /*15500*/  ENDCOLLECTIVE ;  /* 0x000000000000791b */ /* 0x003fea0003800000 */
.L_x_422:
[----:B------:R-:W-:Y:S02]  /*15510*/  MOV R88, R12 ;  /* 0x0000000c00587202 */ /* 0x000fe40000000f00 */
[----:B------:R-:W-:-:S07]  /*15520*/  MOV R86, R123 ;  /* 0x0000007b00567202 */ /* 0x000fce0000000f00 */
[----:B------:R-:W-:Y:S05]  /*15530*/  WARPSYNC.COLLECTIVE R91, `(.L_x_423) ;  /* 0x000000005b087348 */ /* 0x000fea0003c00000 */
[----:B------:R0:W1:Y:S02]  /*15540*/  SHFL.IDX P0, R123, R88, R89, R90 ;  /* 0x00000059587b7389 */ /* 0x000064000000005a */
[----:B01----:R-:W-:Y:S05]  /*15550*/  ENDCOLLECTIVE ;  /* 0x000000000000791b */ /* 0x003fea0003800000 */
.L_x_423:
[-C--:B------:R-:W-:Y:S01]  /*15560*/  FFMA R49, R33, R86.reuse, R52 ;  /* 0x0000005621317223 */ /* 0x080fe20000000034 */
[----:B------:R-:W-:Y:S01]  /*15570*/  FFMA R51, R4, R86, R51 ;  /* 0x0000005604337223 */ /* 0x000fe20000000033 */
[----:B------:R-:W-:Y:S02]  /*15580*/  MOV R88, R13 ;  /* 0x0000000d00587202 */ /* 0x000fe40000000f00 */
[----:B------:R-:W-:-:S07]  /*15590*/  MOV R122, R123 ;  /* 0x0000007b007a7202 */ /* 0x000fce0000000f00 */
[----:B------:R-:W-:Y:S05]  /*155a0*/  WARPSYNC.COLLECTIVE R91, `(.L_x_424) ;  /* 0x000000005b087348 */ /* 0x000fea0003c00000 */
[----:B------:R0:W1:Y:S02]  /*155b0*/  SHFL.IDX P0, R123, R88, R89, R90 ;  /* 0x00000059587b7389 */ /* 0x000064000000005a */
[----:B01----:R-:W-:Y:S05]  /*155c0*/  ENDCOLLECTIVE ;  /* 0x000000000000791b */ /* 0x003fea0003800000 */
.L_x_424:
[-C--:B------:R-:W-:Y:S01]  /*155d0*/  FFMA R52, R4, R122.reuse, R53 ;  /* 0x0000007a04347223 */ /* 0x080fe20000000035 */
[----:B------:R-:W-:Y:S01]  /*155e0*/  FFMA R53, R33, R122, R54 ;  /* 0x0000007a21357223 */ /* 0x000fe20000000036 */
[----:B------:R-:W-:Y:S02]  /*155f0*/  MOV R88, R14 ;  /* 0x0000000e00587202 */ /* 0x000fe40000000f00 */
[----:B------:R-:W-:-:S07]  /*15600*/  MOV R124, R123 ;  /* 0x0000007b007c7202 */ /* 0x000fce0000000f00 */
[----:B------:R-:W-:Y:S05]  /*15610*/  WARPSYNC.COLLECTIVE R91, `(.L_x_425) ;  /* 0x000000005b087348 */ /* 0x000fea0003c00000 */
[----:B------:R0:W1:Y:S02]  /*15620*/  SHFL.IDX P0, R123, R88, R89, R90 ;  /* 0x00000059587b7389 */ /* 0x000064000000005a */
[----:B01----:R-:W-:Y:S05]  /*15630*/  ENDCOLLECTIVE ;  /* 0x000000000000791b */ /* 0x003fea0003800000 */
.L_x_425:
[-C--:B------:R-:W-:Y:S01]  /*15640*/  FFMA R54, R4, R124.reuse, R55 ;  /* 0x0000007c04367223 */ /* 0x080fe20000000037 */
[----:B------:R-:W-:Y:S01]  /*15650*/  FFMA R55, R33, R124, R56 ;  /* 0x0000007c21377223 */ /* 0x000fe20000000038 */
[----:B------:R-:W-:Y:S02]  /*15660*/  MOV R88, R15 ;  /* 0x0000000f00587202 */ /* 0x000fe40000000f00 */
[----:B------:R-:W-:-:S07]  /*15670*/  MOV R126, R123 ;  /* 0x0000007b007e7202 */ /* 0x000fce0000000f00 */
[----:B------:R-:W-:Y:S05]  /*15680*/  WARPSYNC.COLLECTIVE R91, `(.L_x_426) ;  /* 0x000000005b087348 */ /* 0x000fea0003c00000 */
[----:B------:R0:W1:Y:S02]  /*15690*/  SHFL.IDX P0, R123, R88, R89, R90 ;  /* 0x00000059587b7389 */ /* 0x000064000000005a */
[----:B01----:R-:W-:Y:S05]  /*156a0*/  ENDCOLLECTIVE ;  /* 0x000000000000791b */ /* 0x003fea0003800000 */
.L_x_426:
[-C--:B------:R-:W-:Y:S01]  /*156b0*/  FFMA R56, R4, R126.reuse, R57 ;  /* 0x0000007e04387223 */ /* 0x080fe20000000039 */
[----:B------:R-:W-:Y:S01]  /*156c0*/  FFMA R57, R33, R126, R58 ;  /* 0x0000007e21397223 */ /* 0x000fe2000000003a */
[----:B------:R-:W-:Y:S02]  /*156d0*/  MOV R88, R16 ;  /* 0x0000001000587202 */ /* 0x000fe40000000f00 */
[----:B------:R-:W-:-:S07]  /*156e0*/  MOV R79, R123 ;  /* 0x0000007b004f7202 */ /* 0x000fce0000000f00 */
[----:B------:R-:W-:Y:S05]  /*156f0*/  WARPSYNC.COLLECTIVE R91, `(.L_x_427) ;  /* 0x000000005b087348 */ /* 0x000fea0003c00000 */
[----:B------:R0:W1:Y:S02]  /*15700*/  SHFL.IDX P0, R123, R88, R89, R90 ;  /* 0x00000059587b7389 */ /* 0x000064000000005a */
[----:B01----:R-:W-:Y:S05]  /*15710*/  ENDCOLLECTIVE ;  /* 0x000000000000791b */ /* 0x003fea0003800000 */
.L_x_427:
[-C--:B------:R-:W-:Y:S01]  /*15720*/  FFMA R58, R4, R79.reuse, R59 ;  /* 0x0000004f043a7223 */ /* 0x080fe2000000003b */
[----:B------:R-:W-:Y:S01]  /*15730*/  FFMA R59, R33, R79, R60 ;  /* 0x0000004f213b7223 */ /* 0x000fe2000000003c */
[----:B------:R-:W-:Y:S02]  /*15740*/  MOV R88, R17 ;  /* 0x0000001100587202 */ /* 0x000fe40000000f00 */
[----:B------:R-:W-:-:S07]  /*15750*/  MOV R85, R123 ;  /* 0x0000007b00557202 */ /* 0x000fce0000000f00 */
[----:B------:R-:W-:Y:S05]  /*15760*/  WARPSYNC.COLLECTIVE R91, `(.L_x_428) ;  /* 0x000000005b087348 */ /* 0x000fea0003c00000 */
[----:B------:R0:W1:Y:S02]  /*15770*/  SHFL.IDX P0, R123, R88, R89, R90 ;  /* 0x00000059587b7389 */ /* 0x000064000000005a */
[----:B01----:R-:W-:Y:S05]  /*15780*/  ENDCOLLECTIVE ;  /* 0x000000000000791b */ /* 0x003fea0003800000 */
.L_x_428:
        /* <DEDUP_REMOVED lines=8> */
.L_x_429:
[----:B------:R-:W-:Y:S02]  /*15810*/  MOV R88, R19 ;  /* 0x0000001300587202 */ /* 0x000fe40000000f00 */
[----:B------:R-:W-:-:S07]  /*15820*/  MOV R82, R123 ;  /* 0x0000007b00527202 */ /* 0x000fce0000000f00 */
[----:B------:R-:W-:Y:S05]  /*15830*/  WARPSYNC.COLLECTIVE R91, `(.L_x_430) ;  /* 0x000000005b087348 */ /* 0x000fea0003c00000 */
[----:B------:R0:W1:Y:S02]  /*15840*/  SHFL.IDX P0, R123, R88, R89, R90 ;  /* 0x00000059587b7389 */ /* 0x000064000000005a */
[----:B01----:R-:W-:Y:S05]  /*15850*/  ENDCOLLECTIVE ;  /* 0x000000000000791b */ /* 0x003fea0003800000 */
.L_x_430:
[-C--:B------:R-:W-:Y:S01]  /*15860*/  FFMA R64, R4, R82.reuse, R65 ;  /* 0x0000005204407223 */ /* 0x080fe20000000041 */
[----:B------:R-:W-:Y:S01]  /*15870*/  FFMA R65, R33, R82, R66 ;  /* 0x0000005221417223 */ /* 0x000fe20000000042 */
[----:B------:R-:W-:Y:S02]  /*15880*/  MOV R88, R20 ;  /* 0x0000001400587202 */ /* 0x000fe40000000f00 */
[----:B------:R-:W-:-:S07]  /*15890*/  MOV R84, R123 ;  /* 0x0000007b00547202 */ /* 0x000fce0000000f00 */
[----:B------:R-:W-:Y:S05]  /*158a0*/  WARPSYNC.COLLECTIVE R91, `(.L_x_431) ;  /* 0x000000005b087348 */ /* 0x000fea0003c00000 */
[----:B------:R0:W1:Y:S02]  /*158b0*/  SHFL.IDX P0, R123, R88, R89, R90 ;  /* 0x00000059587b7389 */ /* 0x000064000000005a */
[----:B01----:R-:W-:Y:S05]  /*158c0*/  ENDCOLLECTIVE ;  /* 0x000000000000791b */ /* 0x003fea0003800000 */
.L_x_431:
[-C--:B------:R-:W-:Y:S01]  /*158d0*/  FFMA R66, R4, R84.reuse, R67 ;  /* 0x0000005404427223 */ /* 0x080fe20000000043 */
[----:B------:R-:W-:Y:S01]  /*158e0*/  FFMA R67, R33, R84, R68 ;  /* 0x0000005421437223 */ /* 0x000fe20000000044 */
[----:B------:R-:W-:Y:S02]  /*158f0*/  MOV R88, R21 ;  /* 0x0000001500587202 */ /* 0x000fe40000000f00 */
[----:B------:R-:W-:-:S07]  /*15900*/  MOV R86, R123 ;  /* 0x0000007b00567202 */ /* 0x000fce0000000f00 */
[----:B------:R-:W-:Y:S05]  /*15910*/  WARPSYNC.COLLECTIVE R91, `(.L_x_432) ;  /* 0x000000005b087348 */ /* 0x000fea0003c00000 */
[----:B------:R0:W1:Y:S02]  /*15920*/  SHFL.IDX P0, R123, R88, R89, R90 ;  /* 0x00000059587b7389 */ /* 0x000064000000005a */
[----:B01----:R-:W-:Y:S05]  /*15930*/  ENDCOLLECTIVE ;  /* 0x000000000000791b */ /* 0x003fea0003800000 */
.L_x_432:
[-C--:B------:R-:W-:Y:S01]  /*15940*/  FFMA R68, R4, R86.reuse, R69 ;  /* 0x0000005604447223 */ /* 0x080fe20000000045 */
[----:B------:R-:W-:Y:S01]  /*15950*/  FFMA R69, R33, R86, R70 ;  /* 0x0000005621457223 */ /* 0x000fe20000000046 */
[----:B------:R-:W-:Y:S02]  /*15960*/  MOV R88, R22 ;  /* 0x0000001600587202 */ /* 0x000fe40000000f00 */
[----:B------:R-:W-:-:S07]  /*15970*/  MOV R122, R123 ;  /* 0x0000007b007a7202 */ /* 0x000fce0000000f00 */
[----:B------:R-:W-:Y:S05]  /*15980*/  WARPSYNC.COLLECTIVE R91, `(.L_x_433) ;  /* 0x000000005b087348 */ /* 0x000fea0003c00000 */
[----:B------:R0:W1:Y:S02]  /*15990*/  SHFL.IDX P0, R123, R88, R89, R90 ;  /* 0x00000059587b7389 */ /* 0x000064000000005a */
[----:B01----:R-:W-:Y:S05]  /*159a0*/  ENDCOLLECTIVE ;  /* 0x000000000000791b */ /* 0x003fea0003800000 */
.L_x_433:
[-C--:B------:R-:W-:Y:S01]  /*159b0*/  FFMA R70, R4, R122.reuse, R71 ;  /* 0x0000007a04467223 */ /* 0x080fe20000000047 */
[----:B------:R-:W-:Y:S01]  /*159c0*/  FFMA R71, R33, R122, R72 ;  /* 0x0000007a21477223 */ /* 0x000fe20000000048 */
[----:B------:R-:W-:Y:S02]  /*159d0*/  MOV R88, R23 ;  /* 0x0000001700587202 */ /* 0x000fe40000000f00 */
[----:B------:R-:W-:-:S07]  /*159e0*/  MOV R124, R123 ;  /* 0x0000007b007c7202 */ /* 0x000fce0000000f00 */
[----:B------:R-:W-:Y:S05]  /*159f0*/  WARPSYNC.COLLECTIVE R91, `(.L_x_434) ;  /* 0x000000005b087348 */ /* 0x000fea0003c00000 */
[----:B------:R0:W1:Y:S02]  /*15a00*/  SHFL.IDX P0, R123, R88, R89, R90 ;  /* 0x00000059587b7389 */ /* 0x000064000000005a */
[----:B01----:R-:W-:Y:S05]  /*15a10*/  ENDCOLLECTIVE ;  /* 0x000000000000791b */ /* 0x003fea0003800000 */
.L_x_434:
[-C--:B------:R-:W-:Y:S01]  /*15a20*/  FFMA R72, R4, R124.reuse, R73 ;  /* 0x0000007c04487223 */ /* 0x080fe20000000049 */
[----:B------:R-:W-:Y:S01]  /*15a30*/  FFMA R73, R33, R124, R74 ;  /* 0x0000007c21497223 */ /* 0x000fe2000000004a */
[----:B------:R-:W-:Y:S02]  /*15a40*/  MOV R88, R24 ;  /* 0x0000001800587202 */ /* 0x000fe40000000f00 */
[----:B------:R-:W-:-:S07]  /*15a50*/  MOV R126, R123 ;  /* 0x0000007b007e7202 */ /* 0x000fce0000000f00 */
[----:B------:R-:W-:Y:S05]  /*15a60*/  WARPSYNC.COLLECTIVE R91, `(.L_x_435) ;  /* 0x000000005b087348 */ /* 0x000fea0003c00000 */
[----:B------:R0:W1:Y:S02]  /*15a70*/  SHFL.IDX P0, R123, R88, R89, R90 ;  /* 0x00000059587b7389 */ /* 0x000064000000005a */
[----:B01----:R-:W-:Y:S05]  /*15a80*/  ENDCOLLECTIVE ;  /* 0x000000000000791b */ /* 0x003fea0003800000 */
.L_x_435:
[-C--:B------:R-:W-:Y:S01]  /*15a90*/  FFMA R74, R4, R126.reuse, R75 ;  /* 0x0000007e044a7223 */ /* 0x080fe2000000004b */
[----:B------:R-:W-:Y:S01]  /*15aa0*/  FFMA R75, R33, R126, R92 ;  /* 0x0000007e214b7223 */ /* 0x000fe2000000005c */
[----:B------:R-:W-:Y:S02]  /*15ab0*/  MOV R88, R25 ;  /* 0x0000001900587202 */ /* 0x000fe40000000f00 */
[----:B------:R-:W-:-:S07]  /*15ac0*/  MOV R128, R123 ;  /* 0x0000007b00807202 */ /* 0x000fce0000000f00 */
[----:B------:R-:W-:Y:S05]  /*15ad0*/  WARPSYNC.COLLECTIVE R91, `(.L_x_436) ;  /* 0x000000005b087348 */ /* 0x000fea0003c00000 */
[----:B------:R0:W1:Y:S02]  /*15ae0*/  SHFL.IDX P0, R123, R88, R89, R90 ;  /* 0x00000059587b7389 */ /* 0x000064000000005a */
[----:B01----:R-:W-:Y:S05]  /*15af0*/  ENDCOLLECTIVE ;  /* 0x000000000000791b */ /* 0x003fea0003800000 */
.L_x_436:
[-C--:B------:R-:W-:Y:S01]  /*15b00*/  FFMA R79, R33, R128.reuse, R94 ;  /* 0x00000080214f7223 */ /* 0x080fe2000000005e */
[----:B------:R-:W-:Y:S01]  /*15b10*/  FFMA R82, R4, R128, R93 ;  /* 0x0000008004527223 */ /* 0x000fe2000000005d */
[----:B------:R-:W-:Y:S02]  /*15b20*/  MOV R88, R26 ;  /* 0x0000001a00587202 */ /* 0x000fe40000000f00 */
[----:B------:R-:W-:-:S07]  /*15b30*/  MOV R130, R123 ;  /* 0x0000007b00827202 */ /* 0x000fce0000000f00 */
[----:B------:R-:W-:Y:S05]  /*15b40*/  WARPSYNC.COLLECTIVE R91, `(.L_x_437) ;  /* 0x000000005b087348 */ /* 0x000fea0003c00000 */
[----:B------:R0:W1:Y:S02]  /*15b50*/  SHFL.IDX P0, R123, R88, R89, R90 ;  /* 0x00000059587b7389 */ /* 0x000064000000005a */
[----:B01----:R-:W-:Y:S05]  /*15b60*/  ENDCOLLECTIVE ;  /* 0x000000000000791b */ /* 0x003fea0003800000 */
.L_x_437:
[-C--:B------:R-:W-:Y:S01]  /*15b70*/  FFMA R84, R4, R130.reuse, R95 ;  /* 0x0000008204547223 */ /* 0x080fe2000000005f */
[----:B------:R-:W-:Y:S01]  /*15b80*/  FFMA R83, R33, R130, R96 ;  /* 0x0000008221537223 */ /* 0x000fe20000000060 */
[----:B------:R-:W-:Y:S02]  /*15b90*/  MOV R88, R28 ;  /* 0x0000001c00587202 */ /* 0x000fe40000000f00 */
[----:B------:R-:W-:-:S07]  /*15ba0*/  MOV R132, R123 ;  /* 0x0000007b00847202 */ /* 0x000fce0000000f00 */
[----:B------:R-:W-:Y:S05]  /*15bb0*/  WARPSYNC.COLLECTIVE R91, `(.L_x_438) ;  /* 0x000000005b087348 */ /* 0x000fea0003c00000 */
[----:B------:R0:W1:Y:S02]  /*15bc0*/  SHFL.IDX P0, R123, R88, R89, R90 ;  /* 0x00000059587b7389 */ /* 0x000064000000005a */
[----:B01----:R-:W-:Y:S05]  /*15bd0*/  ENDCOLLECTIVE ;  /* 0x000000000000791b */ /* 0x003fea0003800000 */
.L_x_438:
[-C--:B------:R-:W-:Y:S01]  /*15be0*/  FFMA R86, R4, R132.reuse, R97 ;  /* 0x0000008404567223 */ /* 0x080fe20000000061 */
[----:B------:R-:W-:Y:S01]  /*15bf0*/  FFMA R85, R33, R132, R98 ;  /* 0x0000008421557223 */ /* 0x000fe20000000062 */
[----:B------:R-:W-:Y:S02]  /*15c00*/  MOV R88, R29 ;  /* 0x0000001d00587202 */ /* 0x000fe40000000f00 */
[----:B------:R-:W-:-:S07]  /*15c10*/  MOV R134, R123 ;  /* 0x0000007b00867202 */ /* 0x000fce0000000f00 */
[----:B------:R-:W-:Y:S05]  /*15c20*/  WARPSYNC.COLLECTIVE R91, `(.L_x_439) ;  /* 0x000000005b087348 */ /* 0x000fea0003c00000 */
[----:B------:R0:W1:Y:S02]  /*15c30*/  SHFL.IDX P0, R123, R88, R89, R90 ;  /* 0x00000059587b7389 */ /* 0x000064000000005a */
[----:B01----:R-:W-:Y:S05]  /*15c40*/  ENDCOLLECTIVE ;  /* 0x000000000000791b */ /* 0x003fea0003800000 */
.L_x_439:
        /* <DEDUP_REMOVED lines=8> */
.L_x_440:
[----:B------:R-:W-:Y:S02]  /*15cd0*/  MOV R88, R31 ;  /* 0x0000001f00587202 */ /* 0x000fe40000000f00 */
[----:B------:R-:W-:-:S07]  /*15ce0*/  MOV R97, R123 ;  /* 0x0000007b00617202 */ /* 0x000fce0000000f00 */
[----:B------:R-:W-:Y:S05]  /*15cf0*/  WARPSYNC.COLLECTIVE R91, `(.L_x_441) ;  /* 0x000000005b087348 */ /* 0x000fea0003c00000 */
[----:B------:R0:W1:Y:S02]  /*15d00*/  SHFL.IDX P0, R123, R88, R89, R90 ;  /* 0x00000059587b7389 */ /* 0x000064000000005a */
[----:B01----:R-:W-:Y:S05]  /*15d10*/  ENDCOLLECTIVE ;  /* 0x000000000000791b */ /* 0x003fea0003800000 */
.L_x_441:
[-C--:B------:R-:W-:Y:S01]  /*15d20*/  FFMA R96, R4, R97.reuse, R103 ;  /* 0x0000006104607223 */ /* 0x080fe20000000067 */
[----:B------:R-:W-:Y:S01]  /*15d30*/  FFMA R97, R33, R97, R104 ;  /* 0x0000006121617223 */ /* 0x000fe20000000068 */
[----:B------:R-:W-:Y:S02]  /*15d40*/  MOV R88, R32 ;  /* 0x0000002000587202 */ /* 0x000fe40000000f00 */
[----:B------:R-:W-:-:S07]  /*15d50*/  MOV R99, R123 ;  /* 0x0000007b00637202 */ /* 0x000fce0000000f00 */
[----:B------:R-:W-:Y:S05]  /*15d60*/  WARPSYNC.COLLECTIVE R91, `(.L_x_442) ;  /* 0x000000005b087348 */ /* 0x000fea0003c00000 */
[----:B------:R0:W1:Y:S02]  /*15d70*/  SHFL.IDX P0, R123, R88, R89, R90 ;  /* 0x00000059587b7389 */ /* 0x000064000000005a */
[----:B01----:R-:W-:Y:S05]  /*15d80*/  ENDCOLLECTIVE ;  /* 0x000000000000791b */ /* 0x003fea0003800000 */
.L_x_442:
[-C--:B------:R-:W-:Y:S01]  /*15d90*/  FFMA R98, R4, R99.reuse, R105 ;  /* 0x0000006304627223 */ /* 0x080fe20000000069 */
[----:B------:R-:W-:Y:S01]  /*15da0*/  FFMA R99, R33, R99, R106 ;  /* 0x0000006321637223 */ /* 0x000fe2000000006a */
[----:B------:R-:W-:Y:S02]  /*15db0*/  MOV R88, R34 ;  /* 0x0000002200587202 */ /* 0x000fe40000000f00 */
[----:B------:R-:W-:-:S07]  /*15dc0*/  MOV R125, R123 ;  /* 0x0000007b007d7202 */ /* 0x000fce0000000f00 */
[----:B------:R-:W-:Y:S05]  /*15dd0*/  WARPSYNC.COLLECTIVE R91, `(.L_x_443) ;  /* 0x000000005b087348 */ /* 0x000fea0003c00000 */
[----:B------:R0:W1:Y:S02]  /*15de0*/  SHFL.IDX P0, R123, R88, R89, R90 ;  /* 0x00000059587b7389 */ /* 0x000064000000005a */
[----:B01----:R-:W-:Y:S05]  /*15df0*/  ENDCOLLECTIVE ;  /* 0x000000000000791b */ /* 0x003fea0003800000 */
.L_x_443:
[-C--:B------:R-:W-:Y:S01]  /*15e00*/  FFMA R100, R4, R125.reuse, R107 ;  /* 0x0000007d04647223 */ /* 0x080fe2000000006b */
[----:B------:R-:W-:Y:S01]  /*15e10*/  FFMA R101, R33, R125, R108 ;  /* 0x0000007d21657223 */ /* 0x000fe2000000006c */
[----:B------:R-:W-:Y:S02]  /*15e20*/  MOV R88, R35 ;  /* 0x0000002300587202 */ /* 0x000fe40000000f00 */
[----:B------:R-:W-:-:S07]  /*15e30*/  MOV R127, R123 ;  /* 0x0000007b007f7202 */ /* 0x000fce0000000f00 */
[----:B------:R-:W-:Y:S05]  /*15e40*/  WARPSYNC.COLLECTIVE R91, `(.L_x_444) ;  /* 0x000000005b087348 */ /* 0x000fea0003c00000 */
[----:B------:R0:W1:Y:S02]  /*15e50*/  SHFL.IDX P0, R123, R88, R89, R90 ;  /* 0x00000059587b7389 */ /* 0x000064000000005a */
[----:B01----:R-:W-:Y:S05]  /*15e60*/  ENDCOLLECTIVE ;  /* 0x000000000000791b */ /* 0x003fea0003800000 */
.L_x_444:
[-C--:B------:R-:W-:Y:S01]  /*15e70*/  FFMA R122, R4, R127.reuse, R109 ;  /* 0x0000007f047a7223 */ /* 0x080fe2000000006d */
[----:B------:R-:W-:Y:S01]  /*15e80*/  FFMA R103, R33, R127, R110 ;  /* 0x0000007f21677223 */ /* 0x000fe2000000006e */
[----:B------:R-:W-:Y:S02]  /*15e90*/  MOV R88, R36 ;  /* 0x0000002400587202 */ /* 0x000fe40000000f00 */
[----:B------:R-:W-:-:S07]  /*15ea0*/  MOV R129, R123 ;  /* 0x0000007b00817202 */ /* 0x000fce0000000f00 */
[----:B------:R-:W-:Y:S05]  /*15eb0*/  WARPSYNC.COLLECTIVE R91, `(.L_x_445) ;  /* 0x000000005b087348 */ /* 0x000fea0003c00000 */
[----:B------:R0:W1:Y:S02]  /*15ec0*/  SHFL.IDX P0, R123, R88, R89, R90 ;  /* 0x00000059587b7389 */ /* 0x000064000000005a */
[----:B01----:R-:W-:Y:S05]  /*15ed0*/  ENDCOLLECTIVE ;  /* 0x000000000000791b */ /* 0x003fea0003800000 */
.L_x_445:
[-C--:B------:R-:W-:Y:S01]  /*15ee0*/  FFMA R124, R4, R129.reuse, R111 ;  /* 0x00000081047c7223 */ /* 0x080fe2000000006f */
[----:B------:R-:W-:Y:S01]  /*15ef0*/  FFMA R105, R33, R129, R112 ;  /* 0x0000008121697223 */ /* 0x000fe20000000070 */
[----:B------:R-:W-:Y:S02]  /*15f00*/  MOV R88, R37 ;  /* 0x0000002500587202 */ /* 0x000fe40000000f00 */
[----:B------:R-:W-:-:S07]  /*15f10*/  MOV R131, R123 ;  /* 0x0000007b00837202 */ /* 0x000fce0000000f00 */
[----:B------:R-:W-:Y:S05]  /*15f20*/  WARPSYNC.COLLECTIVE R91, `(.L_x_446) ;  /* 0x000000005b087348 */ /* 0x000fea0003c00000 */
[----:B------:R0:W1:Y:S02]  /*15f30*/  SHFL.IDX P0, R123, R88, R89, R90 ;  /* 0x00000059587b7389 */ /* 0x000064000000005a */
[----:B01----:R-:W-:Y:S05]  /*15f40*/  ENDCOLLECTIVE ;  /* 0x000000000000791b */ /* 0x003fea0003800000 */
.L_x_446:
[-C--:B------:R-:W-:Y:S01]  /*15f50*/  FFMA R126, R4, R131.reuse, R113 ;  /* 0x00000083047e7223 */ /* 0x080fe20000000071 */
[----:B------:R-:W-:Y:S01]  /*15f60*/  FFMA R107, R33, R131, R114 ;  /* 0x00000083216b7223 */ /* 0x000fe20000000072 */
[----:B------:R-:W-:Y:S02]  /*15f70*/  MOV R88, R38 ;  /* 0x0000002600587202 */ /* 0x000fe40000000f00 */
[----:B------:R-:W-:-:S07]  /*15f80*/  MOV R133, R123 ;  /* 0x0000007b00857202 */ /* 0x000fce0000000f00 */
[----:B------:R-:W-:Y:S05]  /*15f90*/  WARPSYNC.COLLECTIVE R91, `(.L_x_447) ;  /* 0x000000005b087348 */ /* 0x000fea0003c00000 */
[----:B------:R0:W1:Y:S02]  /*15fa0*/  SHFL.IDX P0, R123, R88, R89, R90 ;  /* 0x00000059587b7389 */ /* 0x000064000000005a */
[----:B01----:R-:W-:Y:S05]  /*15fb0*/  ENDCOLLECTIVE ;  /* 0x000000000000791b */ /* 0x003fea0003800000 */
.L_x_447:
[-C--:B------:R-:W-:Y:S01]  /*15fc0*/  FFMA R128, R4, R133.reuse, R115 ;  /* 0x0000008504807223 */ /* 0x080fe20000000073 */
[----:B------:R-:W-:Y:S01]  /*15fd0*/  FFMA R109, R33, R133, R116 ;  /* 0x00000085216d7223 */ /* 0x000fe20000000074 */
[----:B------:R-:W-:Y:S02]  /*15fe0*/  MOV R88, R39 ;  /* 0x0000002700587202 */ /* 0x000fe40000000f00 */
[----:B------:R-:W-:-:S07]  /*15ff0*/  MOV R135, R123 ;  /* 0x0000007b00877202 */ /* 0x000fce0000000f00 */
[----:B------:R-:W-:Y:S05]  /*16000*/  WARPSYNC.COLLECTIVE R91, `(.L_x_448) ;  /* 0x000000005b087348 */ /* 0x000fea0003c00000 */
[----:B------:R0:W1:Y:S02]  /*16010*/  SHFL.IDX P0, R123, R88, R89, R90 ;  /* 0x00000059587b7389 */ /* 0x000064000000005a */
[----:B01----:R-:W-:Y:S05]  /*16020*/  ENDCOLLECTIVE ;  /* 0x000000000000791b */ /* 0x003fea0003800000 */
.L_x_448:
[-C--:B------:R-:W-:Y:S01]  /*16030*/  FFMA R130, R4, R135.reuse, R117 ;  /* 0x0000008704827223 */ /* 0x080fe20000000075 */
[----:B------:R-:W-:Y:S01]  /*16040*/  FFMA R111, R33, R135, R118 ;  /* 0x00000087216f7223 */ /* 0x000fe20000000076 */
[----:B------:R-:W-:Y:S02]  /*16050*/  MOV R88, R40 ;  /* 0x0000002800587202 */ /* 0x000fe40000000f00 */
[----:B------:R-:W-:-:S07]  /*16060*/  MOV R137, R123 ;  /* 0x0000007b00897202 */ /* 0x000fce0000000f00 */
[----:B------:R-:W-:Y:S05]  /*16070*/  WARPSYNC.COLLECTIVE R91, `(.L_x_449) ;  /* 0x000000005b087348 */ /* 0x000fea0003c00000 */
[----:B------:R0:W1:Y:S02]  /*16080*/  SHFL.IDX P0, R123, R88, R89, R90 ;  /* 0x00000059587b7389 */ /* 0x000064000000005a */
[----:B01----:R-:W-:Y:S05]  /*16090*/  ENDCOLLECTIVE ;  /* 0x000000000000791b */ /* 0x003fea0003800000 */
.L_x_449:
[-C--:B------:R-:W-:Y:S01]  /*160a0*/  FFMA R132, R4, R137.reuse, R119 ;  /* 0x0000008904847223 */ /* 0x080fe20000000077 */
[----:B------:R-:W-:Y:S01]  /*160b0*/  FFMA R113, R33, R137, R120 ;  /* 0x0000008921717223 */ /* 0x000fe20000000078 */
[----:B------:R-:W-:Y:S02]  /*160c0*/  MOV R88, R41 ;  /* 0x0000002900587202 */ /* 0x000fe40000000f00 */
[----:B------:R-:W-:-:S07]  /*160d0*/  MOV R138, R123 ;  /* 0x0000007b008a7202 */ /* 0x000fce0000000f00 */
[----:B------:R-:W-:Y:S05]  /*160e0*/  WARPSYNC.COLLECTIVE R91, `(.L_x_450) ;  /* 0x000000005b087348 */ /* 0x000fea0003c00000 */
[----:B------:R0:W1:Y:S02]  /*160f0*/  SHFL.IDX P0, R123, R88, R89, R90 ;  /* 0x00000059587b7389 */ /* 0x000064000000005a */
[----:B01----:R-:W-:Y:S05]  /*16100*/  ENDCOLLECTIVE ;  /* 0x000000000000791b */ /* 0x003fea0003800000 */
.L_x_450:
[-C--:B------:R-:W-:Y:S01]  /*16110*/  FFMA R134, R4, R138.reuse, R121 ;  /* 0x0000008a04867223 */ /* 0x080fe20000000079 */
[----:B------:R-:W-:Y:S01]  /*16120*/  FFMA R115, R33, R138, R87 ;  /* 0x0000008a21737223 */ /* 0x000fe20000000057 */
[----:B------:R-:W-:Y:S02]  /*16130*/  MOV R88, R42 ;  /* 0x0000002a00587202 */ /* 0x000fe40000000f00 */
[----:B------:R-:W-:-:S07]  /*16140*/  MOV R139, R123 ;  /* 0x0000007b008b7202 */ /* 0x000fce0000000f00 */
[----:B------:R-:W-:Y:S05]  /*16150*/  WARPSYNC.COLLECTIVE R91, `(.L_x_451) ;  /* 0x000000005b087348 */ /* 0x000fea0003c00000 */
[----:B------:R0:W1:Y:S02]  /*16160*/  SHFL.IDX P0, R123, R88, R89, R90 ;  /* 0x00000059587b7389 */ /* 0x000064000000005a */
[----:B01----:R-:W-:Y:S05]  /*16170*/  ENDCOLLECTIVE ;  /* 0x000000000000791b */ /* 0x003fea0003800000 */
.L_x_451:
[-C--:B------:R-:W-:Y:S01]  /*16180*/  FFMA R136, R4, R139.reuse, R80 ;  /* 0x0000008b04887223 */ /* 0x080fe20000000050 */
[----:B------:R-:W-:Y:S01]  /*16190*/  FFMA R117, R33, R139, R78 ;  /* 0x0000008b21757223 */ /* 0x000fe2000000004e */
[----:B------:R-:W-:-:S05]  /*161a0*/  MOV R141, R123 ;  /* 0x0000007b008d7202 */ /* 0x000fca0000000f00 */
[----:B------:R-:W-:Y:S01]  /*161b0*/  FFMA R76, R4, R141, R76 ;  /* 0x0000008d044c7223 */ /* 0x000fe2000000004c */
[----:B------:R-:W-:Y:S01]  /*161c0*/  MOV R88, R9 ;  /* 0x0000000900587202 */ /* 0x000fe20000000f00 */
[----:B------:R0:W5:Y:S01]  /*161d0*/  LDG.E.CONSTANT R4, desc[UR4][R44.64+0x80] ;  /* 0x000080042c047981 */ /* 0x000162000c1e9900 */
[----:B------:R-:W-:Y:S01]  /*161e0*/  MOV R89, R27 ;  /* 0x0000001b00597202 */ /* 0x000fe20000000f00 */
[----:B------:R-:W-:-:S07]  /*161f0*/  FFMA R33, R33, R141, R0 ;  /* 0x0000008d21217223 */ /* 0x000fce0000000000 */
[----:B0----5:R-:W-:Y:S05]  /*16200*/  WARPSYNC.COLLECTIVE R91, `(.L_x_452) ;  /* 0x000000005b087348 */ /* 0x021fea0003c00000 */
[----:B------:R1:W2:Y:S02]  /*16210*/  SHFL.IDX P0, R123, R88, R89, R90 ;  /* 0x00000059587b7389 */ /* 0x0002a4000000005a */
[----:B012--5:R-:W-:Y:S05]  /*16220*/  ENDCOLLECTIVE ;  /* 0x000000000000791b */ /* 0x027fea0003800000 */
.L_x_452:
[----:B------:R-:W-:Y:S02]  /*16230*/  MOV R88, R10 ;  /* 0x0000000a00587202 */ /* 0x000fe40000000f00 */
[----:B------:R-:W-:-:S07]  /*16240*/  MOV R80, R123 ;  /* 0x0000007b00507202 */ /* 0x000fce0000000f00 */
[----:B------:R-:W-:Y:S05]  /*16250*/  WARPSYNC.COLLECTIVE R91, `(.L_x_453) ;  /* 0x000000005b087348 */ /* 0x000fea0003c00000 */
[----:B------:R0:W1:Y:S02]  /*16260*/  SHFL.IDX P0, R123, R88, R89, R90 ;  /* 0x00000059587b7389 */ /* 0x000064000000005a */
[----:B01----:R-:W-:Y:S05]  /*16270*/  ENDCOLLECTIVE ;  /* 0x000000000000791b */ /* 0x003fea0003800000 */
.L_x_453:
[----:B------:R-:W-:Y:S01]  /*16280*/  MOV R88, R11 ;  /* 0x0000000b00587202 */ /* 0x000fe20000000f00 */
[----:B------:R-:W-:Y:S01]  /*16290*/  FFMA R48, R43, R123, R48 ;  /* 0x0000007b2b307223 */ /* 0x000fe20000000030 */
[----:B------:R-:W-:Y:S01]  /*162a0*/  FFMA R81, R80, R43, R81 ;  /* 0x0000002b50517223 */ /* 0x000fe20000000051 */
[----:B------:R-:W-:-:S07]  /*162b0*/  FFMA R50, R4, R123, R50 ;  /* 0x0000007b04327223 */ /* 0x000fce0000000032 */
[----:B------:R-:W-:Y:S05]  /*162c0*/  WARPSYNC.COLLECTIVE R91, `(.L_x_454) ;  /* 0x000000005b087348 */ /* 0x000fea0003c00000 */
[----:B------:R0:W1:Y:S02]  /*162d0*/  SHFL.IDX P0, R123, R88, R89, R90 ;  /* 0x00000059587b7389 */ /* 0x000064000000005a */
[----:B01----:R-:W-:Y:S05]  /*162e0*/  ENDCOLLECTIVE ;  /* 0x000000000000791b */ /* 0x003fea0003800000 */
.L_x_454:
[----:B------:R-:W-:Y:S02]  /*162f0*/  MOV R88, R12 ;  /* 0x0000000c00587202 */ /* 0x000fe40000000f00 */
[----:B------:R-:W-:-:S07]  /*16300*/  MOV R44, R123 ;  /* 0x0000007b002c7202 */ /* 0x000fce0000000f00 */
[----:B------:R-:W-:Y:S05]  /*16310*/  WARPSYNC.COLLECTIVE R91, `(.L_x_455) ;  /* 0x000000005b087348 */ /* 0x000fea0003c00000 */
[----:B------:R0:W1:Y:S02]  /*16320*/  SHFL.IDX P0, R123, R88, R89, R90 ;  /* 0x00000059587b7389 */ /* 0x000064000000005a */
[----:B01----:R-:W-:Y:S05]  /*16330*/  ENDCOLLECTIVE ;  /* 0x000000000000791b */ /* 0x003fea0003800000 */
.L_x_455:
[----:B------:R-:W-:Y:S02]  /*16340*/  MOV R88, R13 ;  /* 0x0000000d00587202 */ /* 0x000fe40000000f00 */
[----:B------:R-:W-:-:S07]  /*16350*/  MOV R45, R123 ;  /* 0x0000007b002d7202 */ /* 0x000fce0000000f00 */
[----:B------:R-:W-:Y:S05]  /*16360*/  WARPSYNC.COLLECTIVE R91, `(.L_x_456) ;  /* 0x000000005b087348 */ /* 0x000fea0003c00000 */
[----:B------:R0:W1:Y:S02]  /*16370*/  SHFL.IDX P0, R123, R88, R89, R90 ;  /* 0x00000059587b7389 */ /* 0x000064000000005a */
[----:B01----:R-:W-:Y:S05]  /*16380*/  ENDCOLLECTIVE ;  /* 0x000000000000791b */ /* 0x003fea0003800000 */
.L_x_456:
[----:B------:R-:W-:Y:S02]  /*16390*/  MOV R88, R14 ;  /* 0x0000000e00587202 */ /* 0x000fe40000000f00 */
[----:B------:R-:W-:-:S07]  /*163a0*/  MOV R47, R123 ;  /* 0x0000007b002f7202 */ /* 0x000fce0000000f00 */
[----:B------:R-:W-:Y:S05]  /*163b0*/  WARPSYNC.COLLECTIVE R91, `(.L_x_457) ;  /* 0x000000005b087348 */ /* 0x000fea0003c00000 */
[----:B------:R0:W1:Y:S02]  /*163c0*/  SHFL.IDX P0, R123, R88, R89, R90 ;  /* 0x00000059587b7389 */ /* 0x000064000000005a */
[----:B01----:R-:W-:Y:S05]  /*163d0*/  ENDCOLLECTIVE ;  /* 0x000000000000791b */ /* 0x003fea0003800000 */
.L_x_457:
[----:B------:R-:W-:Y:S02]  /*163e0*/  MOV R88, R15 ;  /* 0x0000000f00587202 */ /* 0x000fe40000000f00 */
[----:B------:R-:W-:-:S07]  /*163f0*/  MOV R87, R123 ;  /* 0x0000007b00577202 */ /* 0x000fce0000000f00 */
[----:B------:R-:W-:Y:S05]  /*16400*/  WARPSYNC.COLLECTIVE R91, `(.L_x_458) ;  /* 0x000000005b087348 */ /* 0x000fea0003c00000 */
[----:B------:R0:W1:Y:S02]  /*16410*/  SHFL.IDX P0, R123, R88, R89, R90 ;  /* 0x00000059587b7389 */ /* 0x000064000000005a */
[----:B01----:R-:W-:Y:S05]  /*16420*/  ENDCOLLECTIVE ;  /* 0x000000000000791b */ /* 0x003fea0003800000 */
.L_x_458:
[----:B------:R-:W-:Y:S02]  /*16430*/  MOV R88, R16 ;  /* 0x0000001000587202 */ /* 0x000fe40000000f00 */
[----:B------:R-:W-:-:S07]  /*16440*/  MOV R119, R123 ;  /* 0x0000007b00777202 */ /* 0x000fce0000000f00 */
[----:B------:R-:W-:Y:S05]  /*16450*/  WARPSYNC.COLLECTIVE R91, `(.L_x_459) ;  /* 0x000000005b087348 */ /* 0x000fea0003c00000 */
[----:B------:R0:W1:Y:S02]  /*16460*/  SHFL.IDX P0, R123, R88, R89, R90 ;  /* 0x00000059587b7389 */ /* 0x000064000000005a */
[----:B01----:R-:W-:Y:S05]  /*16470*/  ENDCOLLECTIVE ;  /* 0x000000000000791b */ /* 0x003fea0003800000 */
.L_x_459:
[----:B------:R-:W-:Y:S02]  /*16480*/  MOV R88, R17 ;  /* 0x0000001100587202 */ /* 0x000fe40000000f00 */
[----:B------:R-:W-:-:S07]  /*16490*/  MOV R121, R123 ;  /* 0x0000007b00797202 */ /* 0x000fce0000000f00 */
[----:B------:R-:W-:Y:S05]  /*164a0*/  WARPSYNC.COLLECTIVE R91, `(.L_x_460) ;  /* 0x000000005b087348 */ /* 0x000fea0003c00000 */
[----:B------:R0:W1:Y:S02]  /*164b0*/  SHFL.IDX P0, R123, R88, R89, R90 ;  /* 0x00000059587b7389 */ /* 0x000064000000005a */
[----:B01----:R-:W-:Y:S05]  /*164c0*/  ENDCOLLECTIVE ;  /* 0x000000000000791b */ /* 0x003fea0003800000 */
.L_x_460:
[----:B------:R-:W-:Y:S01]  /*164d0*/  FFMA R77, R80, R4, R77 ;  /* 0x00000004504d7223 */ /* 0x000fe2000000004d */
[----:B------:R-:W-:Y:S02]  /*164e0*/  MOV R88, R18 ;  /* 0x0000001200587202 */ /* 0x000fe40000000f00 */
[----:B------:R-:W-:-:S07]  /*164f0*/  MOV R80, R123 ;  /* 0x0000007b00507202 */ /* 0x000fce0000000f00 */
[----:B------:R-:W-:Y:S05]  /*16500*/  WARPSYNC.COLLECTIVE R91, `(.L_x_461) ;  /* 0x000000005b087348 */ /* 0x000fea0003c00000 */
[----:B------:R0:W1:Y:S02]  /*16510*/  SHFL.IDX P0, R123, R88, R89, R90 ;  /* 0x00000059587b7389 */ /* 0x000064000000005a */
[----:B01----:R-:W-:Y:S05]  /*16520*/  ENDCOLLECTIVE ;  /* 0x000000000000791b */ /* 0x003fea0003800000 */
.L_x_461:
[CC--:B------:R-:W-:Y:S01]  /*16530*/  FFMA R153, R43.reuse, R45.reuse, R52 ;  /* 0x0000002d2b997223 */ /* 0x0c0fe20000000034 */
[C---:B------:R-:W-:Y:S01]  /*16540*/  FFMA R0, R4.reuse, R45, R53 ;  /* 0x0000002d04007223 */ /* 0x040fe20000000035 */
        /* <DEDUP_REMOVED lines=8> */
.L_x_462:
[----:B------:R-:W-:Y:S02]  /*165d0*/  MOV R88, R20 ;  /* 0x0000001400587202 */ /* 0x000fe40000000f00 */
[----:B------:R-:W-:-:S07]  /*165e0*/  MOV R53, R123 ;  /* 0x0000007b00357202 */ /* 0x000fce0000000f00 */
[----:B------:R-:W-:Y:S05]  /*165f0*/  WARPSYNC.COLLECTIVE R91, `(.L_x_463) ;  /* 0x000000005b087348 */ /* 0x000fea0003c00000 */
[----:B------:R0:W1:Y:S02]  /*16600*/  SHFL.IDX P0, R123, R88, R89, R90 ;  /* 0x00000059587b7389 */ /* 0x000064000000005a */
[----:B01----:R-:W-:Y:S05]  /*16610*/  ENDCOLLECTIVE ;  /* 0x000000000000791b */ /* 0x003fea0003800000 */
.L_x_463:
[-C--:B------:R-:W-:Y:S01]  /*16620*/  FFMA R51, R43, R44.reuse, R51 ;  /* 0x0000002c2b337223 */ /* 0x080fe20000000033 */
[C---:B------:R-:W-:Y:S01]  /*16630*/  FFMA R49, R4.reuse, R44, R49 ;  /* 0x0000002c04317223 */ /* 0x040fe20000000031 */
[----:B------:R-:W-:Y:S01]  /*16640*/  FFMA R44, R4, R47, R55 ;  /* 0x0000002f042c7223 */ /* 0x000fe20000000037 */
[----:B------:R-:W-:Y:S02]  /*16650*/  MOV R88, R21 ;  /* 0x0000001500587202 */ /* 0x000fe40000000f00 */
[----:B------:R-:W-:-:S07]  /*16660*/  MOV R55, R123 ;  /* 0x0000007b00377202 */ /* 0x000fce0000000f00 */
[----:B------:R-:W-:Y:S05]  /*16670*/  WARPSYNC.COLLECTIVE R91, `(.L_x_464) ;  /* 0x000000005b087348 */ /* 0x000fea0003c00000 */
[----:B------:R0:W1:Y:S02]  /*16680*/  SHFL.IDX P0, R123, R88, R89, R90 ;  /* 0x00000059587b7389 */ /* 0x000064000000005a */
[----:B01----:R-:W-:Y:S05]  /*16690*/  ENDCOLLECTIVE ;  /* 0x000000000000791b */ /* 0x003fea0003800000 */
.L_x_464:
[----:B------:R-:W-:Y:S02]  /*166a0*/  MOV R88, R22 ;  /* 0x0000001600587202 */ /* 0x000fe40000000f00 */
[----:B------:R-:W-:-:S07]  /*166b0*/  MOV R57, R123 ;  /* 0x0000007b00397202 */ /* 0x000fce0000000f00 */
[----:B------:R-:W-:Y:S05]  /*166c0*/  WARPSYNC.COLLECTIVE R91, `(.L_x_465) ;  /* 0x000000005b087348 */ /* 0x000fea0003c00000 */
[----:B------:R0:W1:Y:S02]  /*166d0*/  SHFL.IDX P0, R123, R88, R89, R90 ;  /* 0x00000059587b7389 */ /* 0x000064000000005a */
[----:B01----:R-:W-:Y:S05]  /*166e0*/  ENDCOLLECTIVE ;  /* 0x000000000000791b */ /* 0x003fea0003800000 */
.L_x_465:
[----:B------:R-:W-:Y:S01]  /*166f0*/  FFMA R152, R43, R47, R54 ;  /* 0x0000002f2b987223 */ /* 0x000fe20000000036 */
[----:B------:R-:W-:Y:S01]  /*16700*/  FFMA R47, R4, R119, R59 ;  /* 0x00000077042f7223 */ /* 0x000fe2000000003b */
[----:B------:R-:W-:Y:S02]  /*16710*/  MOV R88, R23 ;  /* 0x0000001700587202 */ /* 0x000fe40000000f00 */
[----:B------:R-:W-:-:S07]  /*16720*/  MOV R59, R123 ;  /* 0x0000007b003b7202 */ /* 0x000fce0000000f00 */
[----:B------:R-:W-:Y:S05]  /*16730*/  WARPSYNC.COLLECTIVE R91, `(.L_x_466) ;  /* 0x000000005b087348 */ /* 0x000fea0003c00000 */
[----:B------:R0:W1:Y:S02]  /*16740*/  SHFL.IDX P0, R123, R88, R89, R90 ;  /* 0x00000059587b7389 */ /* 0x000064000000005a */
[----:B01----:R-:W-:Y:S05]  /*16750*/  ENDCOLLECTIVE ;  /* 0x000000000000791b */ /* 0x003fea0003800000 */
.L_x_466:
[----:B------:R-:W-:Y:S01]  /*16760*/  FFMA R78, R4, R121, R61 ;  /* 0x00000079044e7223 */ /* 0x000fe2000000003d */
[----:B------:R-:W-:Y:S02]  /*16770*/  MOV R88, R24 ;  /* 0x0000001800587202 */ /* 0x000fe40000000f00 */
[----:B------:R-:W-:-:S07]  /*16780*/  MOV R61, R123 ;  /* 0x0000007b003d7202 */ /* 0x000fce0000000f00 */
[----:B------:R-:W-:Y:S05]  /*16790*/  WARPSYNC.COLLECTIVE R91, `(.L_x_467) ;  /* 0x000000005b087348 */ /* 0x000fea0003c00000 */
[----:B------:R0:W1:Y:S02]  /*167a0*/  SHFL.IDX P0, R123, R88, R89, R90 ;  /* 0x00000059587b7389 */ /* 0x000064000000005a */
[----:B01----:R-:W-:Y:S05]  /*167b0*/  ENDCOLLECTIVE ;  /* 0x000000000000791b */ /* 0x003fea0003800000 */
.L_x_467:
[C---:B------:R-:W-:Y:S01]  /*167c0*/  FFMA R150, R43.reuse, R119, R58 ;  /* 0x000000772b967223 */ /* 0x040fe2000000003a */
[C---:B------:R-:W-:Y:S01]  /*167d0*/  FFMA R119, R43.reuse, R121, R60 ;  /* 0x000000792b777223 */ /* 0x040fe2000000003c */
[-C--:B------:R-:W-:Y:S01]  /*167e0*/  FFMA R121, R43, R80.reuse, R62 ;  /* 0x000000502b797223 */ /* 0x080fe2000000003e */
[----:B------:R-:W-:Y:S01]  /*167f0*/  FFMA R80, R4, R80, R63 ;  /* 0x0000005004507223 */ /* 0x000fe2000000003f */
[----:B------:R-:W-:Y:S02]  /*16800*/  MOV R88, R25 ;  /* 0x0000001900587202 */ /* 0x000fe40000000f00 */
[----:B------:R-:W-:-:S07]  /*16810*/  MOV R63, R123 ;  /* 0x0000007b003f7202 */ /* 0x000fce0000000f00 */
[----:B------:R-:W-:Y:S05]  /*16820*/  WARPSYNC.COLLECTIVE R91, `(.L_x_468) ;  /* 0x000000005b087348 */ /* 0x000fea0003c00000 */
[----:B------:R0:W1:Y:S02]  /*16830*/  SHFL.IDX P0, R123, R88, R89, R90 ;  /* 0x00000059587b7389 */ /* 0x000064000000005a */
[----:B01----:R-:W-:Y:S05]  /*16840*/  ENDCOLLECTIVE ;  /* 0x000000000000791b */ /* 0x003fea0003800000 */
.L_x_468:
[----:B------:R-:W-:Y:S02]  /*16850*/  MOV R88, R26 ;  /* 0x0000001a00587202 */ /* 0x000fe40000000f00 */
[----:B------:R-:W-:-:S07]  /*16860*/  MOV R125, R123 ;  /* 0x0000007b007d7202 */ /* 0x000fce0000000f00 */
[----:B------:R-:W-:Y:S05]  /*16870*/  WARPSYNC.COLLECTIVE R91, `(.L_x_469) ;  /* 0x000000005b087348 */ /* 0x000fea0003c00000 */
[----:B------:R0:W1:Y:S02]  /*16880*/  SHFL.IDX P0, R123, R88, R89, R90 ;  /* 0x00000059587b7389 */ /* 0x000064000000005a */
[----:B01----:R-:W-:Y:S05]  /*16890*/  ENDCOLLECTIVE ;  /* 0x000000000000791b */ /* 0x003fea0003800000 */
.L_x_469:
[----:B------:R-:W-:Y:S01]  /*168a0*/  MOV R88, R28 ;  /* 0x0000001c00587202 */ /* 0x000fe20000000f00 */
[-C--:B------:R-:W-:Y:S01]  /*168b0*/  FFMA R140, R43, R123.reuse, R86 ;  /* 0x0000007b2b8c7223 */ /* 0x080fe20000000056 */
[----:B------:R-:W-:-:S07]  /*168c0*/  FFMA R85, R4, R123, R85 ;  /* 0x0000007b04557223 */ /* 0x000fce0000000055 */
[----:B------:R-:W-:Y:S05]  /*168d0*/  WARPSYNC.COLLECTIVE R91, `(.L_x_470) ;  /* 0x000000005b087348 */ /* 0x000fea0003c00000 */
[----:B------:R0:W1:Y:S02]  /*168e0*/  SHFL.IDX P0, R123, R88, R89, R90 ;  /* 0x00000059587b7389 */ /* 0x000064000000005a */
[----:B01----:R-:W-:Y:S05]  /*168f0*/  ENDCOLLECTIVE ;  /* 0x000000000000791b */ /* 0x003fea0003800000 */
.L_x_470:
[----:B------:R-:W-:Y:S02]  /*16900*/  MOV R88, R29 ;  /* 0x0000001d00587202 */ /* 0x000fe40000000f00 */
[----:B------:R-:W-:-:S07]  /*16910*/  MOV R52, R123 ;  /* 0x0000007b00347202 */ /* 0x000fce0000000f00 */
[----:B------:R-:W-:Y:S05]  /*16920*/  WARPSYNC.COLLECTIVE R91, `(.L_x_471) ;  /* 0x000000005b087348 */ /* 0x000fea0003c00000 */
[----:B------:R0:W1:Y:S02]  /*16930*/  SHFL.IDX P0, R123, R88, R89, R90 ;  /* 0x00000059587b7389 */ /* 0x000064000000005a */
[----:B01----:R-:W-:Y:S05]  /*16940*/  ENDCOLLECTIVE ;  /* 0x000000000000791b */ /* 0x003fea0003800000 */
.L_x_471:
[-C--:B------:R-:W-:Y:S01]  /*16950*/  FFMA R129, R43, R53.reuse, R66 ;  /* 0x000000352b817223 */ /* 0x080fe20000000042 */
[----:B------:R-:W-:Y:S01]  /*16960*/  FFMA R102, R4, R53, R67 ;  /* 0x0000003504667223 */ /* 0x000fe20000000043 */
[----:B------:R-:W-:Y:S02]  /*16970*/  MOV R88, R30 ;  /* 0x0000001e00587202 */ /* 0x000fe40000000f00 */
[----:B------:R-:W-:-:S07]  /*16980*/  MOV R53, R123 ;  /* 0x0000007b00357202 */ /* 0x000fce0000000f00 */
[----:B------:R-:W-:Y:S05]  /*16990*/  WARPSYNC.COLLECTIVE R91, `(.L_x_472) ;  /* 0x000000005b087348 */ /* 0x000fea0003c00000 */
[----:B------:R0:W1:Y:S02]  /*169a0*/  SHFL.IDX P0, R123, R88, R89, R90 ;  /* 0x00000059587b7389 */ /* 0x000064000000005a */
[----:B01----:R-:W-:Y:S05]  /*169b0*/  ENDCOLLECTIVE ;  /* 0x000000000000791b */ /* 0x003fea0003800000 */
.L_x_472:
[----:B------:R-:W-:Y:S02]  /*169c0*/  MOV R88, R31 ;  /* 0x0000001f00587202 */ /* 0x000fe40000000f00 */
[----:B------:R-:W-:-:S07]  /*169d0*/  MOV R54, R123 ;  /* 0x0000007b00367202 */ /* 0x000fce0000000f00 */
[----:B------:R-:W-:Y:S05]  /*169e0*/  WARPSYNC.COLLECTIVE R91, `(.L_x_473) ;  /* 0x000000005b087348 */ /* 0x000fea0003c00000 */
[----:B------:R0:W1:Y:S02]  /*169f0*/  SHFL.IDX P0, R123, R88, R89, R90 ;  /* 0x00000059587b7389 */ /* 0x000064000000005a */
[----:B01----:R-:W-:Y:S05]  /*16a00*/  ENDCOLLECTIVE ;  /* 0x000000000000791b */ /* 0x003fea0003800000 */
.L_x_473:
[-C--:B------:R-:W-:Y:S01]  /*16a10*/  FFMA R131, R43, R55.reuse, R68 ;  /* 0x000000372b837223 */ /* 0x080fe20000000044 */
[----:B------:R-:W-:Y:S01]  /*16a20*/  FFMA R104, R4, R55, R69 ;  /* 0x0000003704687223 */ /* 0x000fe20000000045 */
[----:B------:R-:W-:Y:S02]  /*16a30*/  MOV R88, R32 ;  /* 0x0000002000587202 */ /* 0x000fe40000000f00 */
[----:B------:R-:W-:-:S07]  /*16a40*/  MOV R55, R123 ;  /* 0x0000007b00377202 */ /* 0x000fce0000000f00 */
[----:B------:R-:W-:Y:S05]  /*16a50*/  WARPSYNC.COLLECTIVE R91, `(.L_x_474) ;  /* 0x000000005b087348 */ /* 0x000fea0003c00000 */
[----:B------:R0:W1:Y:S02]  /*16a60*/  SHFL.IDX P0, R123, R88, R89, R90 ;  /* 0x00000059587b7389 */ /* 0x000064000000005a */
[----:B01----:R-:W-:Y:S05]  /*16a70*/  ENDCOLLECTIVE ;  /* 0x000000000000791b */ /* 0x003fea0003800000 */
.L_x_474:
[----:B------:R-:W-:Y:S01]  /*16a80*/  MOV R88, R34 ;  /* 0x0000002200587202 */ /* 0x000fe20000000f00 */
[-C--:B------:R-:W-:Y:S01]  /*16a90*/  FFMA R145, R43, R123.reuse, R100 ;  /* 0x0000007b2b917223 */ /* 0x080fe20000000064 */
[----:B------:R-:W-:-:S07]  /*16aa0*/  FFMA R114, R4, R123, R101 ;  /* 0x0000007b04727223 */ /* 0x000fce0000000065 */
[----:B------:R-:W-:Y:S05]  /*16ab0*/  WARPSYNC.COLLECTIVE R91, `(.L_x_475) ;  /* 0x000000005b087348 */ /* 0x000fea0003c00000 */
[----:B------:R0:W1:Y:S02]  /*16ac0*/  SHFL.IDX P0, R123, R88, R89, R90 ;  /* 0x00000059587b7389 */ /* 0x000064000000005a */
[----:B01----:R-:W-:Y:S05]  /*16ad0*/  ENDCOLLECTIVE ;  /* 0x000000000000791b */ /* 0x003fea0003800000 */
.L_x_475:
[-C--:B------:R-:W-:Y:S01]  /*16ae0*/  FFMA R133, R43, R57.reuse, R70 ;  /* 0x000000392b857223 */ /* 0x080fe20000000046 */
[----:B------:R-:W-:Y:S01]  /*16af0*/  FFMA R106, R4, R57, R71 ;  /* 0x00000039046a7223 */ /* 0x000fe20000000047 */
[----:B------:R-:W-:Y:S02]  /*16b00*/  MOV R88, R35 ;  /* 0x0000002300587202 */ /* 0x000fe40000000f00 */
[----:B------:R-:W-:-:S07]  /*16b10*/  MOV R57, R123 ;  /* 0x0000007b00397202 */ /* 0x000fce0000000f00 */
[----:B------:R-:W-:Y:S05]  /*16b20*/  WARPSYNC.COLLECTIVE R91, `(.L_x_476) ;  /* 0x000000005b087348 */ /* 0x000fea0003c00000 */
[----:B------:R0:W1:Y:S02]  /*16b30*/  SHFL.IDX P0, R123, R88, R89, R90 ;  /* 0x00000059587b7389 */ /* 0x000064000000005a */
[----:B01----:R-:W-:Y:S05]  /*16b40*/  ENDCOLLECTIVE ;  /* 0x000000000000791b */ /* 0x003fea0003800000 */
.L_x_476:
[-C--:B------:R-:W-:Y:S01]  /*16b50*/  FFMA R135, R43, R59.reuse, R72 ;  /* 0x0000003b2b877223 */ /* 0x080fe20000000048 */
[----:B------:R-:W-:Y:S01]  /*16b60*/  FFMA R108, R4, R59, R73 ;  /* 0x0000003b046c7223 */ /* 0x000fe20000000049 */
[----:B------:R-:W-:Y:S02]  /*16b70*/  MOV R88, R36 ;  /* 0x0000002400587202 */ /* 0x000fe40000000f00 */
[----:B------:R-:W-:-:S07]  /*16b80*/  MOV R59, R123 ;  /* 0x0000007b003b7202 */ /* 0x000fce0000000f00 */
[----:B------:R-:W-:Y:S05]  /*16b90*/  WARPSYNC.COLLECTIVE R91, `(.L_x_477) ;  /* 0x000000005b087348 */ /* 0x000fea0003c00000 */
[----:B------:R0:W1:Y:S02]  /*16ba0*/  SHFL.IDX P0, R123, R88, R89, R90 ;  /* 0x00000059587b7389 */ /* 0x000064000000005a */
[----:B01----:R-:W-:Y:S05]  /*16bb0*/  ENDCOLLECTIVE ;  /* 0x000000000000791b */ /* 0x003fea0003800000 */
.L_x_477:
[-C--:B------:R-:W-:Y:S01]  /*16bc0*/  FFMA R137, R43, R61.reuse, R74 ;  /* 0x0000003d2b897223 */ /* 0x080fe2000000004a */
[----:B------:R-:W-:Y:S01]  /*16bd0*/  FFMA R110, R4, R61, R75 ;  /* 0x0000003d046e7223 */ /* 0x000fe2000000004b */
[----:B------:R-:W-:Y:S02]  /*16be0*/  MOV R88, R37 ;  /* 0x0000002500587202 */ /* 0x000fe40000000f00 */
[----:B------:R-:W-:-:S07]  /*16bf0*/  MOV R61, R123 ;  /* 0x0000007b003d7202 */ /* 0x000fce0000000f00 */
[----:B------:R-:W-:Y:S05]  /*16c00*/  WARPSYNC.COLLECTIVE R91, `(.L_x_478) ;  /* 0x000000005b087348 */ /* 0x000fea0003c00000 */
[----:B------:R0:W1:Y:S02]  /*16c10*/  SHFL.IDX P0, R123, R88, R89, R90 ;  /* 0x00000059587b7389 */ /* 0x000064000000005a */
[----:B01----:R-:W-:Y:S05]  /*16c20*/  ENDCOLLECTIVE ;  /* 0x000000000000791b */ /* 0x003fea0003800000 */
.L_x_478:
        /* <DEDUP_REMOVED lines=8> */
.L_x_479:
[-C--:B------:R-:W-:Y:S01]  /*16cb0*/  FFMA R138, R43, R63.reuse, R82 ;  /* 0x0000003f2b8a7223 */ /* 0x080fe20000000052 */
[----:B------:R-:W-:Y:S01]  /*16cc0*/  FFMA R79, R4, R63, R79 ;  /* 0x0000003f044f7223 */ /* 0x000fe2000000004f */
[----:B------:R-:W-:Y:S02]  /*16cd0*/  MOV R88, R39 ;  /* 0x0000002700587202 */ /* 0x000fe40000000f00 */
[----:B------:R-:W-:-:S07]  /*16ce0*/  MOV R63, R123 ;  /* 0x0000007b003f7202 */ /* 0x000fce0000000f00 */
[----:B------:R-:W-:Y:S05]  /*16cf0*/  WARPSYNC.COLLECTIVE R91, `(.L_x_480) ;  /* 0x000000005b087348 */ /* 0x000fea0003c00000 */
[----:B------:R0:W1:Y:S02]  /*16d00*/  SHFL.IDX P0, R123, R88, R89, R90 ;  /* 0x00000059587b7389 */ /* 0x000064000000005a */
[----:B01----:R-:W-:Y:S05]  /*16d10*/  ENDCOLLECTIVE ;  /* 0x000000000000791b */ /* 0x003fea0003800000 */
.L_x_480:
[----:B------:R-:W-:Y:S02]  /*16d20*/  MOV R88, R40 ;  /* 0x0000002800587202 */ /* 0x000fe40000000f00 */
[----:B------:R-:W-:-:S07]  /*16d30*/  MOV R65, R123 ;  /* 0x0000007b00417202 */ /* 0x000fce0000000f00 */
[----:B------:R-:W-:Y:S05]  /*16d40*/  WARPSYNC.COLLECTIVE R91, `(.L_x_481) ;  /* 0x000000005b087348 */ /* 0x000fea0003c00000 */
[----:B------:R0:W1:Y:S02]  /*16d50*/  SHFL.IDX P0, R123, R88, R89, R90 ;  /* 0x00000059587b7389 */ /* 0x000064000000005a */
[----:B01----:R-:W-:Y:S05]  /*16d60*/  ENDCOLLECTIVE ;  /* 0x000000000000791b */ /* 0x003fea0003800000 */
.L_x_481:
[----:B------:R-:W-:Y:S02]  /*16d70*/  MOV R88, R41 ;  /* 0x0000002900587202 */ /* 0x000fe40000000f00 */
[----:B------:R-:W-:-:S07]  /*16d80*/  MOV R149, R123 ;  /* 0x0000007b00957202 */ /* 0x000fce0000000f00 */
[----:B------:R-:W-:Y:S05]  /*16d90*/  WARPSYNC.COLLECTIVE R91, `(.L_x_482) ;  /* 0x000000005b087348 */ /* 0x000fea0003c00000 */
[----:B------:R0:W1:Y:S02]  /*16da0*/  SHFL.IDX P0, R123, R88, R89, R90 ;  /* 0x00000059587b7389 */ /* 0x000064000000005a */
[----:B01----:R-:W-:Y:S05]  /*16db0*/  ENDCOLLECTIVE ;  /* 0x000000000000791b */ /* 0x003fea0003800000 */
.L_x_482:
[----:B------:R-:W-:Y:S01]  /*16dc0*/  FFMA R83, R4, R125, R83 ;  /* 0x0000007d04537223 */ /* 0x000fe20000000053 */
[----:B------:R-:W-:Y:S02]  /*16dd0*/  MOV R88, R42 ;  /* 0x0000002a00587202 */ /* 0x000fe40000000f00 */
[----:B------:R-:W-:-:S07]  /*16de0*/  MOV R125, R123 ;  /* 0x0000007b007d7202 */ /* 0x000fce0000000f00 */
[----:B------:R-:W-:Y:S05]  /*16df0*/  WARPSYNC.COLLECTIVE R91, `(.L_x_483) ;  /* 0x000000005b087348 */ /* 0x000fea0003c00000 */
[----:B------:R0:W1:Y:S02]  /*16e00*/  SHFL.IDX P0, R123, R88, R89, R90 ;  /* 0x00000059587b7389 */ /* 0x000064000000005a */
[----:B01----:R-:W-:Y:S05]  /*16e10*/  ENDCOLLECTIVE ;  /* 0x000000000000791b */ /* 0x003fea0003800000 */
.L_x_483:
        /* <DEDUP_REMOVED lines=21> */
[-C--:B------:R-:W-:Y:S01]  /*16f70*/  FFMA R136, R43, R125.reuse, R136 ;  /* 0x0000007d2b887223 */ /* 0x080fe20000000088 */
[----:B------:R-:W-:Y:S01]  /*16f80*/  MOV R74, R108 ;  /* 0x0000006c004a7202 */ /* 0x000fe20000000f00 */
[----:B------:R-:W-:Y:S01]  /*16f90*/  FFMA R125, R4, R125, R117 ;  /* 0x0000007d047d7223 */ /* 0x000fe20000000075 */
        /* <DEDUP_REMOVED lines=52> */
[----:B------:R-:W-:Y:S01]  /*172e0*/  MOV R87, R149 ;  /* 0x0000009500577202 */ /* 0x000fe20000000f00 */
[----:B------:R-:W-:Y:S06]  /*172f0*/  BRA `(.L_x_484) ;  /* 0xffffff0c00d07947 */ /* 0x000fec000383ffff */
.L_x_16:
[----:B------:R-:W-:Y:S01]  /*17300*/  HFMA2 R90, -RZ, RZ, 0, 1.847743988037109375e-06 ;  /* 0x0000001fff5a7431 */ /* 0x000fe200000001ff */
[----:B------:R-:W-:Y:S01]  /*17310*/  BSSY B1, `(.L_x_485) ;  /* 0x0000006000017945 */ /* 0x000fe20003800000 */
[----:B------:R-:W-:Y:S02]  /*17320*/  MOV R88, R8 ;  /* 0x0000000800587202 */ /* 0x000fe40000000f00 */
[----:B------:R-:W-:-:S07]  /*17330*/  MOV R91, 0xffffffff ;  /* 0xffffffff005b7802 */ /* 0x000fce0000000f00 */
[----:B-----5:R-:W-:Y:S05]  /*17340*/  WARPSYNC.COLLECTIVE R91, `(.L_x_486) ;  /* 0x000000005b087348 */ /* 0x020fea0003c00000 */
[----:B------:R0:W1:Y:S02]  /*17350*/  SHFL.IDX P0, R123, R88, R89, R90 ;  /* 0x00000059587b7389 */ /* 0x000064000000005a */
[----:B01---5:R-:W-:Y:S05]  /*17360*/  ENDCOLLECTIVE ;  /* 0x000000000000791b */ /* 0x023fea0003800000 */
.L_x_486:
[----:B------:R-:W-:Y:S05]  /*17370*/  BSYNC B1 ;  /* 0x0000000000017941 */ /* 0x000fea0003800000 */
.L_x_485:
[----:B------:R-:W0:Y:S01]  /*17380*/  LDC.64 R44, c[0x0][0x380] ;  /* 0x0000e000ff2c7b82 */ /* 0x000e220000000a00 */
[----:B------:R-:W-:Y:S01]  /*17390*/  HFMA2 R90, -RZ, RZ, 0, 1.847743988037109375e-06 ;  /* 0x0000001fff5a7431 */ /* 0x000fe200000001ff */
[----:B------:R-:W-:Y:S02]  /*173a0*/  MOV R88, R9 ;  /* 0x0000000900587202 */ /* 0x000fe40000000f00 */
[----:B------:R-:W-:Y:S01]  /*173b0*/  MOV R91, 0xffffffff ;  /* 0xffffffff005b7802 */ /* 0x000fe20000000f00 */
[----:B0-----:R-:W-:-:S07]  /*173c0*/  IMAD.WIDE R44, R123, 0x4, R44 ;  /* 0x000000047b2c7825 */ /* 0x001fce00078e022c */
[----:B------:R-:W-:Y:S05]  /*173d0*/  WARPSYNC.COLLECTIVE R91, `(.L_x_487) ;  /* 0x000000005b087348 */ /* 0x000fea0003c00000 */
[----:B------:R0:W1:Y:S02]  /*173e0*/  SHFL.IDX P0, R123, R88, R89, R90 ;  /* 0x00000059587b7389 */ /* 0x000064000000005a */
[----:B01----:R-:W-:Y:S05]  /*173f0*/  ENDCOLLECTIVE ;  /* 0x000000000000791b */ /* 0x003fea0003800000 */
.L_x_487:
[----:B------:R0:W5:Y:S04]  /*17400*/  LDG.E.CONSTANT R4, desc[UR4][R44.64] ;  /* 0x000000042c047981 */ /* 0x000168000c1e9900 */
[----:B------:R0:W5:Y:S01]  /*17410*/  LDG.E.CONSTANT R3, desc[UR4][R44.64+0x80] ;  /* 0x000080042c037981 */ /* 0x000162000c1e9900 */
[----:B------:R-:W-:Y:S02]  /*17420*/  MOV R88, R10 ;  /* 0x0000000a00587202 */ /* 0x000fe40000000f00 */
[----:B------:R-:W-:-:S07]  /*17430*/  MOV R46, R123 ;  /* 0x0000007b002e7202 */ /* 0x000fce0000000f00 */
[----:B0----5:R-:W-:Y:S05]  /*17440*/  WARPSYNC.COLLECTIVE R91, `(.L_x_488) ;  /* 0x000000005b087348 */ /* 0x021fea0003c00000 */
[----:B------:R1:W2:Y:S02]  /*17450*/  SHFL.IDX P0, R123, R88, R89, R90 ;  /* 0x00000059587b7389 */ /* 0x0002a4000000005a */
[----:B012--5:R-:W-:Y:S05]  /*17460*/  ENDCOLLECTIVE ;  /* 0x000000000000791b */ /* 0x027fea0003800000 */
.L_x_488:
[----:B------:R-:W-:Y:S02]  /*17470*/  MOV R88, R11 ;  /* 0x0000000b00587202 */ /* 0x000fe40000000f00 */
[----:B------:R-:W-:-:S07]  /*17480*/  MOV R7, R123 ;  /* 0x0000007b00077202 */ /* 0x000fce0000000f00 */
[----:B------:R-:W-:Y:S05]  /*17490*/  WARPSYNC.COLLECTIVE R91, `(.L_x_489) ;  /* 0x000000005b087348 */ /* 0x000fea0003c00000 */
[----:B------:R0:W1:Y:S02]  /*174a0*/  SHFL.IDX P0, R123, R88, R89, R90 ;  /* 0x00000059587b7389 */ /* 0x000064000000005a */
[----:B01----:R-:W-:Y:S05]  /*174b0*/  ENDCOLLECTIVE ;  /* 0x000000000000791b */ /* 0x003fea0003800000 */
.L_x_489:
[----:B------:R-:W-:Y:S02]  /*174c0*/  MOV R88, R12 ;  /* 0x0000000c00587202 */ /* 0x000fe40000000f00 */
[----:B------:R-:W-:-:S07]  /*174d0*/  MOV R82, R123 ;  /* 0x0000007b00527202 */ /* 0x000fce0000000f00 */
[----:B------:R-:W-:Y:S05]  /*174e0*/  WARPSYNC.COLLECTIVE R91, `(.L_x_490) ;  /* 0x000000005b087348 */ /* 0x000fea0003c00000 */
[----:B------:R0:W1:Y:S02]  /*174f0*/  SHFL.IDX P0, R123, R88, R89, R90 ;  /* 0x00000059587b7389 */ /* 0x000064000000005a */
[----:B01----:R-:W-:Y:S05]  /*17500*/  ENDCOLLECTIVE ;  /* 0x000000000000791b */ /* 0x003fea0003800000 */
.L_x_490:
[----:B------:R-:W-:Y:S02]  /*17510*/  MOV R88, R13 ;  /* 0x0000000d00587202 */ /* 0x000fe40000000f00 */
[----:B------:R-:W-:-:S07]  /*17520*/  MOV R12, R123 ;  /* 0x0000007b000c7202 */ /* 0x000fce0000000f00 */
[----:B------:R-:W-:Y:S05]  /*17530*/  WARPSYNC.COLLECTIVE R91, `(.L_x_491) ;  /* 0x000000005b087348 */ /* 0x000fea0003c00000 */
[----:B------:R0:W1:Y:S02]  /*17540*/  SHFL.IDX P0, R123, R88, R89, R90 ;  /* 0x00000059587b7389 */ /* 0x000064000000005a */
[----:B01----:R-:W-:Y:S05]  /*17550*/  ENDCOLLECTIVE ;  /* 0x000000000000791b */ /* 0x003fea0003800000 */
.L_x_491:
[----:B------:R-:W-:Y:S02]  /*17560*/  MOV R88, R14 ;  /* 0x0000000e00587202 */ /* 0x000fe40000000f00 */
[----:B------:R-:W-:-:S07]  /*17570*/  MOV R84, R123 ;  /* 0x0000007b00547202 */ /* 0x000fce0000000f00 */
[----:B------:R-:W-:Y:S05]  /*17580*/  WARPSYNC.COLLECTIVE R91, `(.L_x_492) ;  /* 0x000000005b087348 */ /* 0x000fea0003c00000 */
[----:B------:R0:W1:Y:S02]  /*17590*/  SHFL.IDX P0, R123, R88, R89, R90 ;  /* 0x00000059587b7389 */ /* 0x000064000000005a */
[----:B01----:R-:W-:Y:S05]  /*175a0*/  ENDCOLLECTIVE ;  /* 0x000000000000791b */ /* 0x003fea0003800000 */
.L_x_492:
[----:B------:R-:W-:Y:S02]  /*175b0*/  MOV R88, R15 ;  /* 0x0000000f00587202 */ /* 0x000fe40000000f00 */
[----:B------:R-:W-:-:S07]  /*175c0*/  MOV R14, R123 ;  /* 0x0000007b000e7202 */ /* 0x000fce0000000f00 */
[----:B------:R-:W-:Y:S05]  /*175d0*/  WARPSYNC.COLLECTIVE R91, `(.L_x_493) ;  /* 0x000000005b087348 */ /* 0x000fea0003c00000 */
[----:B------:R0:W1:Y:S02]  /*175e0*/  SHFL.IDX P0, R123, R88, R89, R90 ;  /* 0x00000059587b7389 */ /* 0x000064000000005a */
[----:B01----:R-:W-:Y:S05]  /*175f0*/  ENDCOLLECTIVE ;  /* 0x000000000000791b */ /* 0x003fea0003800000 */
.L_x_493:
[----:B------:R-:W-:Y:S02]  /*17600*/  MOV R88, R16 ;  /* 0x0000001000587202 */ /* 0x000fe40000000f00 */
[----:B------:R-:W-:-:S07]  /*17610*/  MOV R86, R123 ;  /* 0x0000007b00567202 */ /* 0x000fce0000000f00 */
[----:B------:R-:W-:Y:S05]  /*17620*/  WARPSYNC.COLLECTIVE R91, `(.L_x_494) ;  /* 0x000000005b087348 */ /* 0x000fea0003c00000 */
[----:B------:R0:W1:Y:S02]  /*17630*/  SHFL.IDX P0, R123, R88, R89, R90 ;  /* 0x00000059587b7389 */ /* 0x000064000000005a */
[----:B01----:R-:W-:Y:S05]  /*17640*/  ENDCOLLECTIVE ;  /* 0x000000000000791b */ /* 0x003fea0003800000 */
.L_x_494:
[----:B------:R-:W-:Y:S02]  /*17650*/  MOV R88, R17 ;  /* 0x0000001100587202 */ /* 0x000fe40000000f00 */
[----:B------:R-:W-:-:S07]  /*17660*/  MOV R16, R123 ;  /* 0x0000007b00107202 */ /* 0x000fce0000000f00 */
[----:B------:R-:W-:Y:S05]  /*17670*/  WARPSYNC.COLLECTIVE R91, `(.L_x_495) ;  /* 0x000000005b087348 */ /* 0x000fea0003c00000 */
[----:B------:R0:W1:Y:S02]  /*17680*/  SHFL.IDX P0, R123, R88, R89, R90 ;  /* 0x00000059587b7389 */ /* 0x000064000000005a */
[----:B01----:R-:W-:Y:S05]  /*17690*/  ENDCOLLECTIVE ;  /* 0x000000000000791b */ /* 0x003fea0003800000 */
.L_x_495:
[----:B------:R-:W-:Y:S02]  /*176a0*/  MOV R88, R18 ;  /* 0x0000001200587202 */ /* 0x000fe40000000f00 */
[----:B------:R-:W-:-:S07]  /*176b0*/  MOV R122, R123 ;  /* 0x0000007b007a7202 */ /* 0x000fce0000000f00 */
[----:B------:R-:W-:Y:S05]  /*176c0*/  WARPSYNC.COLLECTIVE R91, `(.L_x_496) ;  /* 0x000000005b087348 */ /* 0x000fea0003c00000 */
[----:B------:R0:W1:Y:S02]  /*176d0*/  SHFL.IDX P0, R123, R88, R89, R90 ;  /* 0x00000059587b7389 */ /* 0x000064000000005a */
[----:B01----:R-:W-:Y:S05]  /*176e0*/  ENDCOLLECTIVE ;  /* 0x000000000000791b */ /* 0x003fea0003800000 */
.L_x_496:
[----:B------:R-:W-:Y:S02]  /*176f0*/  MOV R88, R19 ;  /* 0x0000001300587202 */ /* 0x000fe40000000f00 */
[----:B------:R-:W-:-:S07]  /*17700*/  MOV R18, R123 ;  /* 0x0000007b00127202 */ /* 0x000fce0000000f00 */
[----:B------:R-:W-:Y:S05]  /*17710*/  WARPSYNC.COLLECTIVE R91, `(.L_x_497) ;  /* 0x000000005b087348 */ /* 0x000fea0003c00000 */
[----:B------:R0:W1:Y:S02]  /*17720*/  SHFL.IDX P0, R123, R88, R89, R90 ;  /* 0x00000059587b7389 */ /* 0x000064000000005a */
[----:B01----:R-:W-:Y:S05]  /*17730*/  ENDCOLLECTIVE ;  /* 0x000000000000791b */ /* 0x003fea0003800000 */
.L_x_497:
[----:B------:R-:W-:Y:S02]  /*17740*/  MOV R88, R20 ;  /* 0x0000001400587202 */ /* 0x000fe40000000f00 */
[----:B------:R-:W-:-:S07]  /*17750*/  MOV R44, R123 ;  /* 0x0000007b002c7202 */ /* 0x000fce0000000f00 */
[----:B------:R-:W-:Y:S05]  /*17760*/  WARPSYNC.COLLECTIVE R91, `(.L_x_498) ;  /* 0x000000005b087348 */ /* 0x000fea0003c00000 */
[----:B------:R0:W1:Y:S02]  /*17770*/  SHFL.IDX P0, R123, R88, R89, R90 ;  /* 0x00000059587b7389 */ /* 0x000064000000005a */
[----:B01----:R-:W-:Y:S05]  /*17780*/  ENDCOLLECTIVE ;  /* 0x000000000000791b */ /* 0x003fea0003800000 */
.L_x_498:
[----:B------:R-:W-:Y:S01]  /*17790*/  MOV R88, R21 ;  /* 0x0000001500587202 */ /* 0x000fe20000000f00 */
[----:B------:R-:W-:Y:S01]  /*177a0*/  FFMA R81, R46, R4, R81 ;  /* 0x000000042e517223 */ /* 0x000fe20000000051 */
[C---:B------:R-:W-:Y:S01]  /*177b0*/  FFMA R48, R4.reuse, R7, R48 ;  /* 0x0000000704307223 */ /* 0x040fe20000000030 */
[C---:B------:R-:W-:Y:S01]  /*177c0*/  FFMA R51, R4.reuse, R82, R51 ;  /* 0x0000005204337223 */ /* 0x040fe20000000033 */
[----:B------:R-:W-:Y:S01]  /*177d0*/  FFMA R53, R4, R12, R53 ;  /* 0x0000000c04357223 */ /* 0x000fe20000000035 */
[----:B------:R-:W-:Y:S01]  /*177e0*/  FFMA R77, R46, R3, R77 ;  /* 0x000000032e4d7223 */ /* 0x000fe2000000004d */
[C---:B------:R-:W-:Y:S01]  /*177f0*/  FFMA R50, R3.reuse, R7, R50 ;  /* 0x0000000703327223 */ /* 0x040fe20000000032 */
[----:B------:R-:W-:Y:S01]  /*17800*/  MOV R20, R123 ;  /* 0x0000007b00147202 */ /* 0x000fe20000000f00 */
[----:B------:R-:W-:-:S07]  /*17810*/  FFMA R52, R3, R82, R52 ;  /* 0x0000005203347223 */ /* 0x000fce0000000034 */
[----:B------:R-:W-:Y:S05]  /*17820*/  WARPSYNC.COLLECTIVE R91, `(.L_x_499) ;  /* 0x000000005b087348 */ /* 0x000fea0003c00000 */
[----:B------:R0:W1:Y:S02]  /*17830*/  SHFL.IDX P0, R123, R88, R89, R90 ;  /* 0x00000059587b7389 */ /* 0x000064000000005a */
[----:B01----:R-:W-:Y:S05]  /*17840*/  ENDCOLLECTIVE ;  /* 0x000000000000791b */ /* 0x003fea0003800000 */
.L_x_499:
        /* <DEDUP_REMOVED lines=16> */
[-C--:B------:R-:W-:Y:S01]  /*17950*/  FFMA R69, R4, R20.reuse, R69 ;  /* 0x0000001404457223 */ /* 0x080fe20000000045 */
[----:B------:R-:W-:Y:S01]  /*17960*/  FFMA R70, R3, R20, R70 ;  /* 0x0000001403467223 */ /* 0x000fe20000000046 */
[----:B------:R-:W-:-:S07]  /*17970*/  MOV R10, R123 ;  /* 0x0000007b000a7202 */ /* 0x000fce0000000f00 */
[----:B------:R-:W-:Y:S05]  /*17980*/  WARPSYNC.COLLECTIVE R91, `(.L_x_500) ;  /* 0x000000005b087348 */ /* 0x000fea0003c00000 */
[----:B------:R0:W1:Y:S02]  /*17990*/  SHFL.IDX P0, R123, R88, R89, R90 ;  /* 0x00000059587b7389 */ /* 0x000064000000005a */
[----:B01----:R-:W-:Y:S05]  /*179a0*/  ENDCOLLECTIVE ;  /* 0x000000000000791b */ /* 0x003fea0003800000 */
.L_x_500:
[-C--:B------:R-:W-:Y:S01]  /*179b0*/  FFMA R71, R4, R10.reuse, R71 ;  /* 0x0000000a04477223 */ /* 0x080fe20000000047 */
[----:B------:R-:W-:Y:S01]  /*179c0*/  FFMA R72, R3, R10, R72 ;  /* 0x0000000a03487223 */ /* 0x000fe20000000048 */
[----:B------:R-:W-:Y:S02]  /*179d0*/  MOV R88, R23 ;  /* 0x0000001700587202 */ /* 0x000fe40000000f00 */
[----:B------:R-:W-:-:S07]  /*179e0*/  MOV R22, R123 ;  /* 0x0000007b00167202 */ /* 0x000fce0000000f00 */
[----:B------:R-:W-:Y:S05]  /*179f0*/  WARPSYNC.COLLECTIVE R91, `(.L_x_501) ;  /* 0x000000005b087348 */ /* 0x000fea0003c00000 */
[----:B------:R0:W1:Y:S02]  /*17a00*/  SHFL.IDX P0, R123, R88, R89, R90 ;  /* 0x00000059587b7389 */ /* 0x000064000000005a */
[----:B01----:R-:W-:Y:S05]  /*17a10*/  ENDCOLLECTIVE ;  /* 0x000000000000791b */ /* 0x003fea0003800000 */
.L_x_501:
[-C--:B------:R-:W-:Y:S01]  /*17a20*/  FFMA R73, R4, R22.reuse, R73 ;  /* 0x0000001604497223 */ /* 0x080fe20000000049 */
[----:B------:R-:W-:Y:S01]  /*17a30*/  FFMA R74, R3, R22, R74 ;  /* 0x00000016034a7223 */ /* 0x000fe2000000004a */
[----:B------:R-:W-:Y:S02]  /*17a40*/  MOV R88, R24 ;  /* 0x0000001800587202 */ /* 0x000fe40000000f00 */
[----:B------:R-:W-:-:S07]  /*17a50*/  MOV R124, R123 ;  /* 0x0000007b007c7202 */ /* 0x000fce0000000f00 */
[----:B------:R-:W-:Y:S05]  /*17a60*/  WARPSYNC.COLLECTIVE R91, `(.L_x_502) ;  /* 0x000000005b087348 */ /* 0x000fea0003c00000 */
[----:B------:R0:W1:Y:S02]  /*17a70*/  SHFL.IDX P0, R123, R88, R89, R90 ;  /* 0x00000059587b7389 */ /* 0x000064000000005a */
[----:B01----:R-:W-:Y:S05]  /*17a80*/  ENDCOLLECTIVE ;  /* 0x000000000000791b */ /* 0x003fea0003800000 */
.L_x_502:
[-C--:B------:R-:W-:Y:S01]  /*17a90*/  FFMA R75, R4, R124.reuse, R75 ;  /* 0x0000007c044b7223 */ /* 0x080fe2000000004b */
[----:B------:R-:W-:Y:S01]  /*17aa0*/  FFMA R92, R3, R124, R92 ;  /* 0x0000007c035c7223 */ /* 0x000fe2000000005c */
[----:B------:R-:W-:Y:S02]  /*17ab0*/  MOV R88, R25 ;  /* 0x0000001900587202 */ /* 0x000fe40000000f00 */
[----:B------:R-:W-:-:S07]  /*17ac0*/  MOV R24, R123 ;  /* 0x0000007b00187202 */ /* 0x000fce0000000f00 */
[----:B------:R-:W-:Y:S05]  /*17ad0*/  WARPSYNC.COLLECTIVE R91, `(.L_x_503) ;  /* 0x000000005b087348 */ /* 0x000fea0003c00000 */
[----:B------:R0:W1:Y:S02]  /*17ae0*/  SHFL.IDX P0, R123, R88, R89, R90 ;  /* 0x00000059587b7389 */ /* 0x000064000000005a */
[----:B01----:R-:W-:Y:S05]  /*17af0*/  ENDCOLLECTIVE ;  /* 0x000000000000791b */ /* 0x003fea0003800000 */
.L_x_503:
[-C--:B------:R-:W-:Y:S01]  /*17b00*/  FFMA R93, R4, R24.reuse, R93 ;  /* 0x00000018045d7223 */ /* 0x080fe2000000005d */
[----:B------:R-:W-:Y:S01]  /*17b10*/  FFMA R94, R3, R24, R94 ;  /* 0x00000018035e7223 */ /* 0x000fe2000000005e */
[----:B------:R-:W-:Y:S02]  /*17b20*/  MOV R88, R26 ;  /* 0x0000001a00587202 */ /* 0x000fe40000000f00 */
[----:B------:R-:W-:-:S07]  /*17b30*/  MOV R126, R123 ;  /* 0x0000007b007e7202 */ /* 0x000fce0000000f00 */
[----:B------:R-:W-:Y:S05]  /*17b40*/  WARPSYNC.COLLECTIVE R91, `(.L_x_504) ;  /* 0x000000005b087348 */ /* 0x000fea0003c00000 */
[----:B------:R0:W1:Y:S02]  /*17b50*/  SHFL.IDX P0, R123, R88, R89, R90 ;  /* 0x00000059587b7389 */ /* 0x000064000000005a */
[----:B01----:R-:W-:Y:S05]  /*17b60*/  ENDCOLLECTIVE ;  /* 0x000000000000791b */ /* 0x003fea0003800000 */
.L_x_504:
[-C--:B------:R-:W-:Y:S01]  /*17b70*/  FFMA R95, R4, R126.reuse, R95 ;  /* 0x0000007e045f7223 */ /* 0x080fe2000000005f */
[----:B------:R-:W-:Y:S01]  /*17b80*/  FFMA R96, R3, R126, R96 ;  /* 0x0000007e03607223 */ /* 0x000fe20000000060 */
[----:B------:R-:W-:Y:S02]  /*17b90*/  MOV R88, R28 ;  /* 0x0000001c00587202 */ /* 0x000fe40000000f00 */
[----:B------:R-:W-:-:S07]  /*17ba0*/  MOV R26, R123 ;  /* 0x0000007b001a7202 */ /* 0x000fce0000000f00 */
[----:B------:R-:W-:Y:S05]  /*17bb0*/  WARPSYNC.COLLECTIVE R91, `(.L_x_505) ;  /* 0x000000005b087348 */ /* 0x000fea0003c00000 */
[----:B------:R0:W1:Y:S02]  /*17bc0*/  SHFL.IDX P0, R123, R88, R89, R90 ;  /* 0x00000059587b7389 */ /* 0x000064000000005a */
[----:B01----:R-:W-:Y:S05]  /*17bd0*/  ENDCOLLECTIVE ;  /* 0x000000000000791b */ /* 0x003fea0003800000 */
.L_x_505:
[-C--:B------:R-:W-:Y:S01]  /*17be0*/  FFMA R97, R4, R26.reuse, R97 ;  /* 0x0000001a04617223 */ /* 0x080fe20000000061 */
[----:B------:R-:W-:Y:S01]  /*17bf0*/  FFMA R98, R3, R26, R98 ;  /* 0x0000001a03627223 */ /* 0x000fe20000000062 */
[----:B------:R-:W-:Y:S02]  /*17c00*/  MOV R88, R29 ;  /* 0x0000001d00587202 */ /* 0x000fe40000000f00 */
[----:B------:R-:W-:-:S07]  /*17c10*/  MOV R28, R123 ;  /* 0x0000007b001c7202 */ /* 0x000fce0000000f00 */
[----:B------:R-:W-:Y:S05]  /*17c20*/  WARPSYNC.COLLECTIVE R91, `(.L_x_506) ;  /* 0x000000005b087348 */ /* 0x000fea0003c00000 */
[----:B------:R0:W1:Y:S02]  /*17c30*/  SHFL.IDX P0, R123, R88, R89, R90 ;  /* 0x00000059587b7389 */ /* 0x000064000000005a */
[----:B01----:R-:W-:Y:S05]  /*17c40*/  ENDCOLLECTIVE ;  /* 0x000000000000791b */ /* 0x003fea0003800000 */
.L_x_506:
[-C--:B------:R-:W-:Y:S01]  /*17c50*/  FFMA R99, R4, R28.reuse, R99 ;  /* 0x0000001c04637223 */ /* 0x080fe20000000063 */
[----:B------:R-:W-:Y:S01]  /*17c60*/  FFMA R100, R3, R28, R100 ;  /* 0x0000001c03647223 */ /* 0x000fe20000000064 */
[----:B------:R-:W-:Y:S02]  /*17c70*/  MOV R88, R30 ;  /* 0x0000001e00587202 */ /* 0x000fe40000000f00 */
[----:B------:R-:W-:-:S07]  /*17c80*/  MOV R128, R123 ;  /* 0x0000007b00807202 */ /* 0x000fce0000000f00 */
[----:B------:R-:W-:Y:S05]  /*17c90*/  WARPSYNC.COLLECTIVE R91, `(.L_x_507) ;  /* 0x000000005b087348 */ /* 0x000fea0003c00000 */
[----:B------:R0:W1:Y:S02]  /*17ca0*/  SHFL.IDX P0, R123, R88, R89, R90 ;  /* 0x00000059587b7389 */ /* 0x000064000000005a */
[----:B01----:R-:W-:Y:S05]  /*17cb0*/  ENDCOLLECTIVE ;  /* 0x000000000000791b */ /* 0x003fea0003800000 */
.L_x_507:
[-C--:B------:R-:W-:Y:S01]  /*17cc0*/  FFMA R101, R4, R128.reuse, R101 ;  /* 0x0000008004657223 */ /* 0x080fe20000000065 */
[----:B------:R-:W-:Y:S01]  /*17cd0*/  FFMA R102, R3, R128, R102 ;  /* 0x0000008003667223 */ /* 0x000fe20000000066 */
[----:B------:R-:W-:Y:S02]  /*17ce0*/  MOV R88, R31 ;  /* 0x0000001f00587202 */ /* 0x000fe40000000f00 */
[----:B------:R-:W-:-:S07]  /*17cf0*/  MOV R30, R123 ;  /* 0x0000007b001e7202 */ /* 0x000fce0000000f00 */
[----:B------:R-:W-:Y:S05]  /*17d00*/  WARPSYNC.COLLECTIVE R91, `(.L_x_508) ;  /* 0x000000005b087348 */ /* 0x000fea0003c00000 */
[----:B------:R0:W1:Y:S02]  /*17d10*/  SHFL.IDX P0, R123, R88, R89, R90 ;  /* 0x00000059587b7389 */ /* 0x000064000000005a */
[----:B01----:R-:W-:Y:S05]  /*17d20*/  ENDCOLLECTIVE ;  /* 0x000000000000791b */ /* 0x003fea0003800000 */
.L_x_508:
[-C--:B------:R-:W-:Y:S01]  /*17d30*/  FFMA R103, R4, R30.reuse, R103 ;  /* 0x0000001e04677223 */ /* 0x080fe20000000067 */
[----:B------:R-:W-:Y:S01]  /*17d40*/  FFMA R104, R3, R30, R104 ;  /* 0x0000001e03687223 */ /* 0x000fe20000000068 */
[----:B------:R-:W-:Y:S02]  /*17d50*/  MOV R88, R32 ;  /* 0x0000002000587202 */ /* 0x000fe40000000f00 */
[----:B------:R-:W-:-:S07]  /*17d60*/  MOV R130, R123 ;  /* 0x0000007b00827202 */ /* 0x000fce0000000f00 */
[----:B------:R-:W-:Y:S05]  /*17d70*/  WARPSYNC.COLLECTIVE R91, `(.L_x_509) ;  /* 0x000000005b087348 */ /* 0x000fea0003c00000 */
[----:B------:R0:W1:Y:S02]  /*17d80*/  SHFL.IDX P0, R123, R88, R89, R90 ;  /* 0x00000059587b7389 */ /* 0x000064000000005a */
[----:B01----:R-:W-:Y:S05]  /*17d90*/  ENDCOLLECTIVE ;  /* 0x000000000000791b */ /* 0x003fea0003800000 */
.L_x_509:
[-C--:B------:R-:W-:Y:S01]  /*17da0*/  FFMA R105, R4, R130.reuse, R105 ;  /* 0x0000008204697223 */ /* 0x080fe20000000069 */
[----:B------:R-:W-:Y:S01]  /*17db0*/  FFMA R106, R3, R130, R106 ;  /* 0x00000082036a7223 */ /* 0x000fe2000000006a */
[----:B------:R-:W-:Y:S02]  /*17dc0*/  MOV R88, R34 ;  /* 0x0000002200587202 */ /* 0x000fe40000000f00 */
[----:B------:R-:W-:-:S07]  /*17dd0*/  MOV R32, R123 ;  /* 0x0000007b00207202 */ /* 0x000fce0000000f00 */
[----:B------:R-:W-:Y:S05]  /*17de0*/  WARPSYNC.COLLECTIVE R91, `(.L_x_510) ;  /* 0x000000005b087348 */ /* 0x000fea0003c00000 */
[----:B------:R0:W1:Y:S02]  /*17df0*/  SHFL.IDX P0, R123, R88, R89, R90 ;  /* 0x00000059587b7389 */ /* 0x000064000000005a */
[----:B01----:R-:W-:Y:S05]  /*17e00*/  ENDCOLLECTIVE ;  /* 0x000000000000791b */ /* 0x003fea0003800000 */
.L_x_510:
[-C--:B------:R-:W-:Y:S01]  /*17e10*/  FFMA R107, R4, R32.reuse, R107 ;  /* 0x00000020046b7223 */ /* 0x080fe2000000006b */
[----:B------:R-:W-:Y:S01]  /*17e20*/  FFMA R108, R3, R32, R108 ;  /* 0x00000020036c7223 */ /* 0x000fe2000000006c */
[----:B------:R-:W-:Y:S02]  /*17e30*/  MOV R88, R35 ;  /* 0x0000002300587202 */ /* 0x000fe40000000f00 */
[----:B------:R-:W-:-:S07]  /*17e40*/  MOV R34, R123 ;  /* 0x0000007b00227202 */ /* 0x000fce0000000f00 */
[----:B------:R-:W-:Y:S05]  /*17e50*/  WARPSYNC.COLLECTIVE R91, `(.L_x_511) ;  /* 0x000000005b087348 */ /* 0x000fea0003c00000 */
[----:B------:R0:W1:Y:S02]  /*17e60*/  SHFL.IDX P0, R123, R88, R89, R90 ;  /* 0x00000059587b7389 */ /* 0x000064000000005a */
[----:B01----:R-:W-:Y:S05]  /*17e70*/  ENDCOLLECTIVE ;  /* 0x000000000000791b */ /* 0x003fea0003800000 */
.L_x_511:
[-C--:B------:R-:W-:Y:S01]  /*17e80*/  FFMA R109, R4, R34.reuse, R109 ;  /* 0x00000022046d7223 */ /* 0x080fe2000000006d */
[----:B------:R-:W-:Y:S01]  /*17e90*/  FFMA R110, R3, R34, R110 ;  /* 0x00000022036e7223 */ /* 0x000fe2000000006e */
[----:B------:R-:W-:Y:S02]  /*17ea0*/  MOV R88, R36 ;  /* 0x0000002400587202 */ /* 0x000fe40000000f00 */
[----:B------:R-:W-:-:S07]  /*17eb0*/  MOV R132, R123 ;  /* 0x0000007b00847202 */ /* 0x000fce0000000f00 */
[----:B------:R-:W-:Y:S05]  /*17ec0*/  WARPSYNC.COLLECTIVE R91, `(.L_x_512) ;  /* 0x000000005b087348 */ /* 0x000fea0003c00000 */
[----:B------:R0:W1:Y:S02]  /*17ed0*/  SHFL.IDX P0, R123, R88, R89, R90 ;  /* 0x00000059587b7389 */ /* 0x000064000000005a */
[----:B01----:R-:W-:Y:S05]  /*17ee0*/  ENDCOLLECTIVE ;  /* 0x000000000000791b */ /* 0x003fea0003800000 */
.L_x_512:
[-C--:B------:R-:W-:Y:S01]  /*17ef0*/  FFMA R111, R4, R132.reuse, R111 ;  /* 0x00000084046f7223 */ /* 0x080fe2000000006f */
[----:B------:R-:W-:Y:S01]  /*17f00*/  FFMA R112, R3, R132, R112 ;  /* 0x0000008403707223 */ /* 0x000fe20000000070 */
[----:B------:R-:W-:Y:S02]  /*17f10*/  MOV R88, R37 ;  /* 0x0000002500587202 */ /* 0x000fe40000000f00 */
[----:B------:R-:W-:-:S07]  /*17f20*/  MOV R36, R123 ;  /* 0x0000007b00247202 */ /* 0x000fce0000000f00 */
[----:B------:R-:W-:Y:S05]  /*17f30*/  WARPSYNC.COLLECTIVE R91, `(.L_x_513) ;  /* 0x000000005b087348 */ /* 0x000fea0003c00000 */
[----:B------:R0:W1:Y:S02]  /*17f40*/  SHFL.IDX P0, R123, R88, R89, R90 ;  /* 0x00000059587b7389 */ /* 0x000064000000005a */
[----:B01----:R-:W-:Y:S05]  /*17f50*/  ENDCOLLECTIVE ;  /* 0x000000000000791b */ /* 0x003fea0003800000 */
.L_x_513:
[-C--:B------:R-:W-:Y:S01]  /*17f60*/  FFMA R113, R4, R36.reuse, R113 ;  /* 0x0000002404717223 */ /* 0x080fe20000000071 */
[----:B------:R-:W-:Y:S01]  /*17f70*/  FFMA R114, R3, R36, R114 ;  /* 0x0000002403727223 */ /* 0x000fe20000000072 */
[----:B------:R-:W-:Y:S02]  /*17f80*/  MOV R88, R38 ;  /* 0x0000002600587202 */ /* 0x000fe40000000f00 */
[----:B------:R-:W-:-:S07]  /*17f90*/  MOV R134, R123 ;  /* 0x0000007b00867202 */ /* 0x000fce0000000f00 */
[----:B------:R-:W-:Y:S05]  /*17fa0*/  WARPSYNC.COLLECTIVE R91, `(.L_x_514) ;  /* 0x000000005b087348 */ /* 0x000fea0003c00000 */
[----:B------:R0:W1:Y:S02]  /*17fb0*/  SHFL.IDX P0, R123, R88, R89, R90 ;  /* 0x00000059587b7389 */ /* 0x000064000000005a */
[----:B01----:R-:W-:Y:S05]  /*17fc0*/  ENDCOLLECTIVE ;  /* 0x000000000000791b */ /* 0x003fea0003800000 */
.L_x_514:
[-C--:B------:R-:W-:Y:S01]  /*17fd0*/  FFMA R115, R4, R134.reuse, R115 ;  /* 0x0000008604737223 */ /* 0x080fe20000000073 */
[----:B------:R-:W-:Y:S01]  /*17fe0*/  FFMA R116, R3, R134, R116 ;  /* 0x0000008603747223 */ /* 0x000fe20000000074 */
[----:B------:R-:W-:Y:S02]  /*17ff0*/  MOV R88, R39 ;  /* 0x0000002700587202 */ /* 0x000fe40000000f00 */
[----:B------:R-:W-:-:S07]  /*18000*/  MOV R38, R123 ;  /* 0x0000007b00267202 */ /* 0x000fce0000000f00 */
[----:B------:R-:W-:Y:S05]  /*18010*/  WARPSYNC.COLLECTIVE R91, `(.L_x_515) ;  /* 0x000000005b087348 */ /* 0x000fea0003c00000 */
[----:B------:R0:W1:Y:S02]  /*18020*/  SHFL.IDX P0, R123, R88, R89, R90 ;  /* 0x00000059587b7389 */ /* 0x000064000000005a */
[----:B01----:R-:W-:Y:S05]  /*18030*/  ENDCOLLECTIVE ;  /* 0x000000000000791b */ /* 0x003fea0003800000 */
.L_x_515:
[-C--:B------:R-:W-:Y:S01]  /*18040*/  FFMA R117, R4, R38.reuse, R117 ;  /* 0x0000002604757223 */ /* 0x080fe20000000075 */
[----:B------:R-:W-:Y:S01]  /*18050*/  FFMA R118, R3, R38, R118 ;  /* 0x0000002603767223 */ /* 0x000fe20000000076 */
[----:B------:R-:W-:Y:S02]  /*18060*/  MOV R88, R40 ;  /* 0x0000002800587202 */ /* 0x000fe40000000f00 */
[----:B------:R-:W-:-:S07]  /*18070*/  MOV R8, R123 ;  /* 0x0000007b00087202 */ /* 0x000fce0000000f00 */
[----:B------:R-:W-:Y:S05]  /*18080*/  WARPSYNC.COLLECTIVE R91, `(.L_x_516) ;  /* 0x000000005b087348 */ /* 0x000fea0003c00000 */
[----:B------:R0:W1:Y:S02]  /*18090*/  SHFL.IDX P0, R123, R88, R89, R90 ;  /* 0x00000059587b7389 */ /* 0x000064000000005a */
[----:B01----:R-:W-:Y:S05]  /*180a0*/  ENDCOLLECTIVE ;  /* 0x000000000000791b */ /* 0x003fea0003800000 */
.L_x_516:
[-C--:B------:R-:W-:Y:S01]  /*180b0*/  FFMA R119, R4, R8.reuse, R119 ;  /* 0x0000000804777223 */ /* 0x080fe20000000077 */
[----:B------:R-:W-:Y:S01]  /*180c0*/  FFMA R120, R3, R8, R120 ;  /* 0x0000000803787223 */ /* 0x000fe20000000078 */
[----:B------:R-:W-:Y:S02]  /*180d0*/  MOV R88, R41 ;  /* 0x0000002900587202 */ /* 0x000fe40000000f00 */
[----:B------:R-:W-:-:S07]  /*180e0*/  MOV R40, R123 ;  /* 0x0000007b00287202 */ /* 0x000fce0000000f00 */
[----:B------:R-:W-:Y:S05]  /*180f0*/  WARPSYNC.COLLECTIVE R91, `(.L_x_517) ;  /* 0x000000005b087348 */ /* 0x000fea0003c00000 */
[----:B------:R0:W1:Y:S02]  /*18100*/  SHFL.IDX P0, R123, R88, R89, R90 ;  /* 0x00000059587b7389 */ /* 0x000064000000005a */
[----:B01----:R-:W-:Y:S05]  /*18110*/  ENDCOLLECTIVE ;  /* 0x000000000000791b */ /* 0x003fea0003800000 */
.L_x_517:
[-C--:B------:R-:W-:Y:S01]  /*18120*/  FFMA R121, R4, R40.reuse, R121 ;  /* 0x0000002804797223 */ /* 0x080fe20000000079 */
[----:B------:R-:W-:Y:S01]  /*18130*/  FFMA R87, R3, R40, R87 ;  /* 0x0000002803577223 */ /* 0x000fe20000000057 */
[----:B------:R-:W-:Y:S02]  /*18140*/  MOV R88, R42 ;  /* 0x0000002a00587202 */ /* 0x000fe40000000f00 */
[----:B------:R-:W-:-:S07]  /*18150*/  MOV R41, R123 ;  /* 0x0000007b00297202 */ /* 0x000fce0000000f00 */
[----:B------:R-:W-:Y:S05]  /*18160*/  WARPSYNC.COLLECTIVE R91, `(.L_x_518) ;  /* 0x000000005b087348 */ /* 0x000fea0003c00000 */
[----:B------:R0:W1:Y:S02]  /*18170*/  SHFL.IDX P0, R123, R88, R89, R90 ;  /* 0x00000059587b7389 */ /* 0x000064000000005a */
[----:B01----:R-:W-:Y:S05]  /*18180*/  ENDCOLLECTIVE ;  /* 0x000000000000791b */ /* 0x003fea0003800000 */
.L_x_518:
[-C--:B------:R-:W-:Y:S01]  /*18190*/  FFMA R80, R4, R41.reuse, R80 ;  /* 0x0000002904507223 */ /* 0x080fe20000000050 */
[----:B------:R-:W-:Y:S01]  /*181a0*/  FFMA R78, R3, R41, R78 ;  /* 0x00000029034e7223 */ /* 0x000fe2000000004e */
[----:B------:R-:W-:Y:S06]  /*181b0*/  BRA `(.L_x_519) ;  /* 0xffffff0400d87947 */ /* 0x000fec000383ffff */
.L_x_520:
[----:B------:R-:W-:-:S00]  /*181c0*/  BRA `(.L_x_520) ;  /* 0xfffffffc00fc7947 */ /* 0x000fc0000383ffff */
[----:B------:R-:W-:-:S00]  /*181d0*/  NOP ;  /* 0x0000000000007918 */ /* 0x000fc00000000000 */
        /* <DEDUP_REMOVED lines=10> */
.L_x_521:


//--------------------- .nv.shared.reserved.0     --------------------------
	.section	.nv.shared.reserved.0,"aw",@nobits
	.weak		__nv_reservedSMEM_offset_0_alias
	.size		__nv_reservedSMEM_offset_0_alias, 0, 64
	.other		__nv_reservedSMEM_offset_0_alias,@"STO_CUDA_RESERVED_SHARED STV_DEFAULT"
__nv_reservedSMEM_offset_0_alias:
	.zero		0
	.zero		64


//--------------------- .nv.constant0._Z12_spmm_conv_0PKfPfiiPKiS3_S3_S0_ --------------------------
	.section	.nv.constant0._Z12_spmm_conv_0PKfPfiiPKiS3_S3_S0_,"a",@progbits
	.sectionflags	@""
	.align	4
.nv.constant0._Z12_spmm_conv_0PKfPfiiPKiS3_S3_S0_:
	.zero		952


//--------------------- SYMBOLS --------------------------

	.type		.nv.reservedSmem.offset0,@object
	.size		.nv.reservedSmem.offset0,0x4
